	.target	sm_90

	.elftype	@"ET_EXEC"


//--------------------- .note.nv.tkinfo           --------------------------
	.section	.note.nv.tkinfo,"",@"SHT_NOTE"
	.sectionflags	@"SHF_NOTE_NV_TKINFO"
	.tkinfo
        /*0018*/ 	.word	0x00000002
        /*0030*/ 	.string	""
        /*0030*/ 	.string	"ptxas"
        /*0030*/ 	.string	"Cuda compilation tools, release 13.0, V13.0.88"
        /*0030*/ 	.string	"Build cuda_13.0.r13.0/compiler.36424714_0"
        /*0030*/ 	.string	"-arch sm_90 -m 64 "



//--------------------- .note.nv.cuinfo           --------------------------
	.section	.note.nv.cuinfo,"",@"SHT_NOTE"
	.sectionflags	@"SHF_NOTE_NV_CUINFO"
        /*0018*/ 	.short	0x0002
        /*001a*/ 	.short	0x005a
        /*001c*/ 	.short	0x0082
	.zero		2


//--------------------- .nv.info                  --------------------------
	.section	.nv.info,"",@"SHT_CUDA_INFO"
	.align	4


	//----- nvinfo : EIATTR_REGCOUNT
	.align		4
        /*0000*/ 	.byte	0x04, 0x2f
        /*0002*/ 	.short	(.L_29 - .L_28)
	.align		4
.L_28:
        /*0004*/ 	.word	index@(_Z17layer_norm_kernelILi1EEvPK6__halfS2_S2_PS0_ffiib)
        /*0008*/ 	.word	0x00000012


	//----- nvinfo : EIATTR_FRAME_SIZE
	.align		4
.L_29:
        /*000c*/ 	.byte	0x04, 0x11
        /*000e*/ 	.short	(.L_31 - .L_30)
	.align		4
.L_30:
        /*0010*/ 	.word	index@(_Z17layer_norm_kernelILi1EEvPK6__halfS2_S2_PS0_ffiib)
        /*0014*/ 	.word	0x00000000


	//----- nvinfo : EIATTR_REGCOUNT
	.align		4
.L_31:
        /*0018*/ 	.byte	0x04, 0x2f
        /*001a*/ 	.short	(.L_33 - .L_32)
	.align		4
.L_32:
        /*001c*/ 	.word	index@(_Z17layer_norm_kernelILi2EEvPK6__halfS2_S2_PS0_ffiib)
        /*0020*/ 	.word	0x00000015


	//----- nvinfo : EIATTR_FRAME_SIZE
	.align		4
.L_33:
        /*0024*/ 	.byte	0x04, 0x11
        /*0026*/ 	.short	(.L_35 - .L_34)
	.align		4
.L_34:
        /*0028*/ 	.word	index@(_Z17layer_norm_kernelILi2EEvPK6__halfS2_S2_PS0_ffiib)
        /*002c*/ 	.word	0x00000000


	//----- nvinfo : EIATTR_REGCOUNT
	.align		4
.L_35:
        /*0030*/ 	.byte	0x04, 0x2f
        /*0032*/ 	.short	(.L_37 - .L_36)
	.align		4
.L_36:
        /*0034*/ 	.word	index@(_Z17layer_norm_kernelILi3EEvPK6__halfS2_S2_PS0_ffiib)
        /*0038*/ 	.word	0x00000017


	//----- nvinfo : EIATTR_FRAME_SIZE
	.align		4
.L_37:
        /*003c*/ 	.byte	0x04, 0x11
        /*003e*/ 	.short	(.L_39 - .L_38)
	.align		4
.L_38:
        /*0040*/ 	.word	index@(_Z17layer_norm_kernelILi3EEvPK6__halfS2_S2_PS0_ffiib)
        /*0044*/ 	.word	0x00000000


	//----- nvinfo : EIATTR_REGCOUNT
	.align		4
.L_39:
        /*0048*/ 	.byte	0x04, 0x2f
        /*004a*/ 	.short	(.L_41 - .L_40)
	.align		4
.L_40:
        /*004c*/ 	.word	index@(_Z17layer_norm_kernelILi4EEvPK6__halfS2_S2_PS0_ffiib)
        /*0050*/ 	.word	0x00000017


	//----- nvinfo : EIATTR_FRAME_SIZE
	.align		4
.L_41:
        /*0054*/ 	.byte	0x04, 0x11
        /*0056*/ 	.short	(.L_43 - .L_42)
	.align		4
.L_42:
        /*0058*/ 	.word	index@(_Z17layer_norm_kernelILi4EEvPK6__halfS2_S2_PS0_ffiib)
        /*005c*/ 	.word	0x00000000


	//----- nvinfo : EIATTR_REGCOUNT
	.align		4
.L_43:
        /*0060*/ 	.byte	0x04, 0x2f
        /*0062*/ 	.short	(.L_45 - .L_44)
	.align		4
.L_44:
        /*0064*/ 	.word	index@(_Z17layer_norm_kernelILi5EEvPK6__halfS2_S2_PS0_ffiib)
        /*0068*/ 	.word	0x0000001c


	//----- nvinfo : EIATTR_FRAME_SIZE
	.align		4
.L_45:
        /*006c*/ 	.byte	0x04, 0x11
        /*006e*/ 	.short	(.L_47 - .L_46)
	.align		4
.L_46:
        /*0070*/ 	.word	index@(_Z17layer_norm_kernelILi5EEvPK6__halfS2_S2_PS0_ffiib)
        /*0074*/ 	.word	0x00000028


	//----- nvinfo : EIATTR_REGCOUNT
	.align		4
.L_47:
        /*0078*/ 	.byte	0x04, 0x2f
        /*007a*/ 	.short	(.L_49 - .L_48)
	.align		4
.L_48:
        /*007c*/ 	.word	index@(_Z17layer_norm_kernelILi6EEvPK6__halfS2_S2_PS0_ffiib)
        /*0080*/ 	.word	0x0000001e


	//----- nvinfo : EIATTR_FRAME_SIZE
	.align		4
.L_49:
        /*0084*/ 	.byte	0x04, 0x11
        /*0086*/ 	.short	(.L_51 - .L_50)
	.align		4
.L_50:
        /*0088*/ 	.word	index@(_Z17layer_norm_kernelILi6EEvPK6__halfS2_S2_PS0_ffiib)
        /*008c*/ 	.word	0x00000030


	//----- nvinfo : EIATTR_REGCOUNT
	.align		4
.L_51:
        /*0090*/ 	.byte	0x04, 0x2f
        /*0092*/ 	.short	(.L_53 - .L_52)
	.align		4
.L_52:
        /*0094*/ 	.word	index@(_Z17layer_norm_kernelILi7EEvPK6__halfS2_S2_PS0_ffiib)
        /*0098*/ 	.word	0x0000001f


	//----- nvinfo : EIATTR_FRAME_SIZE
	.align		4
.L_53:
        /*009c*/ 	.byte	0x04, 0x11
        /*009e*/ 	.short	(.L_55 - .L_54)
	.align		4
.L_54:
        /*00a0*/ 	.word	index@(_Z17layer_norm_kernelILi7EEvPK6__halfS2_S2_PS0_ffiib)
        /*00a4*/ 	.word	0x00000038


	//----- nvinfo : EIATTR_REGCOUNT
	.align		4
.L_55:
        /*00a8*/ 	.byte	0x04, 0x2f
        /*00aa*/ 	.short	(.L_57 - .L_56)
	.align		4
.L_56:
        /*00ac*/ 	.word	index@(_Z17layer_norm_kernelILi8EEvPK6__halfS2_S2_PS0_ffiib)
        /*00b0*/ 	.word	0x0000001e


	//----- nvinfo : EIATTR_FRAME_SIZE
	.align		4
.L_57:
        /*00b4*/ 	.byte	0x04, 0x11
        /*00b6*/ 	.short	(.L_59 - .L_58)
	.align		4
.L_58:
        /*00b8*/ 	.word	index@(_Z17layer_norm_kernelILi8EEvPK6__halfS2_S2_PS0_ffiib)
        /*00bc*/ 	.word	0x00000040


	//----- nvinfo : EIATTR_REGCOUNT
	.align		4
.L_59:
        /*00c0*/ 	.byte	0x04, 0x2f
        /*00c2*/ 	.short	(.L_61 - .L_60)
	.align		4
.L_60:
        /*00c4*/ 	.word	index@(_Z17layer_norm_kernelILi9EEvPK6__halfS2_S2_PS0_ffiib)
        /*00c8*/ 	.word	0x00000023


	//----- nvinfo : EIATTR_FRAME_SIZE
	.align		4
.L_61:
        /*00cc*/ 	.byte	0x04, 0x11
        /*00ce*/ 	.short	(.L_63 - .L_62)
	.align		4
.L_62:
        /*00d0*/ 	.word	index@(_Z17layer_norm_kernelILi9EEvPK6__halfS2_S2_PS0_ffiib)
        /*00d4*/ 	.word	0x00000048


	//----- nvinfo : EIATTR_REGCOUNT
	.align		4
.L_63:
        /*00d8*/ 	.byte	0x04, 0x2f
        /*00da*/ 	.short	(.L_65 - .L_64)
	.align		4
.L_64:
        /*00dc*/ 	.word	index@(_Z17layer_norm_kernelILi10EEvPK6__halfS2_S2_PS0_ffiib)
        /*00e0*/ 	.word	0x00000025


	//----- nvinfo : EIATTR_FRAME_SIZE
	.align		4
.L_65:
        /*00e4*/ 	.byte	0x04, 0x11
        /*00e6*/ 	.short	(.L_67 - .L_66)
	.align		4
.L_66:
        /*00e8*/ 	.word	index@(_Z17layer_norm_kernelILi10EEvPK6__halfS2_S2_PS0_ffiib)
        /*00ec*/ 	.word	0x00000050


	//----- nvinfo : EIATTR_REGCOUNT
	.align		4
.L_67:
        /*00f0*/ 	.byte	0x04, 0x2f
        /*00f2*/ 	.short	(.L_69 - .L_68)
	.align		4
.L_68:
        /*00f4*/ 	.word	index@(_Z17layer_norm_kernelILi11EEvPK6__halfS2_S2_PS0_ffiib)
        /*00f8*/ 	.word	0x00000027


	//----- nvinfo : EIATTR_FRAME_SIZE
	.align		4
.L_69:
        /*00fc*/ 	.byte	0x04, 0x11
        /*00fe*/ 	.short	(.L_71 - .L_70)
	.align		4
.L_70:
        /*0100*/ 	.word	index@(_Z17layer_norm_kernelILi11EEvPK6__halfS2_S2_PS0_ffiib)
        /*0104*/ 	.word	0x00000058


	//----- nvinfo : EIATTR_REGCOUNT
	.align		4
.L_71:
        /*0108*/ 	.byte	0x04, 0x2f
        /*010a*/ 	.short	(.L_73 - .L_72)
	.align		4
.L_72:
        /*010c*/ 	.word	index@(_Z17layer_norm_kernelILi12EEvPK6__halfS2_S2_PS0_ffiib)
        /*0110*/ 	.word	0x00000026


	//----- nvinfo : EIATTR_FRAME_SIZE
	.align		4
.L_73:
        /*0114*/ 	.byte	0x04, 0x11
        /*0116*/ 	.short	(.L_75 - .L_74)
	.align		4
.L_74:
        /*0118*/ 	.word	index@(_Z17layer_norm_kernelILi12EEvPK6__halfS2_S2_PS0_ffiib)
        /*011c*/ 	.word	0x00000060


	//----- nvinfo : EIATTR_REGCOUNT
	.align		4
.L_75:
        /*0120*/ 	.byte	0x04, 0x2f
        /*0122*/ 	.short	(.L_77 - .L_76)
	.align		4
.L_76:
        /*0124*/ 	.word	index@(_Z17layer_norm_kernelILi13EEvPK6__halfS2_S2_PS0_ffiib)
        /*0128*/ 	.word	0x0000002b


	//----- nvinfo : EIATTR_FRAME_SIZE
	.align		4
.L_77:
        /*012c*/ 	.byte	0x04, 0x11
        /*012e*/ 	.short	(.L_79 - .L_78)
	.align		4
.L_78:
        /*0130*/ 	.word	index@(_Z17layer_norm_kernelILi13EEvPK6__halfS2_S2_PS0_ffiib)
        /*0134*/ 	.word	0x00000068


	//----- nvinfo : EIATTR_REGCOUNT
	.align		4
.L_79:
        /*0138*/ 	.byte	0x04, 0x2f
        /*013a*/ 	.short	(.L_81 - .L_80)
	.align		4
.L_80:
        /*013c*/ 	.word	index@(_Z17layer_norm_kernelILi14EEvPK6__halfS2_S2_PS0_ffiib)
        /*0140*/ 	.word	0x0000002d


	//----- nvinfo : EIATTR_FRAME_SIZE
	.align		4
.L_81:
        /*0144*/ 	.byte	0x04, 0x11
        /*0146*/ 	.short	(.L_83 - .L_82)
	.align		4
.L_82:
        /*0148*/ 	.word	index@(_Z17layer_norm_kernelILi14EEvPK6__halfS2_S2_PS0_ffiib)
        /*014c*/ 	.word	0x00000070


	//----- nvinfo : EIATTR_REGCOUNT
	.align		4
.L_83:
        /*0150*/ 	.byte	0x04, 0x2f
        /*0152*/ 	.short	(.L_85 - .L_84)
	.align		4
.L_84:
        /*0154*/ 	.word	index@(_Z17layer_norm_kernelILi15EEvPK6__halfS2_S2_PS0_ffiib)
        /*0158*/ 	.word	0x0000002f


	//----- nvinfo : EIATTR_FRAME_SIZE
	.align		4
.L_85:
        /*015c*/ 	.byte	0x04, 0x11
        /*015e*/ 	.short	(.L_87 - .L_86)
	.align		4
.L_86:
        /*0160*/ 	.word	index@(_Z17layer_norm_kernelILi15EEvPK6__halfS2_S2_PS0_ffiib)
        /*0164*/ 	.word	0x00000078


	//----- nvinfo : EIATTR_REGCOUNT
	.align		4
.L_87:
        /*0168*/ 	.byte	0x04, 0x2f
        /*016a*/ 	.short	(.L_89 - .L_88)
	.align		4
.L_88:
        /*016c*/ 	.word	index@(_Z17layer_norm_kernelILi16EEvPK6__halfS2_S2_PS0_ffiib)
        /*0170*/ 	.word	0x0000002e


	//----- nvinfo : EIATTR_FRAME_SIZE
	.align		4
.L_89:
        /*0174*/ 	.byte	0x04, 0x11
        /*0176*/ 	.short	(.L_91 - .L_90)
	.align		4
.L_90:
        /*0178*/ 	.word	index@(_Z17layer_norm_kernelILi16EEvPK6__halfS2_S2_PS0_ffiib)
        /*017c*/ 	.word	0x00000080


	//----- nvinfo : EIATTR_MIN_STACK_SIZE
	.align		4
.L_91:
        /*0180*/ 	.byte	0x04, 0x12
        /*0182*/ 	.short	(.L_93 - .L_92)
	.align		4
.L_92:
        /*0184*/ 	.word	index@(_Z17layer_norm_kernelILi16EEvPK6__halfS2_S2_PS0_ffiib)
        /*0188*/ 	.word	0x00000080


	//----- nvinfo : EIATTR_MIN_STACK_SIZE
	.align		4
.L_93:
        /*018c*/ 	.byte	0x04, 0x12
        /*018e*/ 	.short	(.L_95 - .L_94)
	.align		4
.L_94:
        /*0190*/ 	.word	index@(_Z17layer_norm_kernelILi15EEvPK6__halfS2_S2_PS0_ffiib)
        /*0194*/ 	.word	0x00000078


	//----- nvinfo : EIATTR_MIN_STACK_SIZE
	.align		4
.L_95:
        /*0198*/ 	.byte	0x04, 0x12
        /*019a*/ 	.short	(.L_97 - .L_96)
	.align		4
.L_96:
        /*019c*/ 	.word	index@(_Z17layer_norm_kernelILi14EEvPK6__halfS2_S2_PS0_ffiib)
        /*01a0*/ 	.word	0x00000070


	//----- nvinfo : EIATTR_MIN_STACK_SIZE
	.align		4
.L_97:
        /*01a4*/ 	.byte	0x04, 0x12
        /*01a6*/ 	.short	(.L_99 - .L_98)
	.align		4
.L_98:
        /*01a8*/ 	.word	index@(_Z17layer_norm_kernelILi13EEvPK6__halfS2_S2_PS0_ffiib)
        /*01ac*/ 	.word	0x00000068


	//----- nvinfo : EIATTR_MIN_STACK_SIZE
	.align		4
.L_99:
        /*01b0*/ 	.byte	0x04, 0x12
        /*01b2*/ 	.short	(.L_101 - .L_100)
	.align		4
.L_100:
        /*01b4*/ 	.word	index@(_Z17layer_norm_kernelILi12EEvPK6__halfS2_S2_PS0_ffiib)
        /*01b8*/ 	.word	0x00000060


	//----- nvinfo : EIATTR_MIN_STACK_SIZE
	.align		4
.L_101:
        /*01bc*/ 	.byte	0x04, 0x12
        /*01be*/ 	.short	(.L_103 - .L_102)
	.align		4
.L_102:
        /*01c0*/ 	.word	index@(_Z17layer_norm_kernelILi11EEvPK6__halfS2_S2_PS0_ffiib)
        /*01c4*/ 	.word	0x00000058


	//----- nvinfo : EIATTR_MIN_STACK_SIZE
	.align		4
.L_103:
        /*01c8*/ 	.byte	0x04, 0x12
        /*01ca*/ 	.short	(.L_105 - .L_104)
	.align		4
.L_104:
        /*01cc*/ 	.word	index@(_Z17layer_norm_kernelILi10EEvPK6__halfS2_S2_PS0_ffiib)
        /*01d0*/ 	.word	0x00000050


	//----- nvinfo : EIATTR_MIN_STACK_SIZE
	.align		4
.L_105:
        /*01d4*/ 	.byte	0x04, 0x12
        /*01d6*/ 	.short	(.L_107 - .L_106)
	.align		4
.L_106:
        /*01d8*/ 	.word	index@(_Z17layer_norm_kernelILi9EEvPK6__halfS2_S2_PS0_ffiib)
        /*01dc*/ 	.word	0x00000048


	//----- nvinfo : EIATTR_MIN_STACK_SIZE
	.align		4
.L_107:
        /*01e0*/ 	.byte	0x04, 0x12
        /*01e2*/ 	.short	(.L_109 - .L_108)
	.align		4
.L_108:
        /*01e4*/ 	.word	index@(_Z17layer_norm_kernelILi8EEvPK6__halfS2_S2_PS0_ffiib)
        /*01e8*/ 	.word	0x00000040


	//----- nvinfo : EIATTR_MIN_STACK_SIZE
	.align		4
.L_109:
        /*01ec*/ 	.byte	0x04, 0x12
        /*01ee*/ 	.short	(.L_111 - .L_110)
	.align		4
.L_110:
        /*01f0*/ 	.word	index@(_Z17layer_norm_kernelILi7EEvPK6__halfS2_S2_PS0_ffiib)
        /*01f4*/ 	.word	0x00000038


	//----- nvinfo : EIATTR_MIN_STACK_SIZE
	.align		4
.L_111:
        /*01f8*/ 	.byte	0x04, 0x12
        /*01fa*/ 	.short	(.L_113 - .L_112)
	.align		4
.L_112:
        /*01fc*/ 	.word	index@(_Z17layer_norm_kernelILi6EEvPK6__halfS2_S2_PS0_ffiib)
        /*0200*/ 	.word	0x00000030


	//----- nvinfo : EIATTR_MIN_STACK_SIZE
	.align		4
.L_113:
        /*0204*/ 	.byte	0x04, 0x12
        /*0206*/ 	.short	(.L_115 - .L_114)
	.align		4
.L_114:
        /*0208*/ 	.word	index@(_Z17layer_norm_kernelILi5EEvPK6__halfS2_S2_PS0_ffiib)
        /*020c*/ 	.word	0x00000028


	//----- nvinfo : EIATTR_MIN_STACK_SIZE
	.align		4
.L_115:
        /*0210*/ 	.byte	0x04, 0x12
        /*0212*/ 	.short	(.L_117 - .L_116)
	.align		4
.L_116:
        /*0214*/ 	.word	index@(_Z17layer_norm_kernelILi4EEvPK6__halfS2_S2_PS0_ffiib)
        /*0218*/ 	.word	0x00000000


	//----- nvinfo : EIATTR_MIN_STACK_SIZE
	.align		4
.L_117:
        /*021c*/ 	.byte	0x04, 0x12
        /*021e*/ 	.short	(.L_119 - .L_118)
	.align		4
.L_118:
        /*0220*/ 	.word	index@(_Z17layer_norm_kernelILi3EEvPK6__halfS2_S2_PS0_ffiib)
        /*0224*/ 	.word	0x00000000


	//----- nvinfo : EIATTR_MIN_STACK_SIZE
	.align		4
.L_119:
        /*0228*/ 	.byte	0x04, 0x12
        /*022a*/ 	.short	(.L_121 - .L_120)
	.align		4
.L_120:
        /*022c*/ 	.word	index@(_Z17layer_norm_kernelILi2EEvPK6__halfS2_S2_PS0_ffiib)
        /*0230*/ 	.word	0x00000000


	//----- nvinfo : EIATTR_MIN_STACK_SIZE
	.align		4
.L_121:
        /*0234*/ 	.byte	0x04, 0x12
        /*0236*/ 	.short	(.L_123 - .L_122)
	.align		4
.L_122:
        /*0238*/ 	.word	index@(_Z17layer_norm_kernelILi1EEvPK6__halfS2_S2_PS0_ffiib)
        /*023c*/ 	.word	0x00000000
.L_123:


//--------------------- .nv.compat                --------------------------
	.section	.nv.compat,"",@"SHT_CUDA_COMPAT_INFO"
	.align	4
        /*0000*/ 	.byte	0x02, 0x09, 0x00, 0x00, 0x02, 0x02, 0x01, 0x00, 0x02, 0x05, 0x05, 0x00, 0x03, 0x07, 0x01, 0x01
        /*0010*/ 	.byte	0x02, 0x03, 0x00, 0x00, 0x02, 0x06, 0x01, 0x00, 0x04, 0x0b, 0x08, 0x00, 0x00, 0x00, 0x00, 0x00
        /*0020*/ 	.byte	0x00, 0x00, 0x00, 0x00


//--------------------- .nv.info._Z17layer_norm_kernelILi16EEvPK6__halfS2_S2_PS0_ffiib --------------------------
	.section	.nv.info._Z17layer_norm_kernelILi16EEvPK6__halfS2_S2_PS0_ffiib,"",@"SHT_CUDA_INFO"
	.sectionflags	@""
	.align	4


	//----- nvinfo : EIATTR_CUDA_API_VERSION
	.align		4
        /*0000*/ 	.byte	0x04, 0x37
        /*0002*/ 	.short	(.L_125 - .L_124)
.L_124:
        /*0004*/ 	.word	0x00000082


	//----- nvinfo : EIATTR_KPARAM_INFO
	.align		4
.L_125:
        /*0008*/ 	.byte	0x04, 0x17
        /*000a*/ 	.short	(.L_127 - .L_126)
.L_126:
        /*000c*/ 	.word	0x00000000
        /*0010*/ 	.short	0x0008
        /*0012*/ 	.short	0x0030
        /*0014*/ 	.byte	0x00, 0xf0, 0x05, 0x00


	//----- nvinfo : EIATTR_KPARAM_INFO
	.align		4
.L_127:
        /*0018*/ 	.byte	0x04, 0x17
        /*001a*/ 	.short	(.L_129 - .L_128)
.L_128:
        /*001c*/ 	.word	0x00000000
        /*0020*/ 	.short	0x0007
        /*0022*/ 	.short	0x002c
        /*0024*/ 	.byte	0x00, 0xf0, 0x11, 0x00


	//----- nvinfo : EIATTR_KPARAM_INFO
	.align		4
.L_129:
        /*0028*/ 	.byte	0x04, 0x17
        /*002a*/ 	.short	(.L_131 - .L_130)
.L_130:
        /*002c*/ 	.word	0x00000000
        /*0030*/ 	.short	0x0006
        /*0032*/ 	.short	0x0028
        /*0034*/ 	.byte	0x00, 0xf0, 0x11, 0x00


	//----- nvinfo : EIATTR_KPARAM_INFO
	.align		4
.L_131:
        /*0038*/ 	.byte	0x04, 0x17
        /*003a*/ 	.short	(.L_133 - .L_132)
.L_132:
        /*003c*/ 	.word	0x00000000
        /*0040*/ 	.short	0x0005
        /*0042*/ 	.short	0x0024
        /*0044*/ 	.byte	0x00, 0xf0, 0x11, 0x00


	//----- nvinfo : EIATTR_KPARAM_INFO
	.align		4
.L_133:
        /*0048*/ 	.byte	0x04, 0x17
        /*004a*/ 	.short	(.L_135 - .L_134)
.L_134:
        /*004c*/ 	.word	0x00000000
        /*0050*/ 	.short	0x0004
        /*0052*/ 	.short	0x0020
        /*0054*/ 	.byte	0x00, 0xf0, 0x11, 0x00


	//----- nvinfo : EIATTR_KPARAM_INFO
	.align		4
.L_135:
        /*0058*/ 	.byte	0x04, 0x17
        /*005a*/ 	.short	(.L_137 - .L_136)
.L_136:
        /*005c*/ 	.word	0x00000000
        /*0060*/ 	.short	0x0003
        /*0062*/ 	.short	0x0018
        /*0064*/ 	.byte	0x00, 0xf0, 0x21, 0x00


	//----- nvinfo : EIATTR_KPARAM_INFO
	.align		4
.L_137:
        /*0068*/ 	.byte	0x04, 0x17
        /*006a*/ 	.short	(.L_139 - .L_138)
.L_138:
        /*006c*/ 	.word	0x00000000
        /*0070*/ 	.short	0x0002
        /*0072*/ 	.short	0x0010
        /*0074*/ 	.byte	0x00, 0xf0, 0x21, 0x00


	//----- nvinfo : EIATTR_KPARAM_INFO
	.align		4
.L_139:
        /*0078*/ 	.byte	0x04, 0x17
        /*007a*/ 	.short	(.L_141 - .L_140)
.L_140:
        /*007c*/ 	.word	0x00000000
        /*0080*/ 	.short	0x0001
        /*0082*/ 	.short	0x0008
        /*0084*/ 	.byte	0x00, 0xf0, 0x21, 0x00


	//----- nvinfo : EIATTR_KPARAM_INFO
	.align		4
.L_141:
        /*0088*/ 	.byte	0x04, 0x17
        /*008a*/ 	.short	(.L_143 - .L_142)
.L_142:
        /*008c*/ 	.word	0x00000000
        /*0090*/ 	.short	0x0000
        /*0092*/ 	.short	0x0000
        /*0094*/ 	.byte	0x00, 0xf0, 0x21, 0x00


	//----- nvinfo : EIATTR_SPARSE_MMA_MASK
	.align		4
.L_143:
        /*0098*/ 	.byte	0x03, 0x50
        /*009a*/ 	.short	0x0000


	//----- nvinfo : EIATTR_MAXREG_COUNT
	.align		4
        /*009c*/ 	.byte	0x03, 0x1b
        /*009e*/ 	.short	0x00ff


	//----- nvinfo : EIATTR_NUM_BARRIERS
	.align		4
        /*00a0*/ 	.byte	0x02, 0x4c
        /*00a2*/ 	.byte	0x01
	.zero		1


	//----- nvinfo : EIATTR_MERCURY_ISA_VERSION
	.align		4
        /*00a4*/ 	.byte	0x03, 0x5f
        /*00a6*/ 	.short	0x0101


	//----- nvinfo : EIATTR_COOP_GROUP_MASK_REGIDS
	.align		4
        /*00a8*/ 	.byte	0x04, 0x29
        /*00aa*/ 	.short	(.L_145 - .L_144)


	//   ....[0]....
.L_144:
        /*00ac*/ 	.word	0xffffffff


	//   ....[1]....
        /*00b0*/ 	.word	0xffffffff


	//   ....[2]....
        /*00b4*/ 	.word	0xffffffff


	//   ....[3]....
        /*00b8*/ 	.word	0xffffffff


	//----- nvinfo : EIATTR_COOP_GROUP_INSTR_OFFSETS
	.align		4
.L_145:
        /*00bc*/ 	.byte	0x04, 0x28
        /*00be*/ 	.short	(.L_147 - .L_146)


	//   ....[0]....
.L_146:
        /*00c0*/ 	.word	0x00000eb0


	//   ....[1]....
        /*00c4*/ 	.word	0x00000fd0


	//   ....[2]....
        /*00c8*/ 	.word	0x00001850


	//   ....[3]....
        /*00cc*/ 	.word	0x00001900


	//----- nvinfo : EIATTR_EXIT_INSTR_OFFSETS
	.align		4
.L_147:
        /*00d0*/ 	.byte	0x04, 0x1c
        /*00d2*/ 	.short	(.L_149 - .L_148)


	//   ....[0]....
.L_148:
        /*00d4*/ 	.word	0x00001a60


	//   ....[1]....
        /*00d8*/ 	.word	0x00001c10


	//   ....[2]....
        /*00dc*/ 	.word	0x00001d10


	//   ....[3]....
        /*00e0*/ 	.word	0x00001e30


	//   ....[4]....
        /*00e4*/ 	.word	0x00001fa0


	//   ....[5]....
        /*00e8*/ 	.word	0x000020c0


	//   ....[6]....
        /*00ec*/ 	.word	0x000021d0


	//   ....[7]....
        /*00f0*/ 	.word	0x000022b0


	//   ....[8]....
        /*00f4*/ 	.word	0x000023b0


	//   ....[9]....
        /*00f8*/ 	.word	0x000024e0


	//   ....[10]....
        /*00fc*/ 	.word	0x000025c0


	//   ....[11]....
        /*0100*/ 	.word	0x000026b0


	//   ....[12]....
        /*0104*/ 	.word	0x00002770


	//   ....[13]....
        /*0108*/ 	.word	0x00002850


	//   ....[14]....
        /*010c*/ 	.word	0x00002960


	//----- nvinfo : EIATTR_CRS_STACK_SIZE
	.align		4
.L_149:
        /*0110*/ 	.byte	0x04, 0x1e
        /*0112*/ 	.short	(.L_151 - .L_150)
.L_150:
        /*0114*/ 	.word	0x00000000


	//----- nvinfo : EIATTR_CBANK_PARAM_SIZE
	.align		4
.L_151:
        /*0118*/ 	.byte	0x03, 0x19
        /*011a*/ 	.short	0x0031


	//----- nvinfo : EIATTR_PARAM_CBANK
	.align		4
        /*011c*/ 	.byte	0x04, 0x0a
        /*011e*/ 	.short	(.L_153 - .L_152)
	.align		4
.L_152:
        /*0120*/ 	.word	index@(.nv.constant0._Z17layer_norm_kernelILi16EEvPK6__halfS2_S2_PS0_ffiib)
        /*0124*/ 	.short	0x0210
        /*0126*/ 	.short	0x0031


	//----- nvinfo : EIATTR_SW_WAR
	.align		4
.L_153:
        /*0128*/ 	.byte	0x04, 0x36
        /*012a*/ 	.short	(.L_155 - .L_154)
.L_154:
        /*012c*/ 	.word	0x00000008
.L_155:


//--------------------- .nv.info._Z17layer_norm_kernelILi15EEvPK6__halfS2_S2_PS0_ffiib --------------------------
	.section	.nv.info._Z17layer_norm_kernelILi15EEvPK6__halfS2_S2_PS0_ffiib,"",@"SHT_CUDA_INFO"
	.sectionflags	@""
	.align	4


	//----- nvinfo : EIATTR_CUDA_API_VERSION
	.align		4
        /*0000*/ 	.byte	0x04, 0x37
        /*0002*/ 	.short	(.L_157 - .L_156)
.L_156:
        /*0004*/ 	.word	0x00000082


	//----- nvinfo : EIATTR_KPARAM_INFO
	.align		4
.L_157:
        /*0008*/ 	.byte	0x04, 0x17
        /*000a*/ 	.short	(.L_159 - .L_158)
.L_158:
        /*000c*/ 	.word	0x00000000
        /*0010*/ 	.short	0x0008
        /*0012*/ 	.short	0x0030
        /*0014*/ 	.byte	0x00, 0xf0, 0x05, 0x00


	//----- nvinfo : EIATTR_KPARAM_INFO
	.align		4
.L_159:
        /*0018*/ 	.byte	0x04, 0x17
        /*001a*/ 	.short	(.L_161 - .L_160)
.L_160:
        /*001c*/ 	.word	0x00000000
        /*0020*/ 	.short	0x0007
        /*0022*/ 	.short	0x002c
        /*0024*/ 	.byte	0x00, 0xf0, 0x11, 0x00


	//----- nvinfo : EIATTR_KPARAM_INFO
	.align		4
.L_161:
        /*0028*/ 	.byte	0x04, 0x17
        /*002a*/ 	.short	(.L_163 - .L_162)
.L_162:
        /*002c*/ 	.word	0x00000000
        /*0030*/ 	.short	0x0006
        /*0032*/ 	.short	0x0028
        /*0034*/ 	.byte	0x00, 0xf0, 0x11, 0x00


	//----- nvinfo : EIATTR_KPARAM_INFO
	.align		4
.L_163:
        /*0038*/ 	.byte	0x04, 0x17
        /*003a*/ 	.short	(.L_165 - .L_164)
.L_164:
        /*003c*/ 	.word	0x00000000
        /*0040*/ 	.short	0x0005
        /*0042*/ 	.short	0x0024
        /*0044*/ 	.byte	0x00, 0xf0, 0x11, 0x00


	//----- nvinfo : EIATTR_KPARAM_INFO
	.align		4
.L_165:
        /*0048*/ 	.byte	0x04, 0x17
        /*004a*/ 	.short	(.L_167 - .L_166)
.L_166:
        /*004c*/ 	.word	0x00000000
        /*0050*/ 	.short	0x0004
        /*0052*/ 	.short	0x0020
        /*0054*/ 	.byte	0x00, 0xf0, 0x11, 0x00


	//----- nvinfo : EIATTR_KPARAM_INFO
	.align		4
.L_167:
        /*0058*/ 	.byte	0x04, 0x17
        /*005a*/ 	.short	(.L_169 - .L_168)
.L_168:
        /*005c*/ 	.word	0x00000000
        /*0060*/ 	.short	0x0003
        /*0062*/ 	.short	0x0018
        /*0064*/ 	.byte	0x00, 0xf0, 0x21, 0x00


	//----- nvinfo : EIATTR_KPARAM_INFO
	.align		4
.L_169:
        /*0068*/ 	.byte	0x04, 0x17
        /*006a*/ 	.short	(.L_171 - .L_170)
.L_170:
        /*006c*/ 	.word	0x00000000
        /*0070*/ 	.short	0x0002
        /*0072*/ 	.short	0x0010
        /*0074*/ 	.byte	0x00, 0xf0, 0x21, 0x00


	//----- nvinfo : EIATTR_KPARAM_INFO
	.align		4
.L_171:
        /*0078*/ 	.byte	0x04, 0x17
        /*007a*/ 	.short	(.L_173 - .L_172)
.L_172:
        /*007c*/ 	.word	0x00000000
        /*0080*/ 	.short	0x0001
        /*0082*/ 	.short	0x0008
        /*0084*/ 	.byte	0x00, 0xf0, 0x21, 0x00


	//----- nvinfo : EIATTR_KPARAM_INFO
	.align		4
.L_173:
        /*0088*/ 	.byte	0x04, 0x17
        /*008a*/ 	.short	(.L_175 - .L_174)
.L_174:
        /*008c*/ 	.word	0x00000000
        /*0090*/ 	.short	0x0000
        /*0092*/ 	.short	0x0000
        /*0094*/ 	.byte	0x00, 0xf0, 0x21, 0x00


	//----- nvinfo : EIATTR_SPARSE_MMA_MASK
	.align		4
.L_175:
        /*0098*/ 	.byte	0x03, 0x50
        /*009a*/ 	.short	0x0000


	//----- nvinfo : EIATTR_MAXREG_COUNT
	.align		4
        /*009c*/ 	.byte	0x03, 0x1b
        /*009e*/ 	.short	0x00ff


	//----- nvinfo : EIATTR_NUM_BARRIERS
	.align		4
        /*00a0*/ 	.byte	0x02, 0x4c
        /*00a2*/ 	.byte	0x01
	.zero		1


	//----- nvinfo : EIATTR_MERCURY_ISA_VERSION
	.align		4
        /*00a4*/ 	.byte	0x03, 0x5f
        /*00a6*/ 	.short	0x0101


	//----- nvinfo : EIATTR_COOP_GROUP_MASK_REGIDS
	.align		4
        /*00a8*/ 	.byte	0x04, 0x29
        /*00aa*/ 	.short	(.L_177 - .L_176)


	//   ....[0]....
.L_176:
        /*00ac*/ 	.word	0xffffffff


	//   ....[1]....
        /*00b0*/ 	.word	0xffffffff


	//   ....[2]....
        /*00b4*/ 	.word	0xffffffff


	//   ....[3]....
        /*00b8*/ 	.word	0xffffffff


	//----- nvinfo : EIATTR_COOP_GROUP_INSTR_OFFSETS
	.align		4
.L_177:
        /*00bc*/ 	.byte	0x04, 0x28
        /*00be*/ 	.short	(.L_179 - .L_178)


	//   ....[0]....
.L_178:
        /*00c0*/ 	.word	0x00000e20


	//   ....[1]....
        /*00c4*/ 	.word	0x00000f40


	//   ....[2]....
        /*00c8*/ 	.word	0x00001760


	//   ....[3]....
        /*00cc*/ 	.word	0x00001860


	//----- nvinfo : EIATTR_EXIT_INSTR_OFFSETS
	.align		4
.L_179:
        /*00d0*/ 	.byte	0x04, 0x1c
        /*00d2*/ 	.short	(.L_181 - .L_180)


	//   ....[0]....
.L_180:
        /*00d4*/ 	.word	0x00001950


	//   ....[1]....
        /*00d8*/ 	.word	0x00001b30


	//   ....[2]....
        /*00dc*/ 	.word	0x00001c40


	//   ....[3]....
        /*00e0*/ 	.word	0x00001d40


	//   ....[4]....
        /*00e4*/ 	.word	0x00001d60


	//   ....[5]....
        /*00e8*/ 	.word	0x00001f10


	//   ....[6]....
        /*00ec*/ 	.word	0x00001fd0


	//   ....[7]....
        /*00f0*/ 	.word	0x00002100


	//   ....[8]....
        /*00f4*/ 	.word	0x000021f0


	//   ....[9]....
        /*00f8*/ 	.word	0x000022d0


	//   ....[10]....
        /*00fc*/ 	.word	0x000022f0


	//   ....[11]....
        /*0100*/ 	.word	0x00002460


	//   ....[12]....
        /*0104*/ 	.word	0x000024e0


	//   ....[13]....
        /*0108*/ 	.word	0x000025f0


	//   ....[14]....
        /*010c*/ 	.word	0x000026c0


	//   ....[15]....
        /*0110*/ 	.word	0x00002780


	//   ....[16]....
        /*0114*/ 	.word	0x000027a0


	//   ....[17]....
        /*0118*/ 	.word	0x000028f0


	//----- nvinfo : EIATTR_CRS_STACK_SIZE
	.align		4
.L_181:
        /*011c*/ 	.byte	0x04, 0x1e
        /*011e*/ 	.short	(.L_183 - .L_182)
.L_182:
        /*0120*/ 	.word	0x00000000


	//----- nvinfo : EIATTR_CBANK_PARAM_SIZE
	.align		4
.L_183:
        /*0124*/ 	.byte	0x03, 0x19
        /*0126*/ 	.short	0x0031


	//----- nvinfo : EIATTR_PARAM_CBANK
	.align		4
        /*0128*/ 	.byte	0x04, 0x0a
        /*012a*/ 	.short	(.L_185 - .L_184)
	.align		4
.L_184:
        /*012c*/ 	.word	index@(.nv.constant0._Z17layer_norm_kernelILi15EEvPK6__halfS2_S2_PS0_ffiib)
        /*0130*/ 	.short	0x0210
        /*0132*/ 	.short	0x0031


	//----- nvinfo : EIATTR_SW_WAR
	.align		4
.L_185:
        /*0134*/ 	.byte	0x04, 0x36
        /*0136*/ 	.short	(.L_187 - .L_186)
.L_186:
        /*0138*/ 	.word	0x00000008
.L_187:


//--------------------- .nv.info._Z17layer_norm_kernelILi14EEvPK6__halfS2_S2_PS0_ffiib --------------------------
	.section	.nv.info._Z17layer_norm_kernelILi14EEvPK6__halfS2_S2_PS0_ffiib,"",@"SHT_CUDA_INFO"
	.sectionflags	@""
	.align	4


	//----- nvinfo : EIATTR_CUDA_API_VERSION
	.align		4
        /*0000*/ 	.byte	0x04, 0x37
        /*0002*/ 	.short	(.L_189 - .L_188)
.L_188:
        /*0004*/ 	.word	0x00000082


	//----- nvinfo : EIATTR_KPARAM_INFO
	.align		4
.L_189:
        /*0008*/ 	.byte	0x04, 0x17
        /*000a*/ 	.short	(.L_191 - .L_190)
.L_190:
        /*000c*/ 	.word	0x00000000
        /*0010*/ 	.short	0x0008
        /*0012*/ 	.short	0x0030
        /*0014*/ 	.byte	0x00, 0xf0, 0x05, 0x00


	//----- nvinfo : EIATTR_KPARAM_INFO
	.align		4
.L_191:
        /*0018*/ 	.byte	0x04, 0x17
        /*001a*/ 	.short	(.L_193 - .L_192)
.L_192:
        /*001c*/ 	.word	0x00000000
        /*0020*/ 	.short	0x0007
        /*0022*/ 	.short	0x002c
        /*0024*/ 	.byte	0x00, 0xf0, 0x11, 0x00


	//----- nvinfo : EIATTR_KPARAM_INFO
	.align		4
.L_193:
        /*0028*/ 	.byte	0x04, 0x17
        /*002a*/ 	.short	(.L_195 - .L_194)
.L_194:
        /*002c*/ 	.word	0x00000000
        /*0030*/ 	.short	0x0006
        /*0032*/ 	.short	0x0028
        /*0034*/ 	.byte	0x00, 0xf0, 0x11, 0x00


	//----- nvinfo : EIATTR_KPARAM_INFO
	.align		4
.L_195:
        /*0038*/ 	.byte	0x04, 0x17
        /*003a*/ 	.short	(.L_197 - .L_196)
.L_196:
        /*003c*/ 	.word	0x00000000
        /*0040*/ 	.short	0x0005
        /*0042*/ 	.short	0x0024
        /*0044*/ 	.byte	0x00, 0xf0, 0x11, 0x00


	//----- nvinfo : EIATTR_KPARAM_INFO
	.align		4
.L_197:
        /*0048*/ 	.byte	0x04, 0x17
        /*004a*/ 	.short	(.L_199 - .L_198)
.L_198:
        /*004c*/ 	.word	0x00000000
        /*0050*/ 	.short	0x0004
        /*0052*/ 	.short	0x0020
        /*0054*/ 	.byte	0x00, 0xf0, 0x11, 0x00


	//----- nvinfo : EIATTR_KPARAM_INFO
	.align		4
.L_199:
        /*0058*/ 	.byte	0x04, 0x17
        /*005a*/ 	.short	(.L_201 - .L_200)
.L_200:
        /*005c*/ 	.word	0x00000000
        /*0060*/ 	.short	0x0003
        /*0062*/ 	.short	0x0018
        /*0064*/ 	.byte	0x00, 0xf0, 0x21, 0x00


	//----- nvinfo : EIATTR_KPARAM_INFO
	.align		4
.L_201:
        /*0068*/ 	.byte	0x04, 0x17
        /*006a*/ 	.short	(.L_203 - .L_202)
.L_202:
        /*006c*/ 	.word	0x00000000
        /*0070*/ 	.short	0x0002
        /*0072*/ 	.short	0x0010
        /*0074*/ 	.byte	0x00, 0xf0, 0x21, 0x00


	//----- nvinfo : EIATTR_KPARAM_INFO
	.align		4
.L_203:
        /*0078*/ 	.byte	0x04, 0x17
        /*007a*/ 	.short	(.L_205 - .L_204)
.L_204:
        /*007c*/ 	.word	0x00000000
        /*0080*/ 	.short	0x0001
        /*0082*/ 	.short	0x0008
        /*0084*/ 	.byte	0x00, 0xf0, 0x21, 0x00


	//----- nvinfo : EIATTR_KPARAM_INFO
	.align		4
.L_205:
        /*0088*/ 	.byte	0x04, 0x17
        /*008a*/ 	.short	(.L_207 - .L_206)
.L_206:
        /*008c*/ 	.word	0x00000000
        /*0090*/ 	.short	0x0000
        /*0092*/ 	.short	0x0000
        /*0094*/ 	.byte	0x00, 0xf0, 0x21, 0x00


	//----- nvinfo : EIATTR_SPARSE_MMA_MASK
	.align		4
.L_207:
        /*0098*/ 	.byte	0x03, 0x50
        /*009a*/ 	.short	0x0000


	//----- nvinfo : EIATTR_MAXREG_COUNT
	.align		4
        /*009c*/ 	.byte	0x03, 0x1b
        /*009e*/ 	.short	0x00ff


	//----- nvinfo : EIATTR_NUM_BARRIERS
	.align		4
        /*00a0*/ 	.byte	0x02, 0x4c
        /*00a2*/ 	.byte	0x01
	.zero		1


	//----- nvinfo : EIATTR_MERCURY_ISA_VERSION
	.align		4
        /*00a4*/ 	.byte	0x03, 0x5f
        /*00a6*/ 	.short	0x0101


	//----- nvinfo : EIATTR_COOP_GROUP_MASK_REGIDS
	.align		4
        /*00a8*/ 	.byte	0x04, 0x29
        /*00aa*/ 	.short	(.L_209 - .L_208)


	//   ....[0]....
.L_208:
        /*00ac*/ 	.word	0xffffffff


	//   ....[1]....
        /*00b0*/ 	.word	0xffffffff


	//   ....[2]....
        /*00b4*/ 	.word	0xffffffff


	//   ....[3]....
        /*00b8*/ 	.word	0xffffffff


	//----- nvinfo : EIATTR_COOP_GROUP_INSTR_OFFSETS
	.align		4
.L_209:
        /*00bc*/ 	.byte	0x04, 0x28
        /*00be*/ 	.short	(.L_211 - .L_210)


	//   ....[0]....
.L_210:
        /*00c0*/ 	.word	0x00000d40


	//   ....[1]....
        /*00c4*/ 	.word	0x00000e80


	//   ....[2]....
        /*00c8*/ 	.word	0x00001650


	//   ....[3]....
        /*00cc*/ 	.word	0x000016f0


	//----- nvinfo : EIATTR_EXIT_INSTR_OFFSETS
	.align		4
.L_211:
        /*00d0*/ 	.byte	0x04, 0x1c
        /*00d2*/ 	.short	(.L_213 - .L_212)


	//   ....[0]....
.L_212:
        /*00d4*/ 	.word	0x00001820


	//   ....[1]....
        /*00d8*/ 	.word	0x00001a00


	//   ....[2]....
        /*00dc*/ 	.word	0x00001af0


	//   ....[3]....
        /*00e0*/ 	.word	0x00001b20


	//   ....[4]....
        /*00e4*/ 	.word	0x00001c20


	//   ....[5]....
        /*00e8*/ 	.word	0x00001dc0


	//   ....[6]....
        /*00ec*/ 	.word	0x00001e80


	//   ....[7]....
        /*00f0*/ 	.word	0x00001fd0


	//   ....[8]....
        /*00f4*/ 	.word	0x000020a0


	//   ....[9]....
        /*00f8*/ 	.word	0x000020d0


	//   ....[10]....
        /*00fc*/ 	.word	0x000021b0


	//   ....[11]....
        /*0100*/ 	.word	0x00002310


	//   ....[12]....
        /*0104*/ 	.word	0x00002390


	//   ....[13]....
        /*0108*/ 	.word	0x000024c0


	//   ....[14]....
        /*010c*/ 	.word	0x00002570


	//   ....[15]....
        /*0110*/ 	.word	0x000025a0


	//   ....[16]....
        /*0114*/ 	.word	0x00002660


	//   ....[17]....
        /*0118*/ 	.word	0x000027a0


	//----- nvinfo : EIATTR_CRS_STACK_SIZE
	.align		4
.L_213:
        /*011c*/ 	.byte	0x04, 0x1e
        /*011e*/ 	.short	(.L_215 - .L_214)
.L_214:
        /*0120*/ 	.word	0x00000000


	//----- nvinfo : EIATTR_CBANK_PARAM_SIZE
	.align		4
.L_215:
        /*0124*/ 	.byte	0x03, 0x19
        /*0126*/ 	.short	0x0031


	//----- nvinfo : EIATTR_PARAM_CBANK
	.align		4
        /*0128*/ 	.byte	0x04, 0x0a
        /*012a*/ 	.short	(.L_217 - .L_216)
	.align		4
.L_216:
        /*012c*/ 	.word	index@(.nv.constant0._Z17layer_norm_kernelILi14EEvPK6__halfS2_S2_PS0_ffiib)
        /*0130*/ 	.short	0x0210
        /*0132*/ 	.short	0x0031


	//----- nvinfo : EIATTR_SW_WAR
	.align		4
.L_217:
        /*0134*/ 	.byte	0x04, 0x36
        /*0136*/ 	.short	(.L_219 - .L_218)
.L_218:
        /*0138*/ 	.word	0x00000008
.L_219:


//--------------------- .nv.info._Z17layer_norm_kernelILi13EEvPK6__halfS2_S2_PS0_ffiib --------------------------
	.section	.nv.info._Z17layer_norm_kernelILi13EEvPK6__halfS2_S2_PS0_ffiib,"",@"SHT_CUDA_INFO"
	.sectionflags	@""
	.align	4


	//----- nvinfo : EIATTR_CUDA_API_VERSION
	.align		4
        /*0000*/ 	.byte	0x04, 0x37
        /*0002*/ 	.short	(.L_221 - .L_220)
.L_220:
        /*0004*/ 	.word	0x00000082


	//----- nvinfo : EIATTR_KPARAM_INFO
	.align		4
.L_221:
        /*0008*/ 	.byte	0x04, 0x17
        /*000a*/ 	.short	(.L_223 - .L_222)
.L_222:
        /*000c*/ 	.word	0x00000000
        /*0010*/ 	.short	0x0008
        /*0012*/ 	.short	0x0030
        /*0014*/ 	.byte	0x00, 0xf0, 0x05, 0x00


	//----- nvinfo : EIATTR_KPARAM_INFO
	.align		4
.L_223:
        /*0018*/ 	.byte	0x04, 0x17
        /*001a*/ 	.short	(.L_225 - .L_224)
.L_224:
        /*001c*/ 	.word	0x00000000
        /*0020*/ 	.short	0x0007
        /*0022*/ 	.short	0x002c
        /*0024*/ 	.byte	0x00, 0xf0, 0x11, 0x00


	//----- nvinfo : EIATTR_KPARAM_INFO
	.align		4
.L_225:
        /*0028*/ 	.byte	0x04, 0x17
        /*002a*/ 	.short	(.L_227 - .L_226)
.L_226:
        /*002c*/ 	.word	0x00000000
        /*0030*/ 	.short	0x0006
        /*0032*/ 	.short	0x0028
        /*0034*/ 	.byte	0x00, 0xf0, 0x11, 0x00


	//----- nvinfo : EIATTR_KPARAM_INFO
	.align		4
.L_227:
        /*0038*/ 	.byte	0x04, 0x17
        /*003a*/ 	.short	(.L_229 - .L_228)
.L_228:
        /*003c*/ 	.word	0x00000000
        /*0040*/ 	.short	0x0005
        /*0042*/ 	.short	0x0024
        /*0044*/ 	.byte	0x00, 0xf0, 0x11, 0x00


	//----- nvinfo : EIATTR_KPARAM_INFO
	.align		4
.L_229:
        /*0048*/ 	.byte	0x04, 0x17
        /*004a*/ 	.short	(.L_231 - .L_230)
.L_230:
        /*004c*/ 	.word	0x00000000
        /*0050*/ 	.short	0x0004
        /*0052*/ 	.short	0x0020
        /*0054*/ 	.byte	0x00, 0xf0, 0x11, 0x00


	//----- nvinfo : EIATTR_KPARAM_INFO
	.align		4
.L_231:
        /*0058*/ 	.byte	0x04, 0x17
        /*005a*/ 	.short	(.L_233 - .L_232)
.L_232:
        /*005c*/ 	.word	0x00000000
        /*0060*/ 	.short	0x0003
        /*0062*/ 	.short	0x0018
        /*0064*/ 	.byte	0x00, 0xf0, 0x21, 0x00


	//----- nvinfo : EIATTR_KPARAM_INFO
	.align		4
.L_233:
        /*0068*/ 	.byte	0x04, 0x17
        /*006a*/ 	.short	(.L_235 - .L_234)
.L_234:
        /*006c*/ 	.word	0x00000000
        /*0070*/ 	.short	0x0002
        /*0072*/ 	.short	0x0010
        /*0074*/ 	.byte	0x00, 0xf0, 0x21, 0x00


	//----- nvinfo : EIATTR_KPARAM_INFO
	.align		4
.L_235:
        /*0078*/ 	.byte	0x04, 0x17
        /*007a*/ 	.short	(.L_237 - .L_236)
.L_236:
        /*007c*/ 	.word	0x00000000
        /*0080*/ 	.short	0x0001
        /*0082*/ 	.short	0x0008
        /*0084*/ 	.byte	0x00, 0xf0, 0x21, 0x00


	//----- nvinfo : EIATTR_KPARAM_INFO
	.align		4
.L_237:
        /*0088*/ 	.byte	0x04, 0x17
        /*008a*/ 	.short	(.L_239 - .L_238)
.L_238:
        /*008c*/ 	.word	0x00000000
        /*0090*/ 	.short	0x0000
        /*0092*/ 	.short	0x0000
        /*0094*/ 	.byte	0x00, 0xf0, 0x21, 0x00


	//----- nvinfo : EIATTR_SPARSE_MMA_MASK
	.align		4
.L_239:
        /*0098*/ 	.byte	0x03, 0x50
        /*009a*/ 	.short	0x0000


	//----- nvinfo : EIATTR_MAXREG_COUNT
	.align		4
        /*009c*/ 	.byte	0x03, 0x1b
        /*009e*/ 	.short	0x00ff


	//----- nvinfo : EIATTR_NUM_BARRIERS
	.align		4
        /*00a0*/ 	.byte	0x02, 0x4c
        /*00a2*/ 	.byte	0x01
	.zero		1


	//----- nvinfo : EIATTR_MERCURY_ISA_VERSION
	.align		4
        /*00a4*/ 	.byte	0x03, 0x5f
        /*00a6*/ 	.short	0x0101


	//----- nvinfo : EIATTR_COOP_GROUP_MASK_REGIDS
	.align		4
        /*00a8*/ 	.byte	0x04, 0x29
        /*00aa*/ 	.short	(.L_241 - .L_240)


	//   ....[0]....
.L_240:
        /*00ac*/ 	.word	0xffffffff


	//   ....[1]....
        /*00b0*/ 	.word	0xffffffff


	//   ....[2]....
        /*00b4*/ 	.word	0xffffffff


	//   ....[3]....
        /*00b8*/ 	.word	0xffffffff


	//----- nvinfo : EIATTR_COOP_GROUP_INSTR_OFFSETS
	.align		4
.L_241:
        /*00bc*/ 	.byte	0x04, 0x28
        /*00be*/ 	.short	(.L_243 - .L_242)


	//   ....[0]....
.L_242:
        /*00c0*/ 	.word	0x00000c80


	//   ....[1]....
        /*00c4*/ 	.word	0x00000da0


	//   ....[2]....
        /*00c8*/ 	.word	0x000014a0


	//   ....[3]....
        /*00cc*/ 	.word	0x00001550


	//----- nvinfo : EIATTR_EXIT_INSTR_OFFSETS
	.align		4
.L_243:
        /*00d0*/ 	.byte	0x04, 0x1c
        /*00d2*/ 	.short	(.L_245 - .L_244)


	//   ....[0]....
.L_244:
        /*00d4*/ 	.word	0x00001640


	//   ....[1]....
        /*00d8*/ 	.word	0x00001810


	//   ....[2]....
        /*00dc*/ 	.word	0x00001840


	//   ....[3]....
        /*00e0*/ 	.word	0x00001950


	//   ....[4]....
        /*00e4*/ 	.word	0x00001a50


	//   ....[5]....
        /*00e8*/ 	.word	0x00001c00


	//   ....[6]....
        /*00ec*/ 	.word	0x00001cc0


	//   ....[7]....
        /*00f0*/ 	.word	0x00001de0


	//   ....[8]....
        /*00f4*/ 	.word	0x00001e10


	//   ....[9]....
        /*00f8*/ 	.word	0x00001f00


	//   ....[10]....
        /*00fc*/ 	.word	0x00001fe0


	//   ....[11]....
        /*0100*/ 	.word	0x00002150


	//   ....[12]....
        /*0104*/ 	.word	0x000021d0


	//   ....[13]....
        /*0108*/ 	.word	0x000022d0


	//   ....[14]....
        /*010c*/ 	.word	0x00002300


	//   ....[15]....
        /*0110*/ 	.word	0x000023d0


	//   ....[16]....
        /*0114*/ 	.word	0x00002490


	//   ....[17]....
        /*0118*/ 	.word	0x000025e0


	//----- nvinfo : EIATTR_CRS_STACK_SIZE
	.align		4
.L_245:
        /*011c*/ 	.byte	0x04, 0x1e
        /*011e*/ 	.short	(.L_247 - .L_246)
.L_246:
        /*0120*/ 	.word	0x00000000


	//----- nvinfo : EIATTR_CBANK_PARAM_SIZE
	.align		4
.L_247:
        /*0124*/ 	.byte	0x03, 0x19
        /*0126*/ 	.short	0x0031


	//----- nvinfo : EIATTR_PARAM_CBANK
	.align		4
        /*0128*/ 	.byte	0x04, 0x0a
        /*012a*/ 	.short	(.L_249 - .L_248)
	.align		4
.L_248:
        /*012c*/ 	.word	index@(.nv.constant0._Z17layer_norm_kernelILi13EEvPK6__halfS2_S2_PS0_ffiib)
        /*0130*/ 	.short	0x0210
        /*0132*/ 	.short	0x0031


	//----- nvinfo : EIATTR_SW_WAR
	.align		4
.L_249:
        /*0134*/ 	.byte	0x04, 0x36
        /*0136*/ 	.short	(.L_251 - .L_250)
.L_250:
        /*0138*/ 	.word	0x00000008
.L_251:


//--------------------- .nv.info._Z17layer_norm_kernelILi12EEvPK6__halfS2_S2_PS0_ffiib --------------------------
	.section	.nv.info._Z17layer_norm_kernelILi12EEvPK6__halfS2_S2_PS0_ffiib,"",@"SHT_CUDA_INFO"
	.sectionflags	@""
	.align	4


	//----- nvinfo : EIATTR_CUDA_API_VERSION
	.align		4
        /*0000*/ 	.byte	0x04, 0x37
        /*0002*/ 	.short	(.L_253 - .L_252)
.L_252:
        /*0004*/ 	.word	0x00000082


	//----- nvinfo : EIATTR_KPARAM_INFO
	.align		4
.L_253:
        /*0008*/ 	.byte	0x04, 0x17
        /*000a*/ 	.short	(.L_255 - .L_254)
.L_254:
        /*000c*/ 	.word	0x00000000
        /*0010*/ 	.short	0x0008
        /*0012*/ 	.short	0x0030
        /*0014*/ 	.byte	0x00, 0xf0, 0x05, 0x00


	//----- nvinfo : EIATTR_KPARAM_INFO
	.align		4
.L_255:
        /*0018*/ 	.byte	0x04, 0x17
        /*001a*/ 	.short	(.L_257 - .L_256)
.L_256:
        /*001c*/ 	.word	0x00000000
        /*0020*/ 	.short	0x0007
        /*0022*/ 	.short	0x002c
        /*0024*/ 	.byte	0x00, 0xf0, 0x11, 0x00


	//----- nvinfo : EIATTR_KPARAM_INFO
	.align		4
.L_257:
        /*0028*/ 	.byte	0x04, 0x17
        /*002a*/ 	.short	(.L_259 - .L_258)
.L_258:
        /*002c*/ 	.word	0x00000000
        /*0030*/ 	.short	0x0006
        /*0032*/ 	.short	0x0028
        /*0034*/ 	.byte	0x00, 0xf0, 0x11, 0x00


	//----- nvinfo : EIATTR_KPARAM_INFO
	.align		4
.L_259:
        /*0038*/ 	.byte	0x04, 0x17
        /*003a*/ 	.short	(.L_261 - .L_260)
.L_260:
        /*003c*/ 	.word	0x00000000
        /*0040*/ 	.short	0x0005
        /*0042*/ 	.short	0x0024
        /*0044*/ 	.byte	0x00, 0xf0, 0x11, 0x00


	//----- nvinfo : EIATTR_KPARAM_INFO
	.align		4
.L_261:
        /*0048*/ 	.byte	0x04, 0x17
        /*004a*/ 	.short	(.L_263 - .L_262)
.L_262:
        /*004c*/ 	.word	0x00000000
        /*0050*/ 	.short	0x0004
        /*0052*/ 	.short	0x0020
        /*0054*/ 	.byte	0x00, 0xf0, 0x11, 0x00


	//----- nvinfo : EIATTR_KPARAM_INFO
	.align		4
.L_263:
        /*0058*/ 	.byte	0x04, 0x17
        /*005a*/ 	.short	(.L_265 - .L_264)
.L_264:
        /*005c*/ 	.word	0x00000000
        /*0060*/ 	.short	0x0003
        /*0062*/ 	.short	0x0018
        /*0064*/ 	.byte	0x00, 0xf0, 0x21, 0x00


	//----- nvinfo : EIATTR_KPARAM_INFO
	.align		4
.L_265:
        /*0068*/ 	.byte	0x04, 0x17
        /*006a*/ 	.short	(.L_267 - .L_266)
.L_266:
        /*006c*/ 	.word	0x00000000
        /*0070*/ 	.short	0x0002
        /*0072*/ 	.short	0x0010
        /*0074*/ 	.byte	0x00, 0xf0, 0x21, 0x00


	//----- nvinfo : EIATTR_KPARAM_INFO
	.align		4
.L_267:
        /*0078*/ 	.byte	0x04, 0x17
        /*007a*/ 	.short	(.L_269 - .L_268)
.L_268:
        /*007c*/ 	.word	0x00000000
        /*0080*/ 	.short	0x0001
        /*0082*/ 	.short	0x0008
        /*0084*/ 	.byte	0x00, 0xf0, 0x21, 0x00


	//----- nvinfo : EIATTR_KPARAM_INFO
	.align		4
.L_269:
        /*0088*/ 	.byte	0x04, 0x17
        /*008a*/ 	.short	(.L_271 - .L_270)
.L_270:
        /*008c*/ 	.word	0x00000000
        /*0090*/ 	.short	0x0000
        /*0092*/ 	.short	0x0000
        /*0094*/ 	.byte	0x00, 0xf0, 0x21, 0x00


	//----- nvinfo : EIATTR_SPARSE_MMA_MASK
	.align		4
.L_271:
        /*0098*/ 	.byte	0x03, 0x50
        /*009a*/ 	.short	0x0000


	//----- nvinfo : EIATTR_MAXREG_COUNT
	.align		4
        /*009c*/ 	.byte	0x03, 0x1b
        /*009e*/ 	.short	0x00ff


	//----- nvinfo : EIATTR_NUM_BARRIERS
	.align		4
        /*00a0*/ 	.byte	0x02, 0x4c
        /*00a2*/ 	.byte	0x01
	.zero		1


	//----- nvinfo : EIATTR_MERCURY_ISA_VERSION
	.align		4
        /*00a4*/ 	.byte	0x03, 0x5f
        /*00a6*/ 	.short	0x0101


	//----- nvinfo : EIATTR_COOP_GROUP_MASK_REGIDS
	.align		4
        /*00a8*/ 	.byte	0x04, 0x29
        /*00aa*/ 	.short	(.L_273 - .L_272)


	//   ....[0]....
.L_272:
        /*00ac*/ 	.word	0xffffffff


	//   ....[1]....
        /*00b0*/ 	.word	0xffffffff


	//   ....[2]....
        /*00b4*/ 	.word	0xffffffff


	//   ....[3]....
        /*00b8*/ 	.word	0xffffffff


	//----- nvinfo : EIATTR_COOP_GROUP_INSTR_OFFSETS
	.align		4
.L_273:
        /*00bc*/ 	.byte	0x04, 0x28
        /*00be*/ 	.short	(.L_275 - .L_274)


	//   ....[0]....
.L_274:
        /*00c0*/ 	.word	0x00000b70


	//   ....[1]....
        /*00c4*/ 	.word	0x00000c90


	//   ....[2]....
        /*00c8*/ 	.word	0x00001320


	//   ....[3]....
        /*00cc*/ 	.word	0x000013c0


	//----- nvinfo : EIATTR_EXIT_INSTR_OFFSETS
	.align		4
.L_275:
        /*00d0*/ 	.byte	0x04, 0x1c
        /*00d2*/ 	.short	(.L_277 - .L_276)


	//   ....[0]....
.L_276:
        /*00d4*/ 	.word	0x00001520


	//   ....[1]....
        /*00d8*/ 	.word	0x000016d0


	//   ....[2]....
        /*00dc*/ 	.word	0x000017d0


	//   ....[3]....
        /*00e0*/ 	.word	0x000018f0


	//   ....[4]....
        /*00e4*/ 	.word	0x00001a60


	//   ....[5]....
        /*00e8*/ 	.word	0x00001b80


	//   ....[6]....
        /*00ec*/ 	.word	0x00001c90


	//   ....[7]....
        /*00f0*/ 	.word	0x00001d70


	//   ....[8]....
        /*00f4*/ 	.word	0x00001e70


	//   ....[9]....
        /*00f8*/ 	.word	0x00001fa0


	//   ....[10]....
        /*00fc*/ 	.word	0x00002080


	//   ....[11]....
        /*0100*/ 	.word	0x00002170


	//   ....[12]....
        /*0104*/ 	.word	0x00002230


	//   ....[13]....
        /*0108*/ 	.word	0x00002310


	//   ....[14]....
        /*010c*/ 	.word	0x00002420


	//----- nvinfo : EIATTR_CRS_STACK_SIZE
	.align		4
.L_277:
        /*0110*/ 	.byte	0x04, 0x1e
        /*0112*/ 	.short	(.L_279 - .L_278)
.L_278:
        /*0114*/ 	.word	0x00000000


	//----- nvinfo : EIATTR_CBANK_PARAM_SIZE
	.align		4
.L_279:
        /*0118*/ 	.byte	0x03, 0x19
        /*011a*/ 	.short	0x0031


	//----- nvinfo : EIATTR_PARAM_CBANK
	.align		4
        /*011c*/ 	.byte	0x04, 0x0a
        /*011e*/ 	.short	(.L_281 - .L_280)
	.align		4
.L_280:
        /*0120*/ 	.word	index@(.nv.constant0._Z17layer_norm_kernelILi12EEvPK6__halfS2_S2_PS0_ffiib)
        /*0124*/ 	.short	0x0210
        /*0126*/ 	.short	0x0031


	//----- nvinfo : EIATTR_SW_WAR
	.align		4
.L_281:
        /*0128*/ 	.byte	0x04, 0x36
        /*012a*/ 	.short	(.L_283 - .L_282)
.L_282:
        /*012c*/ 	.word	0x00000008
.L_283:


//--------------------- .nv.info._Z17layer_norm_kernelILi11EEvPK6__halfS2_S2_PS0_ffiib --------------------------
	.section	.nv.info._Z17layer_norm_kernelILi11EEvPK6__halfS2_S2_PS0_ffiib,"",@"SHT_CUDA_INFO"
	.sectionflags	@""
	.align	4


	//----- nvinfo : EIATTR_CUDA_API_VERSION
	.align		4
        /*0000*/ 	.byte	0x04, 0x37
        /*0002*/ 	.short	(.L_285 - .L_284)
.L_284:
        /*0004*/ 	.word	0x00000082


	//----- nvinfo : EIATTR_KPARAM_INFO
	.align		4
.L_285:
        /*0008*/ 	.byte	0x04, 0x17
        /*000a*/ 	.short	(.L_287 - .L_286)
.L_286:
        /*000c*/ 	.word	0x00000000
        /*0010*/ 	.short	0x0008
        /*0012*/ 	.short	0x0030
        /*0014*/ 	.byte	0x00, 0xf0, 0x05, 0x00


	//----- nvinfo : EIATTR_KPARAM_INFO
	.align		4
.L_287:
        /*0018*/ 	.byte	0x04, 0x17
        /*001a*/ 	.short	(.L_289 - .L_288)
.L_288:
        /*001c*/ 	.word	0x00000000
        /*0020*/ 	.short	0x0007
        /*0022*/ 	.short	0x002c
        /*0024*/ 	.byte	0x00, 0xf0, 0x11, 0x00


	//----- nvinfo : EIATTR_KPARAM_INFO
	.align		4
.L_289:
        /*0028*/ 	.byte	0x04, 0x17
        /*002a*/ 	.short	(.L_291 - .L_290)
.L_290:
        /*002c*/ 	.word	0x00000000
        /*0030*/ 	.short	0x0006
        /*0032*/ 	.short	0x0028
        /*0034*/ 	.byte	0x00, 0xf0, 0x11, 0x00


	//----- nvinfo : EIATTR_KPARAM_INFO
	.align		4
.L_291:
        /*0038*/ 	.byte	0x04, 0x17
        /*003a*/ 	.short	(.L_293 - .L_292)
.L_292:
        /*003c*/ 	.word	0x00000000
        /*0040*/ 	.short	0x0005
        /*0042*/ 	.short	0x0024
        /*0044*/ 	.byte	0x00, 0xf0, 0x11, 0x00


	//----- nvinfo : EIATTR_KPARAM_INFO
	.align		4
.L_293:
        /*0048*/ 	.byte	0x04, 0x17
        /*004a*/ 	.short	(.L_295 - .L_294)
.L_294:
        /*004c*/ 	.word	0x00000000
        /*0050*/ 	.short	0x0004
        /*0052*/ 	.short	0x0020
        /*0054*/ 	.byte	0x00, 0xf0, 0x11, 0x00


	//----- nvinfo : EIATTR_KPARAM_INFO
	.align		4
.L_295:
        /*0058*/ 	.byte	0x04, 0x17
        /*005a*/ 	.short	(.L_297 - .L_296)
.L_296:
        /*005c*/ 	.word	0x00000000
        /*0060*/ 	.short	0x0003
        /*0062*/ 	.short	0x0018
        /*0064*/ 	.byte	0x00, 0xf0, 0x21, 0x00


	//----- nvinfo : EIATTR_KPARAM_INFO
	.align		4
.L_297:
        /*0068*/ 	.byte	0x04, 0x17
        /*006a*/ 	.short	(.L_299 - .L_298)
.L_298:
        /*006c*/ 	.word	0x00000000
        /*0070*/ 	.short	0x0002
        /*0072*/ 	.short	0x0010
        /*0074*/ 	.byte	0x00, 0xf0, 0x21, 0x00


	//----- nvinfo : EIATTR_KPARAM_INFO
	.align		4
.L_299:
        /*0078*/ 	.byte	0x04, 0x17
        /*007a*/ 	.short	(.L_301 - .L_300)
.L_300:
        /*007c*/ 	.word	0x00000000
        /*0080*/ 	.short	0x0001
        /*0082*/ 	.short	0x0008
        /*0084*/ 	.byte	0x00, 0xf0, 0x21, 0x00


	//----- nvinfo : EIATTR_KPARAM_INFO
	.align		4
.L_301:
        /*0088*/ 	.byte	0x04, 0x17
        /*008a*/ 	.short	(.L_303 - .L_302)
.L_302:
        /*008c*/ 	.word	0x00000000
        /*0090*/ 	.short	0x0000
        /*0092*/ 	.short	0x0000
        /*0094*/ 	.byte	0x00, 0xf0, 0x21, 0x00


	//----- nvinfo : EIATTR_SPARSE_MMA_MASK
	.align		4
.L_303:
        /*0098*/ 	.byte	0x03, 0x50
        /*009a*/ 	.short	0x0000


	//----- nvinfo : EIATTR_MAXREG_COUNT
	.align		4
        /*009c*/ 	.byte	0x03, 0x1b
        /*009e*/ 	.short	0x00ff


	//----- nvinfo : EIATTR_NUM_BARRIERS
	.align		4
        /*00a0*/ 	.byte	0x02, 0x4c
        /*00a2*/ 	.byte	0x01
	.zero		1


	//----- nvinfo : EIATTR_MERCURY_ISA_VERSION
	.align		4
        /*00a4*/ 	.byte	0x03, 0x5f
        /*00a6*/ 	.short	0x0101


	//----- nvinfo : EIATTR_COOP_GROUP_MASK_REGIDS
	.align		4
        /*00a8*/ 	.byte	0x04, 0x29
        /*00aa*/ 	.short	(.L_305 - .L_304)


	//   ....[0]....
.L_304:
        /*00ac*/ 	.word	0xffffffff


	//   ....[1]....
        /*00b0*/ 	.word	0xffffffff


	//   ....[2]....
        /*00b4*/ 	.word	0xffffffff


	//   ....[3]....
        /*00b8*/ 	.word	0xffffffff


	//----- nvinfo : EIATTR_COOP_GROUP_INSTR_OFFSETS
	.align		4
.L_305:
        /*00bc*/ 	.byte	0x04, 0x28
        /*00be*/ 	.short	(.L_307 - .L_306)


	//   ....[0]....
.L_306:
        /*00c0*/ 	.word	0x00000ad0


	//   ....[1]....
        /*00c4*/ 	.word	0x00000c00


	//   ....[2]....
        /*00c8*/ 	.word	0x00001220


	//   ....[3]....
        /*00cc*/ 	.word	0x00001320


	//----- nvinfo : EIATTR_EXIT_INSTR_OFFSETS
	.align		4
.L_307:
        /*00d0*/ 	.byte	0x04, 0x1c
        /*00d2*/ 	.short	(.L_309 - .L_308)


	//   ....[0]....
.L_308:
        /*00d4*/ 	.word	0x00001410


	//   ....[1]....
        /*00d8*/ 	.word	0x000015f0


	//   ....[2]....
        /*00dc*/ 	.word	0x00001700


	//   ....[3]....
        /*00e0*/ 	.word	0x00001800


	//   ....[4]....
        /*00e4*/ 	.word	0x00001820


	//   ....[5]....
        /*00e8*/ 	.word	0x000019d0


	//   ....[6]....
        /*00ec*/ 	.word	0x00001a90


	//   ....[7]....
        /*00f0*/ 	.word	0x00001bc0


	//   ....[8]....
        /*00f4*/ 	.word	0x00001cb0


	//   ....[9]....
        /*00f8*/ 	.word	0x00001d90


	//   ....[10]....
        /*00fc*/ 	.word	0x00001db0


	//   ....[11]....
        /*0100*/ 	.word	0x00001f20


	//   ....[12]....
        /*0104*/ 	.word	0x00001fa0


	//   ....[13]....
        /*0108*/ 	.word	0x000020b0


	//   ....[14]....
        /*010c*/ 	.word	0x00002180


	//   ....[15]....
        /*0110*/ 	.word	0x00002240


	//   ....[16]....
        /*0114*/ 	.word	0x00002260


	//   ....[17]....
        /*0118*/ 	.word	0x000023b0


	//----- nvinfo : EIATTR_CRS_STACK_SIZE
	.align		4
.L_309:
        /*011c*/ 	.byte	0x04, 0x1e
        /*011e*/ 	.short	(.L_311 - .L_310)
.L_310:
        /*0120*/ 	.word	0x00000000


	//----- nvinfo : EIATTR_CBANK_PARAM_SIZE
	.align		4
.L_311:
        /*0124*/ 	.byte	0x03, 0x19
        /*0126*/ 	.short	0x0031


	//----- nvinfo : EIATTR_PARAM_CBANK
	.align		4
        /*0128*/ 	.byte	0x04, 0x0a
        /*012a*/ 	.short	(.L_313 - .L_312)
	.align		4
.L_312:
        /*012c*/ 	.word	index@(.nv.constant0._Z17layer_norm_kernelILi11EEvPK6__halfS2_S2_PS0_ffiib)
        /*0130*/ 	.short	0x0210
        /*0132*/ 	.short	0x0031


	//----- nvinfo : EIATTR_SW_WAR
	.align		4
.L_313:
        /*0134*/ 	.byte	0x04, 0x36
        /*0136*/ 	.short	(.L_315 - .L_314)
.L_314:
        /*0138*/ 	.word	0x00000008
.L_315:


//--------------------- .nv.info._Z17layer_norm_kernelILi10EEvPK6__halfS2_S2_PS0_ffiib --------------------------
	.section	.nv.info._Z17layer_norm_kernelILi10EEvPK6__halfS2_S2_PS0_ffiib,"",@"SHT_CUDA_INFO"
	.sectionflags	@""
	.align	4


	//----- nvinfo : EIATTR_CUDA_API_VERSION
	.align		4
        /*0000*/ 	.byte	0x04, 0x37
        /*0002*/ 	.short	(.L_317 - .L_316)
.L_316:
        /*0004*/ 	.word	0x00000082


	//----- nvinfo : EIATTR_KPARAM_INFO
	.align		4
.L_317:
        /*0008*/ 	.byte	0x04, 0x17
        /*000a*/ 	.short	(.L_319 - .L_318)
.L_318:
        /*000c*/ 	.word	0x00000000
        /*0010*/ 	.short	0x0008
        /*0012*/ 	.short	0x0030
        /*0014*/ 	.byte	0x00, 0xf0, 0x05, 0x00


	//----- nvinfo : EIATTR_KPARAM_INFO
	.align		4
.L_319:
        /*0018*/ 	.byte	0x04, 0x17
        /*001a*/ 	.short	(.L_321 - .L_320)
.L_320:
        /*001c*/ 	.word	0x00000000
        /*0020*/ 	.short	0x0007
        /*0022*/ 	.short	0x002c
        /*0024*/ 	.byte	0x00, 0xf0, 0x11, 0x00


	//----- nvinfo : EIATTR_KPARAM_INFO
	.align		4
.L_321:
        /*0028*/ 	.byte	0x04, 0x17
        /*002a*/ 	.short	(.L_323 - .L_322)
.L_322:
        /*002c*/ 	.word	0x00000000
        /*0030*/ 	.short	0x0006
        /*0032*/ 	.short	0x0028
        /*0034*/ 	.byte	0x00, 0xf0, 0x11, 0x00


	//----- nvinfo : EIATTR_KPARAM_INFO
	.align		4
.L_323:
        /*0038*/ 	.byte	0x04, 0x17
        /*003a*/ 	.short	(.L_325 - .L_324)
.L_324:
        /*003c*/ 	.word	0x00000000
        /*0040*/ 	.short	0x0005
        /*0042*/ 	.short	0x0024
        /*0044*/ 	.byte	0x00, 0xf0, 0x11, 0x00


	//----- nvinfo : EIATTR_KPARAM_INFO
	.align		4
.L_325:
        /*0048*/ 	.byte	0x04, 0x17
        /*004a*/ 	.short	(.L_327 - .L_326)
.L_326:
        /*004c*/ 	.word	0x00000000
        /*0050*/ 	.short	0x0004
        /*0052*/ 	.short	0x0020
        /*0054*/ 	.byte	0x00, 0xf0, 0x11, 0x00


	//----- nvinfo : EIATTR_KPARAM_INFO
	.align		4
.L_327:
        /*0058*/ 	.byte	0x04, 0x17
        /*005a*/ 	.short	(.L_329 - .L_328)
.L_328:
        /*005c*/ 	.word	0x00000000
        /*0060*/ 	.short	0x0003
        /*0062*/ 	.short	0x0018
        /*0064*/ 	.byte	0x00, 0xf0, 0x21, 0x00


	//----- nvinfo : EIATTR_KPARAM_INFO
	.align		4
.L_329:
        /*0068*/ 	.byte	0x04, 0x17
        /*006a*/ 	.short	(.L_331 - .L_330)
.L_330:
        /*006c*/ 	.word	0x00000000
        /*0070*/ 	.short	0x0002
        /*0072*/ 	.short	0x0010
        /*0074*/ 	.byte	0x00, 0xf0, 0x21, 0x00


	//----- nvinfo : EIATTR_KPARAM_INFO
	.align		4
.L_331:
        /*0078*/ 	.byte	0x04, 0x17
        /*007a*/ 	.short	(.L_333 - .L_332)
.L_332:
        /*007c*/ 	.word	0x00000000
        /*0080*/ 	.short	0x0001
        /*0082*/ 	.short	0x0008
        /*0084*/ 	.byte	0x00, 0xf0, 0x21, 0x00


	//----- nvinfo : EIATTR_KPARAM_INFO
	.align		4
.L_333:
        /*0088*/ 	.byte	0x04, 0x17
        /*008a*/ 	.short	(.L_335 - .L_334)
.L_334:
        /*008c*/ 	.word	0x00000000
        /*0090*/ 	.short	0x0000
        /*0092*/ 	.short	0x0000
        /*0094*/ 	.byte	0x00, 0xf0, 0x21, 0x00


	//----- nvinfo : EIATTR_SPARSE_MMA_MASK
	.align		4
.L_335:
        /*0098*/ 	.byte	0x03, 0x50
        /*009a*/ 	.short	0x0000


	//----- nvinfo : EIATTR_MAXREG_COUNT
	.align		4
        /*009c*/ 	.byte	0x03, 0x1b
        /*009e*/ 	.short	0x00ff


	//----- nvinfo : EIATTR_NUM_BARRIERS
	.align		4
        /*00a0*/ 	.byte	0x02, 0x4c
        /*00a2*/ 	.byte	0x01
	.zero		1


	//----- nvinfo : EIATTR_MERCURY_ISA_VERSION
	.align		4
        /*00a4*/ 	.byte	0x03, 0x5f
        /*00a6*/ 	.short	0x0101


	//----- nvinfo : EIATTR_COOP_GROUP_MASK_REGIDS
	.align		4
        /*00a8*/ 	.byte	0x04, 0x29
        /*00aa*/ 	.short	(.L_337 - .L_336)


	//   ....[0]....
.L_336:
        /*00ac*/ 	.word	0xffffffff


	//   ....[1]....
        /*00b0*/ 	.word	0xffffffff


	//   ....[2]....
        /*00b4*/ 	.word	0xffffffff


	//   ....[3]....
        /*00b8*/ 	.word	0xffffffff


	//----- nvinfo : EIATTR_COOP_GROUP_INSTR_OFFSETS
	.align		4
.L_337:
        /*00bc*/ 	.byte	0x04, 0x28
        /*00be*/ 	.short	(.L_339 - .L_338)


	//   ....[0]....
.L_338:
        /*00c0*/ 	.word	0x00000a00


	//   ....[1]....
        /*00c4*/ 	.word	0x00000b40


	//   ....[2]....
        /*00c8*/ 	.word	0x00001110


	//   ....[3]....
        /*00cc*/ 	.word	0x000011a0


	//----- nvinfo : EIATTR_EXIT_INSTR_OFFSETS
	.align		4
.L_339:
        /*00d0*/ 	.byte	0x04, 0x1c
        /*00d2*/ 	.short	(.L_341 - .L_340)


	//   ....[0]....
.L_340:
        /*00d4*/ 	.word	0x000012e0


	//   ....[1]....
        /*00d8*/ 	.word	0x000014c0


	//   ....[2]....
        /*00dc*/ 	.word	0x000015b0


	//   ....[3]....
        /*00e0*/ 	.word	0x000015e0


	//   ....[4]....
        /*00e4*/ 	.word	0x000016e0


	//   ....[5]....
        /*00e8*/ 	.word	0x00001880


	//   ....[6]....
        /*00ec*/ 	.word	0x00001940


	//   ....[7]....
        /*00f0*/ 	.word	0x00001a90


	//   ....[8]....
        /*00f4*/ 	.word	0x00001b60


	//   ....[9]....
        /*00f8*/ 	.word	0x00001b90


	//   ....[10]....
        /*00fc*/ 	.word	0x00001c70


	//   ....[11]....
        /*0100*/ 	.word	0x00001dd0


	//   ....[12]....
        /*0104*/ 	.word	0x00001e50


	//   ....[13]....
        /*0108*/ 	.word	0x00001f80


	//   ....[14]....
        /*010c*/ 	.word	0x00002030


	//   ....[15]....
        /*0110*/ 	.word	0x00002060


	//   ....[16]....
        /*0114*/ 	.word	0x00002120


	//   ....[17]....
        /*0118*/ 	.word	0x00002260


	//----- nvinfo : EIATTR_CRS_STACK_SIZE
	.align		4
.L_341:
        /*011c*/ 	.byte	0x04, 0x1e
        /*011e*/ 	.short	(.L_343 - .L_342)
.L_342:
        /*0120*/ 	.word	0x00000000


	//----- nvinfo : EIATTR_CBANK_PARAM_SIZE
	.align		4
.L_343:
        /*0124*/ 	.byte	0x03, 0x19
        /*0126*/ 	.short	0x0031


	//----- nvinfo : EIATTR_PARAM_CBANK
	.align		4
        /*0128*/ 	.byte	0x04, 0x0a
        /*012a*/ 	.short	(.L_345 - .L_344)
	.align		4
.L_344:
        /*012c*/ 	.word	index@(.nv.constant0._Z17layer_norm_kernelILi10EEvPK6__halfS2_S2_PS0_ffiib)
        /*0130*/ 	.short	0x0210
        /*0132*/ 	.short	0x0031


	//----- nvinfo : EIATTR_SW_WAR
	.align		4
.L_345:
        /*0134*/ 	.byte	0x04, 0x36
        /*0136*/ 	.short	(.L_347 - .L_346)
.L_346:
        /*0138*/ 	.word	0x00000008
.L_347:


//--------------------- .nv.info._Z17layer_norm_kernelILi9EEvPK6__halfS2_S2_PS0_ffiib --------------------------
	.section	.nv.info._Z17layer_norm_kernelILi9EEvPK6__halfS2_S2_PS0_ffiib,"",@"SHT_CUDA_INFO"
	.sectionflags	@""
	.align	4


	//----- nvinfo : EIATTR_CUDA_API_VERSION
	.align		4
        /*0000*/ 	.byte	0x04, 0x37
        /*0002*/ 	.short	(.L_349 - .L_348)
.L_348:
        /*0004*/ 	.word	0x00000082


	//----- nvinfo : EIATTR_KPARAM_INFO
	.align		4
.L_349:
        /*0008*/ 	.byte	0x04, 0x17
        /*000a*/ 	.short	(.L_351 - .L_350)
.L_350:
        /*000c*/ 	.word	0x00000000
        /*0010*/ 	.short	0x0008
        /*0012*/ 	.short	0x0030
        /*0014*/ 	.byte	0x00, 0xf0, 0x05, 0x00


	//----- nvinfo : EIATTR_KPARAM_INFO
	.align		4
.L_351:
        /*0018*/ 	.byte	0x04, 0x17
        /*001a*/ 	.short	(.L_353 - .L_352)
.L_352:
        /*001c*/ 	.word	0x00000000
        /*0020*/ 	.short	0x0007
        /*0022*/ 	.short	0x002c
        /*0024*/ 	.byte	0x00, 0xf0, 0x11, 0x00


	//----- nvinfo : EIATTR_KPARAM_INFO
	.align		4
.L_353:
        /*0028*/ 	.byte	0x04, 0x17
        /*002a*/ 	.short	(.L_355 - .L_354)
.L_354:
        /*002c*/ 	.word	0x00000000
        /*0030*/ 	.short	0x0006
        /*0032*/ 	.short	0x0028
        /*0034*/ 	.byte	0x00, 0xf0, 0x11, 0x00


	//----- nvinfo : EIATTR_KPARAM_INFO
	.align		4
.L_355:
        /*0038*/ 	.byte	0x04, 0x17
        /*003a*/ 	.short	(.L_357 - .L_356)
.L_356:
        /*003c*/ 	.word	0x00000000
        /*0040*/ 	.short	0x0005
        /*0042*/ 	.short	0x0024
        /*0044*/ 	.byte	0x00, 0xf0, 0x11, 0x00


	//----- nvinfo : EIATTR_KPARAM_INFO
	.align		4
.L_357:
        /*0048*/ 	.byte	0x04, 0x17
        /*004a*/ 	.short	(.L_359 - .L_358)
.L_358:
        /*004c*/ 	.word	0x00000000
        /*0050*/ 	.short	0x0004
        /*0052*/ 	.short	0x0020
        /*0054*/ 	.byte	0x00, 0xf0, 0x11, 0x00


	//----- nvinfo : EIATTR_KPARAM_INFO
	.align		4
.L_359:
        /*0058*/ 	.byte	0x04, 0x17
        /*005a*/ 	.short	(.L_361 - .L_360)
.L_360:
        /*005c*/ 	.word	0x00000000
        /*0060*/ 	.short	0x0003
        /*0062*/ 	.short	0x0018
        /*0064*/ 	.byte	0x00, 0xf0, 0x21, 0x00


	//----- nvinfo : EIATTR_KPARAM_INFO
	.align		4
.L_361:
        /*0068*/ 	.byte	0x04, 0x17
        /*006a*/ 	.short	(.L_363 - .L_362)
.L_362:
        /*006c*/ 	.word	0x00000000
        /*0070*/ 	.short	0x0002
        /*0072*/ 	.short	0x0010
        /*0074*/ 	.byte	0x00, 0xf0, 0x21, 0x00


	//----- nvinfo : EIATTR_KPARAM_INFO
	.align		4
.L_363:
        /*0078*/ 	.byte	0x04, 0x17
        /*007a*/ 	.short	(.L_365 - .L_364)
.L_364:
        /*007c*/ 	.word	0x00000000
        /*0080*/ 	.short	0x0001
        /*0082*/ 	.short	0x0008
        /*0084*/ 	.byte	0x00, 0xf0, 0x21, 0x00


	//----- nvinfo : EIATTR_KPARAM_INFO
	.align		4
.L_365:
        /*0088*/ 	.byte	0x04, 0x17
        /*008a*/ 	.short	(.L_367 - .L_366)
.L_366:
        /*008c*/ 	.word	0x00000000
        /*0090*/ 	.short	0x0000
        /*0092*/ 	.short	0x0000
        /*0094*/ 	.byte	0x00, 0xf0, 0x21, 0x00


	//----- nvinfo : EIATTR_SPARSE_MMA_MASK
	.align		4
.L_367:
        /*0098*/ 	.byte	0x03, 0x50
        /*009a*/ 	.short	0x0000


	//----- nvinfo : EIATTR_MAXREG_COUNT
	.align		4
        /*009c*/ 	.byte	0x03, 0x1b
        /*009e*/ 	.short	0x00ff


	//----- nvinfo : EIATTR_NUM_BARRIERS
	.align		4
        /*00a0*/ 	.byte	0x02, 0x4c
        /*00a2*/ 	.byte	0x01
	.zero		1


	//----- nvinfo : EIATTR_MERCURY_ISA_VERSION
	.align		4
        /*00a4*/ 	.byte	0x03, 0x5f
        /*00a6*/ 	.short	0x0101


	//----- nvinfo : EIATTR_COOP_GROUP_MASK_REGIDS
	.align		4
        /*00a8*/ 	.byte	0x04, 0x29
        /*00aa*/ 	.short	(.L_369 - .L_368)


	//   ....[0]....
.L_368:
        /*00ac*/ 	.word	0xffffffff


	//   ....[1]....
        /*00b0*/ 	.word	0xffffffff


	//   ....[2]....
        /*00b4*/ 	.word	0xffffffff


	//   ....[3]....
        /*00b8*/ 	.word	0xffffffff


	//----- nvinfo : EIATTR_COOP_GROUP_INSTR_OFFSETS
	.align		4
.L_369:
        /*00bc*/ 	.byte	0x04, 0x28
        /*00be*/ 	.short	(.L_371 - .L_370)


	//   ....[0]....
.L_370:
        /*00c0*/ 	.word	0x00000940


	//   ....[1]....
        /*00c4*/ 	.word	0x00000a50


	//   ....[2]....
        /*00c8*/ 	.word	0x00000f70


	//   ....[3]....
        /*00cc*/ 	.word	0x00001010


	//----- nvinfo : EIATTR_EXIT_INSTR_OFFSETS
	.align		4
.L_371:
        /*00d0*/ 	.byte	0x04, 0x1c
        /*00d2*/ 	.short	(.L_373 - .L_372)


	//   ....[0]....
.L_372:
        /*00d4*/ 	.word	0x00001100


	//   ....[1]....
        /*00d8*/ 	.word	0x000012d0


	//   ....[2]....
        /*00dc*/ 	.word	0x00001300


	//   ....[3]....
        /*00e0*/ 	.word	0x00001410


	//   ....[4]....
        /*00e4*/ 	.word	0x00001510


	//   ....[5]....
        /*00e8*/ 	.word	0x000016c0


	//   ....[6]....
        /*00ec*/ 	.word	0x00001780


	//   ....[7]....
        /*00f0*/ 	.word	0x000018a0


	//   ....[8]....
        /*00f4*/ 	.word	0x000018d0


	//   ....[9]....
        /*00f8*/ 	.word	0x000019c0


	//   ....[10]....
        /*00fc*/ 	.word	0x00001aa0


	//   ....[11]....
        /*0100*/ 	.word	0x00001c10


	//   ....[12]....
        /*0104*/ 	.word	0x00001c90


	//   ....[13]....
        /*0108*/ 	.word	0x00001d90


	//   ....[14]....
        /*010c*/ 	.word	0x00001dc0


	//   ....[15]....
        /*0110*/ 	.word	0x00001e90


	//   ....[16]....
        /*0114*/ 	.word	0x00001f50


	//   ....[17]....
        /*0118*/ 	.word	0x000020a0


	//----- nvinfo : EIATTR_CRS_STACK_SIZE
	.align		4
.L_373:
        /*011c*/ 	.byte	0x04, 0x1e
        /*011e*/ 	.short	(.L_375 - .L_374)
.L_374:
        /*0120*/ 	.word	0x00000000


	//----- nvinfo : EIATTR_CBANK_PARAM_SIZE
	.align		4
.L_375:
        /*0124*/ 	.byte	0x03, 0x19
        /*0126*/ 	.short	0x0031


	//----- nvinfo : EIATTR_PARAM_CBANK
	.align		4
        /*0128*/ 	.byte	0x04, 0x0a
        /*012a*/ 	.short	(.L_377 - .L_376)
	.align		4
.L_376:
        /*012c*/ 	.word	index@(.nv.constant0._Z17layer_norm_kernelILi9EEvPK6__halfS2_S2_PS0_ffiib)
        /*0130*/ 	.short	0x0210
        /*0132*/ 	.short	0x0031


	//----- nvinfo : EIATTR_SW_WAR
	.align		4
.L_377:
        /*0134*/ 	.byte	0x04, 0x36
        /*0136*/ 	.short	(.L_379 - .L_378)
.L_378:
        /*0138*/ 	.word	0x00000008
.L_379:


//--------------------- .nv.info._Z17layer_norm_kernelILi8EEvPK6__halfS2_S2_PS0_ffiib --------------------------
	.section	.nv.info._Z17layer_norm_kernelILi8EEvPK6__halfS2_S2_PS0_ffiib,"",@"SHT_CUDA_INFO"
	.sectionflags	@""
	.align	4


	//----- nvinfo : EIATTR_CUDA_API_VERSION
	.align		4
        /*0000*/ 	.byte	0x04, 0x37
        /*0002*/ 	.short	(.L_381 - .L_380)
.L_380:
        /*0004*/ 	.word	0x00000082


	//----- nvinfo : EIATTR_KPARAM_INFO
	.align		4
.L_381:
        /*0008*/ 	.byte	0x04, 0x17
        /*000a*/ 	.short	(.L_383 - .L_382)
.L_382:
        /*000c*/ 	.word	0x00000000
        /*0010*/ 	.short	0x0008
        /*0012*/ 	.short	0x0030
        /*0014*/ 	.byte	0x00, 0xf0, 0x05, 0x00


	//----- nvinfo : EIATTR_KPARAM_INFO
	.align		4
.L_383:
        /*0018*/ 	.byte	0x04, 0x17
        /*001a*/ 	.short	(.L_385 - .L_384)
.L_384:
        /*001c*/ 	.word	0x00000000
        /*0020*/ 	.short	0x0007
        /*0022*/ 	.short	0x002c
        /*0024*/ 	.byte	0x00, 0xf0, 0x11, 0x00


	//----- nvinfo : EIATTR_KPARAM_INFO
	.align		4
.L_385:
        /*0028*/ 	.byte	0x04, 0x17
        /*002a*/ 	.short	(.L_387 - .L_386)
.L_386:
        /*002c*/ 	.word	0x00000000
        /*0030*/ 	.short	0x0006
        /*0032*/ 	.short	0x0028
        /*0034*/ 	.byte	0x00, 0xf0, 0x11, 0x00


	//----- nvinfo : EIATTR_KPARAM_INFO
	.align		4
.L_387:
        /*0038*/ 	.byte	0x04, 0x17
        /*003a*/ 	.short	(.L_389 - .L_388)
.L_388:
        /*003c*/ 	.word	0x00000000
        /*0040*/ 	.short	0x0005
        /*0042*/ 	.short	0x0024
        /*0044*/ 	.byte	0x00, 0xf0, 0x11, 0x00


	//----- nvinfo : EIATTR_KPARAM_INFO
	.align		4
.L_389:
        /*0048*/ 	.byte	0x04, 0x17
        /*004a*/ 	.short	(.L_391 - .L_390)
.L_390:
        /*004c*/ 	.word	0x00000000
        /*0050*/ 	.short	0x0004
        /*0052*/ 	.short	0x0020
        /*0054*/ 	.byte	0x00, 0xf0, 0x11, 0x00


	//----- nvinfo : EIATTR_KPARAM_INFO
	.align		4
.L_391:
        /*0058*/ 	.byte	0x04, 0x17
        /*005a*/ 	.short	(.L_393 - .L_392)
.L_392:
        /*005c*/ 	.word	0x00000000
        /*0060*/ 	.short	0x0003
        /*0062*/ 	.short	0x0018
        /*0064*/ 	.byte	0x00, 0xf0, 0x21, 0x00


	//----- nvinfo : EIATTR_KPARAM_INFO
	.align		4
.L_393:
        /*0068*/ 	.byte	0x04, 0x17
        /*006a*/ 	.short	(.L_395 - .L_394)
.L_394:
        /*006c*/ 	.word	0x00000000
        /*0070*/ 	.short	0x0002
        /*0072*/ 	.short	0x0010
        /*0074*/ 	.byte	0x00, 0xf0, 0x21, 0x00


	//----- nvinfo : EIATTR_KPARAM_INFO
	.align		4
.L_395:
        /*0078*/ 	.byte	0x04, 0x17
        /*007a*/ 	.short	(.L_397 - .L_396)
.L_396:
        /*007c*/ 	.word	0x00000000
        /*0080*/ 	.short	0x0001
        /*0082*/ 	.short	0x0008
        /*0084*/ 	.byte	0x00, 0xf0, 0x21, 0x00


	//----- nvinfo : EIATTR_KPARAM_INFO
	.align		4
.L_397:
        /*0088*/ 	.byte	0x04, 0x17
        /*008a*/ 	.short	(.L_399 - .L_398)
.L_398:
        /*008c*/ 	.word	0x00000000
        /*0090*/ 	.short	0x0000
        /*0092*/ 	.short	0x0000
        /*0094*/ 	.byte	0x00, 0xf0, 0x21, 0x00


	//----- nvinfo : EIATTR_SPARSE_MMA_MASK
	.align		4
.L_399:
        /*0098*/ 	.byte	0x03, 0x50
        /*009a*/ 	.short	0x0000


	//----- nvinfo : EIATTR_MAXREG_COUNT
	.align		4
        /*009c*/ 	.byte	0x03, 0x1b
        /*009e*/ 	.short	0x00ff


	//----- nvinfo : EIATTR_NUM_BARRIERS
	.align		4
        /*00a0*/ 	.byte	0x02, 0x4c
        /*00a2*/ 	.byte	0x01
	.zero		1


	//----- nvinfo : EIATTR_MERCURY_ISA_VERSION
	.align		4
        /*00a4*/ 	.byte	0x03, 0x5f
        /*00a6*/ 	.short	0x0101


	//----- nvinfo : EIATTR_COOP_GROUP_MASK_REGIDS
	.align		4
        /*00a8*/ 	.byte	0x04, 0x29
        /*00aa*/ 	.short	(.L_401 - .L_400)


	//   ....[0]....
.L_400:
        /*00ac*/ 	.word	0xffffffff


	//   ....[1]....
        /*00b0*/ 	.word	0xffffffff


	//   ....[2]....
        /*00b4*/ 	.word	0xffffffff


	//   ....[3]....
        /*00b8*/ 	.word	0xffffffff


	//----- nvinfo : EIATTR_COOP_GROUP_INSTR_OFFSETS
	.align		4
.L_401:
        /*00bc*/ 	.byte	0x04, 0x28
        /*00be*/ 	.short	(.L_403 - .L_402)


	//   ....[0]....
.L_402:
        /*00c0*/ 	.word	0x00000830


	//   ....[1]....
        /*00c4*/ 	.word	0x00000950


	//   ....[2]....
        /*00c8*/ 	.word	0x00000de0


	//   ....[3]....
        /*00cc*/ 	.word	0x00000e80


	//----- nvinfo : EIATTR_EXIT_INSTR_OFFSETS
	.align		4
.L_403:
        /*00d0*/ 	.byte	0x04, 0x1c
        /*00d2*/ 	.short	(.L_405 - .L_404)


	//   ....[0]....
.L_404:
        /*00d4*/ 	.word	0x00000fe0


	//   ....[1]....
        /*00d8*/ 	.word	0x00001190


	//   ....[2]....
        /*00dc*/ 	.word	0x00001290


	//   ....[3]....
        /*00e0*/ 	.word	0x000013b0


	//   ....[4]....
        /*00e4*/ 	.word	0x00001520


	//   ....[5]....
        /*00e8*/ 	.word	0x00001640


	//   ....[6]....
        /*00ec*/ 	.word	0x00001750


	//   ....[7]....
        /*00f0*/ 	.word	0x00001830


	//   ....[8]....
        /*00f4*/ 	.word	0x00001930


	//   ....[9]....
        /*00f8*/ 	.word	0x00001a60


	//   ....[10]....
        /*00fc*/ 	.word	0x00001b40


	//   ....[11]....
        /*0100*/ 	.word	0x00001c30


	//   ....[12]....
        /*0104*/ 	.word	0x00001cf0


	//   ....[13]....
        /*0108*/ 	.word	0x00001dd0


	//   ....[14]....
        /*010c*/ 	.word	0x00001ee0


	//----- nvinfo : EIATTR_CRS_STACK_SIZE
	.align		4
.L_405:
        /*0110*/ 	.byte	0x04, 0x1e
        /*0112*/ 	.short	(.L_407 - .L_406)
.L_406:
        /*0114*/ 	.word	0x00000000


	//----- nvinfo : EIATTR_CBANK_PARAM_SIZE
	.align		4
.L_407:
        /*0118*/ 	.byte	0x03, 0x19
        /*011a*/ 	.short	0x0031


	//----- nvinfo : EIATTR_PARAM_CBANK
	.align		4
        /*011c*/ 	.byte	0x04, 0x0a
        /*011e*/ 	.short	(.L_409 - .L_408)
	.align		4
.L_408:
        /*0120*/ 	.word	index@(.nv.constant0._Z17layer_norm_kernelILi8EEvPK6__halfS2_S2_PS0_ffiib)
        /*0124*/ 	.short	0x0210
        /*0126*/ 	.short	0x0031


	//----- nvinfo : EIATTR_SW_WAR
	.align		4
.L_409:
        /*0128*/ 	.byte	0x04, 0x36
        /*012a*/ 	.short	(.L_411 - .L_410)
.L_410:
        /*012c*/ 	.word	0x00000008
.L_411:


//--------------------- .nv.info._Z17layer_norm_kernelILi7EEvPK6__halfS2_S2_PS0_ffiib --------------------------
	.section	.nv.info._Z17layer_norm_kernelILi7EEvPK6__halfS2_S2_PS0_ffiib,"",@"SHT_CUDA_INFO"
	.sectionflags	@""
	.align	4


	//----- nvinfo : EIATTR_CUDA_API_VERSION
	.align		4
        /*0000*/ 	.byte	0x04, 0x37
        /*0002*/ 	.short	(.L_413 - .L_412)
.L_412:
        /*0004*/ 	.word	0x00000082


	//----- nvinfo : EIATTR_KPARAM_INFO
	.align		4
.L_413:
        /*0008*/ 	.byte	0x04, 0x17
        /*000a*/ 	.short	(.L_415 - .L_414)
.L_414:
        /*000c*/ 	.word	0x00000000
        /*0010*/ 	.short	0x0008
        /*0012*/ 	.short	0x0030
        /*0014*/ 	.byte	0x00, 0xf0, 0x05, 0x00


	//----- nvinfo : EIATTR_KPARAM_INFO
	.align		4
.L_415:
        /*0018*/ 	.byte	0x04, 0x17
        /*001a*/ 	.short	(.L_417 - .L_416)
.L_416:
        /*001c*/ 	.word	0x00000000
        /*0020*/ 	.short	0x0007
        /*0022*/ 	.short	0x002c
        /*0024*/ 	.byte	0x00, 0xf0, 0x11, 0x00


	//----- nvinfo : EIATTR_KPARAM_INFO
	.align		4
.L_417:
        /*0028*/ 	.byte	0x04, 0x17
        /*002a*/ 	.short	(.L_419 - .L_418)
.L_418:
        /*002c*/ 	.word	0x00000000
        /*0030*/ 	.short	0x0006
        /*0032*/ 	.short	0x0028
        /*0034*/ 	.byte	0x00, 0xf0, 0x11, 0x00


	//----- nvinfo : EIATTR_KPARAM_INFO
	.align		4
.L_419:
        /*0038*/ 	.byte	0x04, 0x17
        /*003a*/ 	.short	(.L_421 - .L_420)
.L_420:
        /*003c*/ 	.word	0x00000000
        /*0040*/ 	.short	0x0005
        /*0042*/ 	.short	0x0024
        /*0044*/ 	.byte	0x00, 0xf0, 0x11, 0x00


	//----- nvinfo : EIATTR_KPARAM_INFO
	.align		4
.L_421:
        /*0048*/ 	.byte	0x04, 0x17
        /*004a*/ 	.short	(.L_423 - .L_422)
.L_422:
        /*004c*/ 	.word	0x00000000
        /*0050*/ 	.short	0x0004
        /*0052*/ 	.short	0x0020
        /*0054*/ 	.byte	0x00, 0xf0, 0x11, 0x00


	//----- nvinfo : EIATTR_KPARAM_INFO
	.align		4
.L_423:
        /*0058*/ 	.byte	0x04, 0x17
        /*005a*/ 	.short	(.L_425 - .L_424)
.L_424:
        /*005c*/ 	.word	0x00000000
        /*0060*/ 	.short	0x0003
        /*0062*/ 	.short	0x0018
        /*0064*/ 	.byte	0x00, 0xf0, 0x21, 0x00


	//----- nvinfo : EIATTR_KPARAM_INFO
	.align		4
.L_425:
        /*0068*/ 	.byte	0x04, 0x17
        /*006a*/ 	.short	(.L_427 - .L_426)
.L_426:
        /*006c*/ 	.word	0x00000000
        /*0070*/ 	.short	0x0002
        /*0072*/ 	.short	0x0010
        /*0074*/ 	.byte	0x00, 0xf0, 0x21, 0x00


	//----- nvinfo : EIATTR_KPARAM_INFO
	.align		4
.L_427:
        /*0078*/ 	.byte	0x04, 0x17
        /*007a*/ 	.short	(.L_429 - .L_428)
.L_428:
        /*007c*/ 	.word	0x00000000
        /*0080*/ 	.short	0x0001
        /*0082*/ 	.short	0x0008
        /*0084*/ 	.byte	0x00, 0xf0, 0x21, 0x00


	//----- nvinfo : EIATTR_KPARAM_INFO
	.align		4
.L_429:
        /*0088*/ 	.byte	0x04, 0x17
        /*008a*/ 	.short	(.L_431 - .L_430)
.L_430:
        /*008c*/ 	.word	0x00000000
        /*0090*/ 	.short	0x0000
        /*0092*/ 	.short	0x0000
        /*0094*/ 	.byte	0x00, 0xf0, 0x21, 0x00


	//----- nvinfo : EIATTR_SPARSE_MMA_MASK
	.align		4
.L_431:
        /*0098*/ 	.byte	0x03, 0x50
        /*009a*/ 	.short	0x0000


	//----- nvinfo : EIATTR_MAXREG_COUNT
	.align		4
        /*009c*/ 	.byte	0x03, 0x1b
        /*009e*/ 	.short	0x00ff


	//----- nvinfo : EIATTR_NUM_BARRIERS
	.align		4
        /*00a0*/ 	.byte	0x02, 0x4c
        /*00a2*/ 	.byte	0x01
	.zero		1


	//----- nvinfo : EIATTR_MERCURY_ISA_VERSION
	.align		4
        /*00a4*/ 	.byte	0x03, 0x5f
        /*00a6*/ 	.short	0x0101


	//----- nvinfo : EIATTR_COOP_GROUP_MASK_REGIDS
	.align		4
        /*00a8*/ 	.byte	0x04, 0x29
        /*00aa*/ 	.short	(.L_433 - .L_432)


	//   ....[0]....
.L_432:
        /*00ac*/ 	.word	0xffffffff


	//   ....[1]....
        /*00b0*/ 	.word	0xffffffff


	//   ....[2]....
        /*00b4*/ 	.word	0xffffffff


	//   ....[3]....
        /*00b8*/ 	.word	0xffffffff


	//----- nvinfo : EIATTR_COOP_GROUP_INSTR_OFFSETS
	.align		4
.L_433:
        /*00bc*/ 	.byte	0x04, 0x28
        /*00be*/ 	.short	(.L_435 - .L_434)


	//   ....[0]....
.L_434:
        /*00c0*/ 	.word	0x00000790


	//   ....[1]....
        /*00c4*/ 	.word	0x000008c0


	//   ....[2]....
        /*00c8*/ 	.word	0x00000ce0


	//   ....[3]....
        /*00cc*/ 	.word	0x00000dd0


	//----- nvinfo : EIATTR_EXIT_INSTR_OFFSETS
	.align		4
.L_435:
        /*00d0*/ 	.byte	0x04, 0x1c
        /*00d2*/ 	.short	(.L_437 - .L_436)


	//   ....[0]....
.L_436:
        /*00d4*/ 	.word	0x00000ed0


	//   ....[1]....
        /*00d8*/ 	.word	0x000010d0


	//   ....[2]....
        /*00dc*/ 	.word	0x000011e0


	//   ....[3]....
        /*00e0*/ 	.word	0x000012e0


	//   ....[4]....
        /*00e4*/ 	.word	0x00001300


	//   ....[5]....
        /*00e8*/ 	.word	0x000014b0


	//   ....[6]....
        /*00ec*/ 	.word	0x00001570


	//   ....[7]....
        /*00f0*/ 	.word	0x000016a0


	//   ....[8]....
        /*00f4*/ 	.word	0x00001790


	//   ....[9]....
        /*00f8*/ 	.word	0x00001870


	//   ....[10]....
        /*00fc*/ 	.word	0x00001890


	//   ....[11]....
        /*0100*/ 	.word	0x00001a00


	//   ....[12]....
        /*0104*/ 	.word	0x00001a80


	//   ....[13]....
        /*0108*/ 	.word	0x00001b90


	//   ....[14]....
        /*010c*/ 	.word	0x00001c60


	//   ....[15]....
        /*0110*/ 	.word	0x00001d20


	//   ....[16]....
        /*0114*/ 	.word	0x00001d40


	//   ....[17]....
        /*0118*/ 	.word	0x00001e90


	//----- nvinfo : EIATTR_CRS_STACK_SIZE
	.align		4
.L_437:
        /*011c*/ 	.byte	0x04, 0x1e
        /*011e*/ 	.short	(.L_439 - .L_438)
.L_438:
        /*0120*/ 	.word	0x00000000


	//----- nvinfo : EIATTR_CBANK_PARAM_SIZE
	.align		4
.L_439:
        /*0124*/ 	.byte	0x03, 0x19
        /*0126*/ 	.short	0x0031


	//----- nvinfo : EIATTR_PARAM_CBANK
	.align		4
        /*0128*/ 	.byte	0x04, 0x0a
        /*012a*/ 	.short	(.L_441 - .L_440)
	.align		4
.L_440:
        /*012c*/ 	.word	index@(.nv.constant0._Z17layer_norm_kernelILi7EEvPK6__halfS2_S2_PS0_ffiib)
        /*0130*/ 	.short	0x0210
        /*0132*/ 	.short	0x0031


	//----- nvinfo : EIATTR_SW_WAR
	.align		4
.L_441:
        /*0134*/ 	.byte	0x04, 0x36
        /*0136*/ 	.short	(.L_443 - .L_442)
.L_442:
        /*0138*/ 	.word	0x00000008
.L_443:


//--------------------- .nv.info._Z17layer_norm_kernelILi6EEvPK6__halfS2_S2_PS0_ffiib --------------------------
	.section	.nv.info._Z17layer_norm_kernelILi6EEvPK6__halfS2_S2_PS0_ffiib,"",@"SHT_CUDA_INFO"
	.sectionflags	@""
	.align	4


	//----- nvinfo : EIATTR_CUDA_API_VERSION
	.align		4
        /*0000*/ 	.byte	0x04, 0x37
        /*0002*/ 	.short	(.L_445 - .L_444)
.L_444:
        /*0004*/ 	.word	0x00000082


	//----- nvinfo : EIATTR_KPARAM_INFO
	.align		4
.L_445:
        /*0008*/ 	.byte	0x04, 0x17
        /*000a*/ 	.short	(.L_447 - .L_446)
.L_446:
        /*000c*/ 	.word	0x00000000
        /*0010*/ 	.short	0x0008
        /*0012*/ 	.short	0x0030
        /*0014*/ 	.byte	0x00, 0xf0, 0x05, 0x00


	//----- nvinfo : EIATTR_KPARAM_INFO
	.align		4
.L_447:
        /*0018*/ 	.byte	0x04, 0x17
        /*001a*/ 	.short	(.L_449 - .L_448)
.L_448:
        /*001c*/ 	.word	0x00000000
        /*0020*/ 	.short	0x0007
        /*0022*/ 	.short	0x002c
        /*0024*/ 	.byte	0x00, 0xf0, 0x11, 0x00


	//----- nvinfo : EIATTR_KPARAM_INFO
	.align		4
.L_449:
        /*0028*/ 	.byte	0x04, 0x17
        /*002a*/ 	.short	(.L_451 - .L_450)
.L_450:
        /*002c*/ 	.word	0x00000000
        /*0030*/ 	.short	0x0006
        /*0032*/ 	.short	0x0028
        /*0034*/ 	.byte	0x00, 0xf0, 0x11, 0x00


	//----- nvinfo : EIATTR_KPARAM_INFO
	.align		4
.L_451:
        /*0038*/ 	.byte	0x04, 0x17
        /*003a*/ 	.short	(.L_453 - .L_452)
.L_452:
        /*003c*/ 	.word	0x00000000
        /*0040*/ 	.short	0x0005
        /*0042*/ 	.short	0x0024
        /*0044*/ 	.byte	0x00, 0xf0, 0x11, 0x00


	//----- nvinfo : EIATTR_KPARAM_INFO
	.align		4
.L_453:
        /*0048*/ 	.byte	0x04, 0x17
        /*004a*/ 	.short	(.L_455 - .L_454)
.L_454:
        /*004c*/ 	.word	0x00000000
        /*0050*/ 	.short	0x0004
        /*0052*/ 	.short	0x0020
        /*0054*/ 	.byte	0x00, 0xf0, 0x11, 0x00


	//----- nvinfo : EIATTR_KPARAM_INFO
	.align		4
.L_455:
        /*0058*/ 	.byte	0x04, 0x17
        /*005a*/ 	.short	(.L_457 - .L_456)
.L_456:
        /*005c*/ 	.word	0x00000000
        /*0060*/ 	.short	0x0003
        /*0062*/ 	.short	0x0018
        /*0064*/ 	.byte	0x00, 0xf0, 0x21, 0x00


	//----- nvinfo : EIATTR_KPARAM_INFO
	.align		4
.L_457:
        /*0068*/ 	.byte	0x04, 0x17
        /*006a*/ 	.short	(.L_459 - .L_458)
.L_458:
        /*006c*/ 	.word	0x00000000
        /*0070*/ 	.short	0x0002
        /*0072*/ 	.short	0x0010
        /*0074*/ 	.byte	0x00, 0xf0, 0x21, 0x00


	//----- nvinfo : EIATTR_KPARAM_INFO
	.align		4
.L_459:
        /*0078*/ 	.byte	0x04, 0x17
        /*007a*/ 	.short	(.L_461 - .L_460)
.L_460:
        /*007c*/ 	.word	0x00000000
        /*0080*/ 	.short	0x0001
        /*0082*/ 	.short	0x0008
        /*0084*/ 	.byte	0x00, 0xf0, 0x21, 0x00


	//----- nvinfo : EIATTR_KPARAM_INFO
	.align		4
.L_461:
        /*0088*/ 	.byte	0x04, 0x17
        /*008a*/ 	.short	(.L_463 - .L_462)
.L_462:
        /*008c*/ 	.word	0x00000000
        /*0090*/ 	.short	0x0000
        /*0092*/ 	.short	0x0000
        /*0094*/ 	.byte	0x00, 0xf0, 0x21, 0x00


	//----- nvinfo : EIATTR_SPARSE_MMA_MASK
	.align		4
.L_463:
        /*0098*/ 	.byte	0x03, 0x50
        /*009a*/ 	.short	0x0000


	//----- nvinfo : EIATTR_MAXREG_COUNT
	.align		4
        /*009c*/ 	.byte	0x03, 0x1b
        /*009e*/ 	.short	0x00ff


	//----- nvinfo : EIATTR_NUM_BARRIERS
	.align		4
        /*00a0*/ 	.byte	0x02, 0x4c
        /*00a2*/ 	.byte	0x01
	.zero		1


	//----- nvinfo : EIATTR_MERCURY_ISA_VERSION
	.align		4
        /*00a4*/ 	.byte	0x03, 0x5f
        /*00a6*/ 	.short	0x0101


	//----- nvinfo : EIATTR_COOP_GROUP_MASK_REGIDS
	.align		4
        /*00a8*/ 	.byte	0x04, 0x29
        /*00aa*/ 	.short	(.L_465 - .L_464)


	//   ....[0]....
.L_464:
        /*00ac*/ 	.word	0xffffffff


	//   ....[1]....
        /*00b0*/ 	.word	0xffffffff


	//   ....[2]....
        /*00b4*/ 	.word	0xffffffff


	//   ....[3]....
        /*00b8*/ 	.word	0xffffffff


	//----- nvinfo : EIATTR_COOP_GROUP_INSTR_OFFSETS
	.align		4
.L_465:
        /*00bc*/ 	.byte	0x04, 0x28
        /*00be*/ 	.short	(.L_467 - .L_466)


	//   ....[0]....
.L_466:
        /*00c0*/ 	.word	0x000006c0


	//   ....[1]....
        /*00c4*/ 	.word	0x000007f0


	//   ....[2]....
        /*00c8*/ 	.word	0x00000b80


	//   ....[3]....
        /*00cc*/ 	.word	0x00000c20


	//----- nvinfo : EIATTR_EXIT_INSTR_OFFSETS
	.align		4
.L_467:
        /*00d0*/ 	.byte	0x04, 0x1c
        /*00d2*/ 	.short	(.L_469 - .L_468)


	//   ....[0]....
.L_468:
        /*00d4*/ 	.word	0x00000d10


	//   ....[1]....
        /*00d8*/ 	.word	0x00000f10


	//   ....[2]....
        /*00dc*/ 	.word	0x00001000


	//   ....[3]....
        /*00e0*/ 	.word	0x00001030


	//   ....[4]....
        /*00e4*/ 	.word	0x00001130


	//   ....[5]....
        /*00e8*/ 	.word	0x000012d0


	//   ....[6]....
        /*00ec*/ 	.word	0x00001390


	//   ....[7]....
        /*00f0*/ 	.word	0x000014e0


	//   ....[8]....
        /*00f4*/ 	.word	0x000015b0


	//   ....[9]....
        /*00f8*/ 	.word	0x000015e0


	//   ....[10]....
        /*00fc*/ 	.word	0x000016c0


	//   ....[11]....
        /*0100*/ 	.word	0x00001820


	//   ....[12]....
        /*0104*/ 	.word	0x000018a0


	//   ....[13]....
        /*0108*/ 	.word	0x000019d0


	//   ....[14]....
        /*010c*/ 	.word	0x00001a80


	//   ....[15]....
        /*0110*/ 	.word	0x00001ab0


	//   ....[16]....
        /*0114*/ 	.word	0x00001b70


	//   ....[17]....
        /*0118*/ 	.word	0x00001cb0


	//----- nvinfo : EIATTR_CRS_STACK_SIZE
	.align		4
.L_469:
        /*011c*/ 	.byte	0x04, 0x1e
        /*011e*/ 	.short	(.L_471 - .L_470)
.L_470:
        /*0120*/ 	.word	0x00000000


	//----- nvinfo : EIATTR_CBANK_PARAM_SIZE
	.align		4
.L_471:
        /*0124*/ 	.byte	0x03, 0x19
        /*0126*/ 	.short	0x0031


	//----- nvinfo : EIATTR_PARAM_CBANK
	.align		4
        /*0128*/ 	.byte	0x04, 0x0a
        /*012a*/ 	.short	(.L_473 - .L_472)
	.align		4
.L_472:
        /*012c*/ 	.word	index@(.nv.constant0._Z17layer_norm_kernelILi6EEvPK6__halfS2_S2_PS0_ffiib)
        /*0130*/ 	.short	0x0210
        /*0132*/ 	.short	0x0031


	//----- nvinfo : EIATTR_SW_WAR
	.align		4
.L_473:
        /*0134*/ 	.byte	0x04, 0x36
        /*0136*/ 	.short	(.L_475 - .L_474)
.L_474:
        /*0138*/ 	.word	0x00000008
.L_475:


//--------------------- .nv.info._Z17layer_norm_kernelILi5EEvPK6__halfS2_S2_PS0_ffiib --------------------------
	.section	.nv.info._Z17layer_norm_kernelILi5EEvPK6__halfS2_S2_PS0_ffiib,"",@"SHT_CUDA_INFO"
	.sectionflags	@""
	.align	4


	//----- nvinfo : EIATTR_CUDA_API_VERSION
	.align		4
        /*0000*/ 	.byte	0x04, 0x37
        /*0002*/ 	.short	(.L_477 - .L_476)
.L_476:
        /*0004*/ 	.word	0x00000082


	//----- nvinfo : EIATTR_KPARAM_INFO
	.align		4
.L_477:
        /*0008*/ 	.byte	0x04, 0x17
        /*000a*/ 	.short	(.L_479 - .L_478)
.L_478:
        /*000c*/ 	.word	0x00000000
        /*0010*/ 	.short	0x0008
        /*0012*/ 	.short	0x0030
        /*0014*/ 	.byte	0x00, 0xf0, 0x05, 0x00


	//----- nvinfo : EIATTR_KPARAM_INFO
	.align		4
.L_479:
        /*0018*/ 	.byte	0x04, 0x17
        /*001a*/ 	.short	(.L_481 - .L_480)
.L_480:
        /*001c*/ 	.word	0x00000000
        /*0020*/ 	.short	0x0007
        /*0022*/ 	.short	0x002c
        /*0024*/ 	.byte	0x00, 0xf0, 0x11, 0x00


	//----- nvinfo : EIATTR_KPARAM_INFO
	.align		4
.L_481:
        /*0028*/ 	.byte	0x04, 0x17
        /*002a*/ 	.short	(.L_483 - .L_482)
.L_482:
        /*002c*/ 	.word	0x00000000
        /*0030*/ 	.short	0x0006
        /*0032*/ 	.short	0x0028
        /*0034*/ 	.byte	0x00, 0xf0, 0x11, 0x00


	//----- nvinfo : EIATTR_KPARAM_INFO
	.align		4
.L_483:
        /*0038*/ 	.byte	0x04, 0x17
        /*003a*/ 	.short	(.L_485 - .L_484)
.L_484:
        /*003c*/ 	.word	0x00000000
        /*0040*/ 	.short	0x0005
        /*0042*/ 	.short	0x0024
        /*0044*/ 	.byte	0x00, 0xf0, 0x11, 0x00


	//----- nvinfo : EIATTR_KPARAM_INFO
	.align		4
.L_485:
        /*0048*/ 	.byte	0x04, 0x17
        /*004a*/ 	.short	(.L_487 - .L_486)
.L_486:
        /*004c*/ 	.word	0x00000000
        /*0050*/ 	.short	0x0004
        /*0052*/ 	.short	0x0020
        /*0054*/ 	.byte	0x00, 0xf0, 0x11, 0x00


	//----- nvinfo : EIATTR_KPARAM_INFO
	.align		4
.L_487:
        /*0058*/ 	.byte	0x04, 0x17
        /*005a*/ 	.short	(.L_489 - .L_488)
.L_488:
        /*005c*/ 	.word	0x00000000
        /*0060*/ 	.short	0x0003
        /*0062*/ 	.short	0x0018
        /*0064*/ 	.byte	0x00, 0xf0, 0x21, 0x00


	//----- nvinfo : EIATTR_KPARAM_INFO
	.align		4
.L_489:
        /*0068*/ 	.byte	0x04, 0x17
        /*006a*/ 	.short	(.L_491 - .L_490)
.L_490:
        /*006c*/ 	.word	0x00000000
        /*0070*/ 	.short	0x0002
        /*0072*/ 	.short	0x0010
        /*0074*/ 	.byte	0x00, 0xf0, 0x21, 0x00


	//----- nvinfo : EIATTR_KPARAM_INFO
	.align		4
.L_491:
        /*0078*/ 	.byte	0x04, 0x17
        /*007a*/ 	.short	(.L_493 - .L_492)
.L_492:
        /*007c*/ 	.word	0x00000000
        /*0080*/ 	.short	0x0001
        /*0082*/ 	.short	0x0008
        /*0084*/ 	.byte	0x00, 0xf0, 0x21, 0x00


	//----- nvinfo : EIATTR_KPARAM_INFO
	.align		4
.L_493:
        /*0088*/ 	.byte	0x04, 0x17
        /*008a*/ 	.short	(.L_495 - .L_494)
.L_494:
        /*008c*/ 	.word	0x00000000
        /*0090*/ 	.short	0x0000
        /*0092*/ 	.short	0x0000
        /*0094*/ 	.byte	0x00, 0xf0, 0x21, 0x00


	//----- nvinfo : EIATTR_SPARSE_MMA_MASK
	.align		4
.L_495:
        /*0098*/ 	.byte	0x03, 0x50
        /*009a*/ 	.short	0x0000


	//----- nvinfo : EIATTR_MAXREG_COUNT
	.align		4
        /*009c*/ 	.byte	0x03, 0x1b
        /*009e*/ 	.short	0x00ff


	//----- nvinfo : EIATTR_NUM_BARRIERS
	.align		4
        /*00a0*/ 	.byte	0x02, 0x4c
        /*00a2*/ 	.byte	0x01
	.zero		1


	//----- nvinfo : EIATTR_MERCURY_ISA_VERSION
	.align		4
        /*00a4*/ 	.byte	0x03, 0x5f
        /*00a6*/ 	.short	0x0101


	//----- nvinfo : EIATTR_COOP_GROUP_MASK_REGIDS
	.align		4
        /*00a8*/ 	.byte	0x04, 0x29
        /*00aa*/ 	.short	(.L_497 - .L_496)


	//   ....[0]....
.L_496:
        /*00ac*/ 	.word	0xffffffff


	//   ....[1]....
        /*00b0*/ 	.word	0xffffffff


	//   ....[2]....
        /*00b4*/ 	.word	0xffffffff


	//   ....[3]....
        /*00b8*/ 	.word	0xffffffff


	//----- nvinfo : EIATTR_COOP_GROUP_INSTR_OFFSETS
	.align		4
.L_497:
        /*00bc*/ 	.byte	0x04, 0x28
        /*00be*/ 	.short	(.L_499 - .L_498)


	//   ....[0]....
.L_498:
        /*00c0*/ 	.word	0x00000600


	//   ....[1]....
        /*00c4*/ 	.word	0x00000720


	//   ....[2]....
        /*00c8*/ 	.word	0x00000a20


	//   ....[3]....
        /*00cc*/ 	.word	0x00000ad0


	//----- nvinfo : EIATTR_EXIT_INSTR_OFFSETS
	.align		4
.L_499:
        /*00d0*/ 	.byte	0x04, 0x1c
        /*00d2*/ 	.short	(.L_501 - .L_500)


	//   ....[0]....
.L_500:
        /*00d4*/ 	.word	0x00000bb0


	//   ....[1]....
        /*00d8*/ 	.word	0x00000da0


	//   ....[2]....
        /*00dc*/ 	.word	0x00000dd0


	//   ....[3]....
        /*00e0*/ 	.word	0x00000ee0


	//   ....[4]....
        /*00e4*/ 	.word	0x00000fe0


	//   ....[5]....
        /*00e8*/ 	.word	0x00001190


	//   ....[6]....
        /*00ec*/ 	.word	0x00001250


	//   ....[7]....
        /*00f0*/ 	.word	0x00001370


	//   ....[8]....
        /*00f4*/ 	.word	0x000013a0


	//   ....[9]....
        /*00f8*/ 	.word	0x00001490


	//   ....[10]....
        /*00fc*/ 	.word	0x00001570


	//   ....[11]....
        /*0100*/ 	.word	0x000016e0


	//   ....[12]....
        /*0104*/ 	.word	0x00001760


	//   ....[13]....
        /*0108*/ 	.word	0x00001860


	//   ....[14]....
        /*010c*/ 	.word	0x00001890


	//   ....[15]....
        /*0110*/ 	.word	0x00001960


	//   ....[16]....
        /*0114*/ 	.word	0x00001a20


	//   ....[17]....
        /*0118*/ 	.word	0x00001b70


	//----- nvinfo : EIATTR_CRS_STACK_SIZE
	.align		4
.L_501:
        /*011c*/ 	.byte	0x04, 0x1e
        /*011e*/ 	.short	(.L_503 - .L_502)
.L_502:
        /*0120*/ 	.word	0x00000000


	//----- nvinfo : EIATTR_CBANK_PARAM_SIZE
	.align		4
.L_503:
        /*0124*/ 	.byte	0x03, 0x19
        /*0126*/ 	.short	0x0031


	//----- nvinfo : EIATTR_PARAM_CBANK
	.align		4
        /*0128*/ 	.byte	0x04, 0x0a
        /*012a*/ 	.short	(.L_505 - .L_504)
	.align		4
.L_504:
        /*012c*/ 	.word	index@(.nv.constant0._Z17layer_norm_kernelILi5EEvPK6__halfS2_S2_PS0_ffiib)
        /*0130*/ 	.short	0x0210
        /*0132*/ 	.short	0x0031


	//----- nvinfo : EIATTR_SW_WAR
	.align		4
.L_505:
        /*0134*/ 	.byte	0x04, 0x36
        /*0136*/ 	.short	(.L_507 - .L_506)
.L_506:
        /*0138*/ 	.word	0x00000008
.L_507:


//--------------------- .nv.info._Z17layer_norm_kernelILi4EEvPK6__halfS2_S2_PS0_ffiib --------------------------
	.section	.nv.info._Z17layer_norm_kernelILi4EEvPK6__halfS2_S2_PS0_ffiib,"",@"SHT_CUDA_INFO"
	.sectionflags	@""
	.align	4


	//----- nvinfo : EIATTR_CUDA_API_VERSION
	.align		4
        /*0000*/ 	.byte	0x04, 0x37
        /*0002*/ 	.short	(.L_509 - .L_508)
.L_508:
        /*0004*/ 	.word	0x00000082


	//----- nvinfo : EIATTR_KPARAM_INFO
	.align		4
.L_509:
        /*0008*/ 	.byte	0x04, 0x17
        /*000a*/ 	.short	(.L_511 - .L_510)
.L_510:
        /*000c*/ 	.word	0x00000000
        /*0010*/ 	.short	0x0008
        /*0012*/ 	.short	0x0030
        /*0014*/ 	.byte	0x00, 0xf0, 0x05, 0x00


	//----- nvinfo : EIATTR_KPARAM_INFO
	.align		4
.L_511:
        /*0018*/ 	.byte	0x04, 0x17
        /*001a*/ 	.short	(.L_513 - .L_512)
.L_512:
        /*001c*/ 	.word	0x00000000
        /*0020*/ 	.short	0x0007
        /*0022*/ 	.short	0x002c
        /*0024*/ 	.byte	0x00, 0xf0, 0x11, 0x00


	//----- nvinfo : EIATTR_KPARAM_INFO
	.align		4
.L_513:
        /*0028*/ 	.byte	0x04, 0x17
        /*002a*/ 	.short	(.L_515 - .L_514)
.L_514:
        /*002c*/ 	.word	0x00000000
        /*0030*/ 	.short	0x0006
        /*0032*/ 	.short	0x0028
        /*0034*/ 	.byte	0x00, 0xf0, 0x11, 0x00


	//----- nvinfo : EIATTR_KPARAM_INFO
	.align		4
.L_515:
        /*0038*/ 	.byte	0x04, 0x17
        /*003a*/ 	.short	(.L_517 - .L_516)
.L_516:
        /*003c*/ 	.word	0x00000000
        /*0040*/ 	.short	0x0005
        /*0042*/ 	.short	0x0024
        /*0044*/ 	.byte	0x00, 0xf0, 0x11, 0x00


	//----- nvinfo : EIATTR_KPARAM_INFO
	.align		4
.L_517:
        /*0048*/ 	.byte	0x04, 0x17
        /*004a*/ 	.short	(.L_519 - .L_518)
.L_518:
        /*004c*/ 	.word	0x00000000
        /*0050*/ 	.short	0x0004
        /*0052*/ 	.short	0x0020
        /*0054*/ 	.byte	0x00, 0xf0, 0x11, 0x00


	//----- nvinfo : EIATTR_KPARAM_INFO
	.align		4
.L_519:
        /*0058*/ 	.byte	0x04, 0x17
        /*005a*/ 	.short	(.L_521 - .L_520)
.L_520:
        /*005c*/ 	.word	0x00000000
        /*0060*/ 	.short	0x0003
        /*0062*/ 	.short	0x0018
        /*0064*/ 	.byte	0x00, 0xf0, 0x21, 0x00


	//----- nvinfo : EIATTR_KPARAM_INFO
	.align		4
.L_521:
        /*0068*/ 	.byte	0x04, 0x17
        /*006a*/ 	.short	(.L_523 - .L_522)
.L_522:
        /*006c*/ 	.word	0x00000000
        /*0070*/ 	.short	0x0002
        /*0072*/ 	.short	0x0010
        /*0074*/ 	.byte	0x00, 0xf0, 0x21, 0x00


	//----- nvinfo : EIATTR_KPARAM_INFO
	.align		4
.L_523:
        /*0078*/ 	.byte	0x04, 0x17
        /*007a*/ 	.short	(.L_525 - .L_524)
.L_524:
        /*007c*/ 	.word	0x00000000
        /*0080*/ 	.short	0x0001
        /*0082*/ 	.short	0x0008
        /*0084*/ 	.byte	0x00, 0xf0, 0x21, 0x00


	//----- nvinfo : EIATTR_KPARAM_INFO
	.align		4
.L_525:
        /*0088*/ 	.byte	0x04, 0x17
        /*008a*/ 	.short	(.L_527 - .L_526)
.L_526:
        /*008c*/ 	.word	0x00000000
        /*0090*/ 	.short	0x0000
        /*0092*/ 	.short	0x0000
        /*0094*/ 	.byte	0x00, 0xf0, 0x21, 0x00


	//----- nvinfo : EIATTR_SPARSE_MMA_MASK
	.align		4
.L_527:
        /*0098*/ 	.byte	0x03, 0x50
        /*009a*/ 	.short	0x0000


	//----- nvinfo : EIATTR_MAXREG_COUNT
	.align		4
        /*009c*/ 	.byte	0x03, 0x1b
        /*009e*/ 	.short	0x00ff


	//----- nvinfo : EIATTR_NUM_BARRIERS
	.align		4
        /*00a0*/ 	.byte	0x02, 0x4c
        /*00a2*/ 	.byte	0x01
	.zero		1


	//----- nvinfo : EIATTR_MERCURY_ISA_VERSION
	.align		4
        /*00a4*/ 	.byte	0x03, 0x5f
        /*00a6*/ 	.short	0x0101


	//----- nvinfo : EIATTR_COOP_GROUP_MASK_REGIDS
	.align		4
        /*00a8*/ 	.byte	0x04, 0x29
        /*00aa*/ 	.short	(.L_529 - .L_528)


	//   ....[0]....
.L_528:
        /*00ac*/ 	.word	0xffffffff


	//   ....[1]....
        /*00b0*/ 	.word	0xffffffff


	//   ....[2]....
        /*00b4*/ 	.word	0xffffffff


	//   ....[3]....
        /*00b8*/ 	.word	0xffffffff


	//----- nvinfo : EIATTR_COOP_GROUP_INSTR_OFFSETS
	.align		4
.L_529:
        /*00bc*/ 	.byte	0x04, 0x28
        /*00be*/ 	.short	(.L_531 - .L_530)


	//   ....[0]....
.L_530:
        /*00c0*/ 	.word	0x00000470


	//   ....[1]....
        /*00c4*/ 	.word	0x00000590


	//   ....[2]....
        /*00c8*/ 	.word	0x000007e0


	//   ....[3]....
        /*00cc*/ 	.word	0x00000880


	//----- nvinfo : EIATTR_EXIT_INSTR_OFFSETS
	.align		4
.L_531:
        /*00d0*/ 	.byte	0x04, 0x1c
        /*00d2*/ 	.short	(.L_533 - .L_532)


	//   ....[0]....
.L_532:
        /*00d4*/ 	.word	0x000009a0


	//   ....[1]....
        /*00d8*/ 	.word	0x00000af0


	//   ....[2]....
        /*00dc*/ 	.word	0x00000bf0


	//   ....[3]....
        /*00e0*/ 	.word	0x00000cf0


	//   ....[4]....
        /*00e4*/ 	.word	0x00000dd0


	//   ....[5]....
        /*00e8*/ 	.word	0x00000e20


	//   ....[6]....
        /*00ec*/ 	.word	0x00000f00


	//   ....[7]....
        /*00f0*/ 	.word	0x00000fe0


	//   ....[8]....
        /*00f4*/ 	.word	0x000010c0


	//   ....[9]....
        /*00f8*/ 	.word	0x00001180


	//   ....[10]....
        /*00fc*/ 	.word	0x00001190


	//   ....[11]....
        /*0100*/ 	.word	0x00001250


	//   ....[12]....
        /*0104*/ 	.word	0x00001310


	//   ....[13]....
        /*0108*/ 	.word	0x000013d0


	//   ....[14]....
        /*010c*/ 	.word	0x00001470


	//----- nvinfo : EIATTR_CRS_STACK_SIZE
	.align		4
.L_533:
        /*0110*/ 	.byte	0x04, 0x1e
        /*0112*/ 	.short	(.L_535 - .L_534)
.L_534:
        /*0114*/ 	.word	0x00000000


	//----- nvinfo : EIATTR_CBANK_PARAM_SIZE
	.align		4
.L_535:
        /*0118*/ 	.byte	0x03, 0x19
        /*011a*/ 	.short	0x0031


	//----- nvinfo : EIATTR_PARAM_CBANK
	.align		4
        /*011c*/ 	.byte	0x04, 0x0a
        /*011e*/ 	.short	(.L_537 - .L_536)
	.align		4
.L_536:
        /*0120*/ 	.word	index@(.nv.constant0._Z17layer_norm_kernelILi4EEvPK6__halfS2_S2_PS0_ffiib)
        /*0124*/ 	.short	0x0210
        /*0126*/ 	.short	0x0031


	//----- nvinfo : EIATTR_SW_WAR
	.align		4
.L_537:
        /*0128*/ 	.byte	0x04, 0x36
        /*012a*/ 	.short	(.L_539 - .L_538)
.L_538:
        /*012c*/ 	.word	0x00000008
.L_539:


//--------------------- .nv.info._Z17layer_norm_kernelILi3EEvPK6__halfS2_S2_PS0_ffiib --------------------------
	.section	.nv.info._Z17layer_norm_kernelILi3EEvPK6__halfS2_S2_PS0_ffiib,"",@"SHT_CUDA_INFO"
	.sectionflags	@""
	.align	4


	//----- nvinfo : EIATTR_CUDA_API_VERSION
	.align		4
        /*0000*/ 	.byte	0x04, 0x37
        /*0002*/ 	.short	(.L_541 - .L_540)
.L_540:
        /*0004*/ 	.word	0x00000082


	//----- nvinfo : EIATTR_KPARAM_INFO
	.align		4
.L_541:
        /*0008*/ 	.byte	0x04, 0x17
        /*000a*/ 	.short	(.L_543 - .L_542)
.L_542:
        /*000c*/ 	.word	0x00000000
        /*0010*/ 	.short	0x0008
        /*0012*/ 	.short	0x0030
        /*0014*/ 	.byte	0x00, 0xf0, 0x05, 0x00


	//----- nvinfo : EIATTR_KPARAM_INFO
	.align		4
.L_543:
        /*0018*/ 	.byte	0x04, 0x17
        /*001a*/ 	.short	(.L_545 - .L_544)
.L_544:
        /*001c*/ 	.word	0x00000000
        /*0020*/ 	.short	0x0007
        /*0022*/ 	.short	0x002c
        /*0024*/ 	.byte	0x00, 0xf0, 0x11, 0x00


	//----- nvinfo : EIATTR_KPARAM_INFO
	.align		4
.L_545:
        /*0028*/ 	.byte	0x04, 0x17
        /*002a*/ 	.short	(.L_547 - .L_546)
.L_546:
        /*002c*/ 	.word	0x00000000
        /*0030*/ 	.short	0x0006
        /*0032*/ 	.short	0x0028
        /*0034*/ 	.byte	0x00, 0xf0, 0x11, 0x00


	//----- nvinfo : EIATTR_KPARAM_INFO
	.align		4
.L_547:
        /*0038*/ 	.byte	0x04, 0x17
        /*003a*/ 	.short	(.L_549 - .L_548)
.L_548:
        /*003c*/ 	.word	0x00000000
        /*0040*/ 	.short	0x0005
        /*0042*/ 	.short	0x0024
        /*0044*/ 	.byte	0x00, 0xf0, 0x11, 0x00


	//----- nvinfo : EIATTR_KPARAM_INFO
	.align		4
.L_549:
        /*0048*/ 	.byte	0x04, 0x17
        /*004a*/ 	.short	(.L_551 - .L_550)
.L_550:
        /*004c*/ 	.word	0x00000000
        /*0050*/ 	.short	0x0004
        /*0052*/ 	.short	0x0020
        /*0054*/ 	.byte	0x00, 0xf0, 0x11, 0x00


	//----- nvinfo : EIATTR_KPARAM_INFO
	.align		4
.L_551:
        /*0058*/ 	.byte	0x04, 0x17
        /*005a*/ 	.short	(.L_553 - .L_552)
.L_552:
        /*005c*/ 	.word	0x00000000
        /*0060*/ 	.short	0x0003
        /*0062*/ 	.short	0x0018
        /*0064*/ 	.byte	0x00, 0xf0, 0x21, 0x00


	//----- nvinfo : EIATTR_KPARAM_INFO
	.align		4
.L_553:
        /*0068*/ 	.byte	0x04, 0x17
        /*006a*/ 	.short	(.L_555 - .L_554)
.L_554:
        /*006c*/ 	.word	0x00000000
        /*0070*/ 	.short	0x0002
        /*0072*/ 	.short	0x0010
        /*0074*/ 	.byte	0x00, 0xf0, 0x21, 0x00


	//----- nvinfo : EIATTR_KPARAM_INFO
	.align		4
.L_555:
        /*0078*/ 	.byte	0x04, 0x17
        /*007a*/ 	.short	(.L_557 - .L_556)
.L_556:
        /*007c*/ 	.word	0x00000000
        /*0080*/ 	.short	0x0001
        /*0082*/ 	.short	0x0008
        /*0084*/ 	.byte	0x00, 0xf0, 0x21, 0x00


	//----- nvinfo : EIATTR_KPARAM_INFO
	.align		4
.L_557:
        /*0088*/ 	.byte	0x04, 0x17
        /*008a*/ 	.short	(.L_559 - .L_558)
.L_558:
        /*008c*/ 	.word	0x00000000
        /*0090*/ 	.short	0x0000
        /*0092*/ 	.short	0x0000
        /*0094*/ 	.byte	0x00, 0xf0, 0x21, 0x00


	//----- nvinfo : EIATTR_SPARSE_MMA_MASK
	.align		4
.L_559:
        /*0098*/ 	.byte	0x03, 0x50
        /*009a*/ 	.short	0x0000


	//----- nvinfo : EIATTR_MAXREG_COUNT
	.align		4
        /*009c*/ 	.byte	0x03, 0x1b
        /*009e*/ 	.short	0x00ff


	//----- nvinfo : EIATTR_NUM_BARRIERS
	.align		4
        /*00a0*/ 	.byte	0x02, 0x4c
        /*00a2*/ 	.byte	0x01
	.zero		1


	//----- nvinfo : EIATTR_MERCURY_ISA_VERSION
	.align		4
        /*00a4*/ 	.byte	0x03, 0x5f
        /*00a6*/ 	.short	0x0101


	//----- nvinfo : EIATTR_COOP_GROUP_MASK_REGIDS
	.align		4
        /*00a8*/ 	.byte	0x04, 0x29
        /*00aa*/ 	.short	(.L_561 - .L_560)


	//   ....[0]....
.L_560:
        /*00ac*/ 	.word	0xffffffff


	//   ....[1]....
        /*00b0*/ 	.word	0xffffffff


	//   ....[2]....
        /*00b4*/ 	.word	0xffffffff


	//   ....[3]....
        /*00b8*/ 	.word	0xffffffff


	//----- nvinfo : EIATTR_COOP_GROUP_INSTR_OFFSETS
	.align		4
.L_561:
        /*00bc*/ 	.byte	0x04, 0x28
        /*00be*/ 	.short	(.L_563 - .L_562)


	//   ....[0]....
.L_562:
        /*00c0*/ 	.word	0x000003b0


	//   ....[1]....
        /*00c4*/ 	.word	0x000004d0


	//   ....[2]....
        /*00c8*/ 	.word	0x000006b0


	//   ....[3]....
        /*00cc*/ 	.word	0x00000750


	//----- nvinfo : EIATTR_EXIT_INSTR_OFFSETS
	.align		4
.L_563:
        /*00d0*/ 	.byte	0x04, 0x1c
        /*00d2*/ 	.short	(.L_565 - .L_564)


	//   ....[0]....
.L_564:
        /*00d4*/ 	.word	0x00000870


	//   ....[1]....
        /*00d8*/ 	.word	0x000009c0


	//   ....[2]....
        /*00dc*/ 	.word	0x00000ac0


	//   ....[3]....
        /*00e0*/ 	.word	0x00000ba0


	//   ....[4]....
        /*00e4*/ 	.word	0x00000bf0


	//   ....[5]....
        /*00e8*/ 	.word	0x00000cd0


	//   ....[6]....
        /*00ec*/ 	.word	0x00000db0


	//   ....[7]....
        /*00f0*/ 	.word	0x00000e70


	//   ....[8]....
        /*00f4*/ 	.word	0x00000e80


	//   ....[9]....
        /*00f8*/ 	.word	0x00000f40


	//   ....[10]....
        /*00fc*/ 	.word	0x00001000


	//   ....[11]....
        /*0100*/ 	.word	0x000010a0


	//----- nvinfo : EIATTR_CRS_STACK_SIZE
	.align		4
.L_565:
        /*0104*/ 	.byte	0x04, 0x1e
        /*0106*/ 	.short	(.L_567 - .L_566)
.L_566:
        /*0108*/ 	.word	0x00000000


	//----- nvinfo : EIATTR_CBANK_PARAM_SIZE
	.align		4
.L_567:
        /*010c*/ 	.byte	0x03, 0x19
        /*010e*/ 	.short	0x0031


	//----- nvinfo : EIATTR_PARAM_CBANK
	.align		4
        /*0110*/ 	.byte	0x04, 0x0a
        /*0112*/ 	.short	(.L_569 - .L_568)
	.align		4
.L_568:
        /*0114*/ 	.word	index@(.nv.constant0._Z17layer_norm_kernelILi3EEvPK6__halfS2_S2_PS0_ffiib)
        /*0118*/ 	.short	0x0210
        /*011a*/ 	.short	0x0031


	//----- nvinfo : EIATTR_SW_WAR
	.align		4
.L_569:
        /*011c*/ 	.byte	0x04, 0x36
        /*011e*/ 	.short	(.L_571 - .L_570)
.L_570:
        /*0120*/ 	.word	0x00000008
.L_571:


//--------------------- .nv.info._Z17layer_norm_kernelILi2EEvPK6__halfS2_S2_PS0_ffiib --------------------------
	.section	.nv.info._Z17layer_norm_kernelILi2EEvPK6__halfS2_S2_PS0_ffiib,"",@"SHT_CUDA_INFO"
	.sectionflags	@""
	.align	4


	//----- nvinfo : EIATTR_CUDA_API_VERSION
	.align		4
        /*0000*/ 	.byte	0x04, 0x37
        /*0002*/ 	.short	(.L_573 - .L_572)
.L_572:
        /*0004*/ 	.word	0x00000082


	//----- nvinfo : EIATTR_KPARAM_INFO
	.align		4
.L_573:
        /*0008*/ 	.byte	0x04, 0x17
        /*000a*/ 	.short	(.L_575 - .L_574)
.L_574:
        /*000c*/ 	.word	0x00000000
        /*0010*/ 	.short	0x0008
        /*0012*/ 	.short	0x0030
        /*0014*/ 	.byte	0x00, 0xf0, 0x05, 0x00


	//----- nvinfo : EIATTR_KPARAM_INFO
	.align		4
.L_575:
        /*0018*/ 	.byte	0x04, 0x17
        /*001a*/ 	.short	(.L_577 - .L_576)
.L_576:
        /*001c*/ 	.word	0x00000000
        /*0020*/ 	.short	0x0007
        /*0022*/ 	.short	0x002c
        /*0024*/ 	.byte	0x00, 0xf0, 0x11, 0x00


	//----- nvinfo : EIATTR_KPARAM_INFO
	.align		4
.L_577:
        /*0028*/ 	.byte	0x04, 0x17
        /*002a*/ 	.short	(.L_579 - .L_578)
.L_578:
        /*002c*/ 	.word	0x00000000
        /*0030*/ 	.short	0x0006
        /*0032*/ 	.short	0x0028
        /*0034*/ 	.byte	0x00, 0xf0, 0x11, 0x00


	//----- nvinfo : EIATTR_KPARAM_INFO
	.align		4
.L_579:
        /*0038*/ 	.byte	0x04, 0x17
        /*003a*/ 	.short	(.L_581 - .L_580)
.L_580:
        /*003c*/ 	.word	0x00000000
        /*0040*/ 	.short	0x0005
        /*0042*/ 	.short	0x0024
        /*0044*/ 	.byte	0x00, 0xf0, 0x11, 0x00


	//----- nvinfo : EIATTR_KPARAM_INFO
	.align		4
.L_581:
        /*0048*/ 	.byte	0x04, 0x17
        /*004a*/ 	.short	(.L_583 - .L_582)
.L_582:
        /*004c*/ 	.word	0x00000000
        /*0050*/ 	.short	0x0004
        /*0052*/ 	.short	0x0020
        /*0054*/ 	.byte	0x00, 0xf0, 0x11, 0x00


	//----- nvinfo : EIATTR_KPARAM_INFO
	.align		4
.L_583:
        /*0058*/ 	.byte	0x04, 0x17
        /*005a*/ 	.short	(.L_585 - .L_584)
.L_584:
        /*005c*/ 	.word	0x00000000
        /*0060*/ 	.short	0x0003
        /*0062*/ 	.short	0x0018
        /*0064*/ 	.byte	0x00, 0xf0, 0x21, 0x00


	//----- nvinfo : EIATTR_KPARAM_INFO
	.align		4
.L_585:
        /*0068*/ 	.byte	0x04, 0x17
        /*006a*/ 	.short	(.L_587 - .L_586)
.L_586:
        /*006c*/ 	.word	0x00000000
        /*0070*/ 	.short	0x0002
        /*0072*/ 	.short	0x0010
        /*0074*/ 	.byte	0x00, 0xf0, 0x21, 0x00


	//----- nvinfo : EIATTR_KPARAM_INFO
	.align		4
.L_587:
        /*0078*/ 	.byte	0x04, 0x17
        /*007a*/ 	.short	(.L_589 - .L_588)
.L_588:
        /*007c*/ 	.word	0x00000000
        /*0080*/ 	.short	0x0001
        /*0082*/ 	.short	0x0008
        /*0084*/ 	.byte	0x00, 0xf0, 0x21, 0x00


	//----- nvinfo : EIATTR_KPARAM_INFO
	.align		4
.L_589:
        /*0088*/ 	.byte	0x04, 0x17
        /*008a*/ 	.short	(.L_591 - .L_590)
.L_590:
        /*008c*/ 	.word	0x00000000
        /*0090*/ 	.short	0x0000
        /*0092*/ 	.short	0x0000
        /*0094*/ 	.byte	0x00, 0xf0, 0x21, 0x00


	//----- nvinfo : EIATTR_SPARSE_MMA_MASK
	.align		4
.L_591:
        /*0098*/ 	.byte	0x03, 0x50
        /*009a*/ 	.short	0x0000


	//----- nvinfo : EIATTR_MAXREG_COUNT
	.align		4
        /*009c*/ 	.byte	0x03, 0x1b
        /*009e*/ 	.short	0x00ff


	//----- nvinfo : EIATTR_NUM_BARRIERS
	.align		4
        /*00a0*/ 	.byte	0x02, 0x4c
        /*00a2*/ 	.byte	0x01
	.zero		1


	//----- nvinfo : EIATTR_MERCURY_ISA_VERSION
	.align		4
        /*00a4*/ 	.byte	0x03, 0x5f
        /*00a6*/ 	.short	0x0101


	//----- nvinfo : EIATTR_COOP_GROUP_MASK_REGIDS
	.align		4
        /*00a8*/ 	.byte	0x04, 0x29
        /*00aa*/ 	.short	(.L_593 - .L_592)


	//   ....[0]....
.L_592:
        /*00ac*/ 	.word	0xffffffff


	//   ....[1]....
        /*00b0*/ 	.word	0xffffffff


	//   ....[2]....
        /*00b4*/ 	.word	0xffffffff


	//   ....[3]....
        /*00b8*/ 	.word	0xffffffff


	//----- nvinfo : EIATTR_COOP_GROUP_INSTR_OFFSETS
	.align		4
.L_593:
        /*00bc*/ 	.byte	0x04, 0x28
        /*00be*/ 	.short	(.L_595 - .L_594)


	//   ....[0]....
.L_594:
        /*00c0*/ 	.word	0x000002f0


	//   ....[1]....
        /*00c4*/ 	.word	0x00000410


	//   ....[2]....
        /*00c8*/ 	.word	0x00000580


	//   ....[3]....
        /*00cc*/ 	.word	0x00000620


	//----- nvinfo : EIATTR_EXIT_INSTR_OFFSETS
	.align		4
.L_595:
        /*00d0*/ 	.byte	0x04, 0x1c
        /*00d2*/ 	.short	(.L_597 - .L_596)


	//   ....[0]....
.L_596:
        /*00d4*/ 	.word	0x00000740


	//   ....[1]....
        /*00d8*/ 	.word	0x00000890


	//   ....[2]....
        /*00dc*/ 	.word	0x00000970


	//   ....[3]....
        /*00e0*/ 	.word	0x000009c0


	//   ....[4]....
        /*00e4*/ 	.word	0x00000aa0


	//   ....[5]....
        /*00e8*/ 	.word	0x00000b60


	//   ....[6]....
        /*00ec*/ 	.word	0x00000b70


	//   ....[7]....
        /*00f0*/ 	.word	0x00000c30


	//   ....[8]....
        /*00f4*/ 	.word	0x00000cd0


	//----- nvinfo : EIATTR_CRS_STACK_SIZE
	.align		4
.L_597:
        /*00f8*/ 	.byte	0x04, 0x1e
        /*00fa*/ 	.short	(.L_599 - .L_598)
.L_598:
        /*00fc*/ 	.word	0x00000000


	//----- nvinfo : EIATTR_CBANK_PARAM_SIZE
	.align		4
.L_599:
        /*0100*/ 	.byte	0x03, 0x19
        /*0102*/ 	.short	0x0031


	//----- nvinfo : EIATTR_PARAM_CBANK
	.align		4
        /*0104*/ 	.byte	0x04, 0x0a
        /*0106*/ 	.short	(.L_601 - .L_600)
	.align		4
.L_600:
        /*0108*/ 	.word	index@(.nv.constant0._Z17layer_norm_kernelILi2EEvPK6__halfS2_S2_PS0_ffiib)
        /*010c*/ 	.short	0x0210
        /*010e*/ 	.short	0x0031


	//----- nvinfo : EIATTR_SW_WAR
	.align		4
.L_601:
        /*0110*/ 	.byte	0x04, 0x36
        /*0112*/ 	.short	(.L_603 - .L_602)
.L_602:
        /*0114*/ 	.word	0x00000008
.L_603:


//--------------------- .nv.info._Z17layer_norm_kernelILi1EEvPK6__halfS2_S2_PS0_ffiib --------------------------
	.section	.nv.info._Z17layer_norm_kernelILi1EEvPK6__halfS2_S2_PS0_ffiib,"",@"SHT_CUDA_INFO"
	.sectionflags	@""
	.align	4


	//----- nvinfo : EIATTR_CUDA_API_VERSION
	.align		4
        /*0000*/ 	.byte	0x04, 0x37
        /*0002*/ 	.short	(.L_605 - .L_604)
.L_604:
        /*0004*/ 	.word	0x00000082


	//----- nvinfo : EIATTR_KPARAM_INFO
	.align		4
.L_605:
        /*0008*/ 	.byte	0x04, 0x17
        /*000a*/ 	.short	(.L_607 - .L_606)
.L_606:
        /*000c*/ 	.word	0x00000000
        /*0010*/ 	.short	0x0008
        /*0012*/ 	.short	0x0030
        /*0014*/ 	.byte	0x00, 0xf0, 0x05, 0x00


	//----- nvinfo : EIATTR_KPARAM_INFO
	.align		4
.L_607:
        /*0018*/ 	.byte	0x04, 0x17
        /*001a*/ 	.short	(.L_609 - .L_608)
.L_608:
        /*001c*/ 	.word	0x00000000
        /*0020*/ 	.short	0x0007
        /*0022*/ 	.short	0x002c
        /*0024*/ 	.byte	0x00, 0xf0, 0x11, 0x00


	//----- nvinfo : EIATTR_KPARAM_INFO
	.align		4
.L_609:
        /*0028*/ 	.byte	0x04, 0x17
        /*002a*/ 	.short	(.L_611 - .L_610)
.L_610:
        /*002c*/ 	.word	0x00000000
        /*0030*/ 	.short	0x0006
        /*0032*/ 	.short	0x0028
        /*0034*/ 	.byte	0x00, 0xf0, 0x11, 0x00


	//----- nvinfo : EIATTR_KPARAM_INFO
	.align		4
.L_611:
        /*0038*/ 	.byte	0x04, 0x17
        /*003a*/ 	.short	(.L_613 - .L_612)
.L_612:
        /*003c*/ 	.word	0x00000000
        /*0040*/ 	.short	0x0005
        /*0042*/ 	.short	0x0024
        /*0044*/ 	.byte	0x00, 0xf0, 0x11, 0x00


	//----- nvinfo : EIATTR_KPARAM_INFO
	.align		4
.L_613:
        /*0048*/ 	.byte	0x04, 0x17
        /*004a*/ 	.short	(.L_615 - .L_614)
.L_614:
        /*004c*/ 	.word	0x00000000
        /*0050*/ 	.short	0x0004
        /*0052*/ 	.short	0x0020
        /*0054*/ 	.byte	0x00, 0xf0, 0x11, 0x00


	//----- nvinfo : EIATTR_KPARAM_INFO
	.align		4
.L_615:
        /*0058*/ 	.byte	0x04, 0x17
        /*005a*/ 	.short	(.L_617 - .L_616)
.L_616:
        /*005c*/ 	.word	0x00000000
        /*0060*/ 	.short	0x0003
        /*0062*/ 	.short	0x0018
        /*0064*/ 	.byte	0x00, 0xf0, 0x21, 0x00


	//----- nvinfo : EIATTR_KPARAM_INFO
	.align		4
.L_617:
        /*0068*/ 	.byte	0x04, 0x17
        /*006a*/ 	.short	(.L_619 - .L_618)
.L_618:
        /*006c*/ 	.word	0x00000000
        /*0070*/ 	.short	0x0002
        /*0072*/ 	.short	0x0010
        /*0074*/ 	.byte	0x00, 0xf0, 0x21, 0x00


	//----- nvinfo : EIATTR_KPARAM_INFO
	.align		4
.L_619:
        /*0078*/ 	.byte	0x04, 0x17
        /*007a*/ 	.short	(.L_621 - .L_620)
.L_620:
        /*007c*/ 	.word	0x00000000
        /*0080*/ 	.short	0x0001
        /*0082*/ 	.short	0x0008
        /*0084*/ 	.byte	0x00, 0xf0, 0x21, 0x00


	//----- nvinfo : EIATTR_KPARAM_INFO
	.align		4
.L_621:
        /*0088*/ 	.byte	0x04, 0x17
        /*008a*/ 	.short	(.L_623 - .L_622)
.L_622:
        /*008c*/ 	.word	0x00000000
        /*0090*/ 	.short	0x0000
        /*0092*/ 	.short	0x0000
        /*0094*/ 	.byte	0x00, 0xf0, 0x21, 0x00


	//----- nvinfo : EIATTR_SPARSE_MMA_MASK
	.align		4
.L_623:
        /*0098*/ 	.byte	0x03, 0x50
        /*009a*/ 	.short	0x0000


	//----- nvinfo : EIATTR_MAXREG_COUNT
	.align		4
        /*009c*/ 	.byte	0x03, 0x1b
        /*009e*/ 	.short	0x00ff


	//----- nvinfo : EIATTR_NUM_BARRIERS
	.align		4
        /*00a0*/ 	.byte	0x02, 0x4c
        /*00a2*/ 	.byte	0x01
	.zero		1


	//----- nvinfo : EIATTR_MERCURY_ISA_VERSION
	.align		4
        /*00a4*/ 	.byte	0x03, 0x5f
        /*00a6*/ 	.short	0x0101


	//----- nvinfo : EIATTR_COOP_GROUP_MASK_REGIDS
	.align		4
        /*00a8*/ 	.byte	0x04, 0x29
        /*00aa*/ 	.short	(.L_625 - .L_624)


	//   ....[0]....
.L_624:
        /*00ac*/ 	.word	0xffffffff


	//   ....[1]....
        /*00b0*/ 	.word	0xffffffff


	//   ....[2]....
        /*00b4*/ 	.word	0xffffffff


	//   ....[3]....
        /*00b8*/ 	.word	0xffffffff


	//----- nvinfo : EIATTR_COOP_GROUP_INSTR_OFFSETS
	.align		4
.L_625:
        /*00bc*/ 	.byte	0x04, 0x28
        /*00be*/ 	.short	(.L_627 - .L_626)


	//   ....[0]....
.L_626:
        /*00c0*/ 	.word	0x000001e0


	//   ....[1]....
        /*00c4*/ 	.word	0x00000300


	//   ....[2]....
        /*00c8*/ 	.word	0x000003e0


	//   ....[3]....
        /*00cc*/ 	.word	0x00000480


	//----- nvinfo : EIATTR_EXIT_INSTR_OFFSETS
	.align		4
.L_627:
        /*00d0*/ 	.byte	0x04, 0x1c
        /*00d2*/ 	.short	(.L_629 - .L_628)


	//   ....[0]....
.L_628:
        /*00d4*/ 	.word	0x000004c0


	//   ....[1]....
        /*00d8*/ 	.word	0x000006d0


	//----- nvinfo : EIATTR_CBANK_PARAM_SIZE
	.align		4
.L_629:
        /*00dc*/ 	.byte	0x03, 0x19
        /*00de*/ 	.short	0x0031


	//----- nvinfo : EIATTR_PARAM_CBANK
	.align		4
        /*00e0*/ 	.byte	0x04, 0x0a
        /*00e2*/ 	.short	(.L_631 - .L_630)
	.align		4
.L_630:
        /*00e4*/ 	.word	index@(.nv.constant0._Z17layer_norm_kernelILi1EEvPK6__halfS2_S2_PS0_ffiib)
        /*00e8*/ 	.short	0x0210
        /*00ea*/ 	.short	0x0031


	//----- nvinfo : EIATTR_SW_WAR
	.align		4
.L_631:
        /*00ec*/ 	.byte	0x04, 0x36
        /*00ee*/ 	.short	(.L_633 - .L_632)
.L_632:
        /*00f0*/ 	.word	0x00000008
.L_633:


//--------------------- .nv.callgraph             --------------------------
	.section	.nv.callgraph,"",@"SHT_CUDA_CALLGRAPH"
	.align	4
	.sectionentsize	8
	.align		4
        /*0000*/ 	.word	0x00000000
	.align		4
        /*0004*/ 	.word	0xffffffff
	.align		4
        /*0008*/ 	.word	0x00000000
	.align		4
        /*000c*/ 	.word	0xfffffffe
	.align		4
        /*0010*/ 	.word	0x00000000
	.align		4
        /*0014*/ 	.word	0xfffffffd
	.align		4
        /*0018*/ 	.word	0x00000000
	.align		4
        /*001c*/ 	.word	0xfffffffc


//--------------------- .nv.constant4             --------------------------
	.section	.nv.constant4,"a",@progbits
	.align	8
	.align		8
.nv.constant4:
        /*0000*/ 	.dword	_ZN44_INTERNAL_5772b600_13_layer_norm_cu_b8158a864cuda3std3__45__cpo5beginE
	.align		8
        /*0008*/ 	.dword	_ZN44_INTERNAL_5772b600_13_layer_norm_cu_b8158a864cuda3std3__45__cpo3endE
	.align		8
        /*0010*/ 	.dword	_ZN44_INTERNAL_5772b600_13_layer_norm_cu_b8158a864cuda3std3__45__cpo6cbeginE
	.align		8
        /*0018*/ 	.dword	_ZN44_INTERNAL_5772b600_13_layer_norm_cu_b8158a864cuda3std3__45__cpo4cendE
	.align		8
        /*0020*/ 	.dword	_ZN44_INTERNAL_5772b600_13_layer_norm_cu_b8158a864cuda3std3__45__cpo6rbeginE
	.align		8
        /*0028*/ 	.dword	_ZN44_INTERNAL_5772b600_13_layer_norm_cu_b8158a864cuda3std3__45__cpo4rendE
	.align		8
        /*0030*/ 	.dword	_ZN44_INTERNAL_5772b600_13_layer_norm_cu_b8158a864cuda3std3__45__cpo7crbeginE
	.align		8
        /*0038*/ 	.dword	_ZN44_INTERNAL_5772b600_13_layer_norm_cu_b8158a864cuda3std3__45__cpo5crendE
	.align		8
        /*0040*/ 	.dword	_ZN44_INTERNAL_5772b600_13_layer_norm_cu_b8158a864cuda3std3__446_GLOBAL__N__5772b600_13_layer_norm_cu_b8158a866ignoreE
	.align		8
        /*0048*/ 	.dword	_ZN44_INTERNAL_5772b600_13_layer_norm_cu_b8158a864cuda3std3__419piecewise_constructE
	.align		8
        /*0050*/ 	.dword	_ZN44_INTERNAL_5772b600_13_layer_norm_cu_b8158a864cuda3std3__48in_placeE
	.align		8
        /*0058*/ 	.dword	_ZN44_INTERNAL_5772b600_13_layer_norm_cu_b8158a864cuda3std3__420unreachable_sentinelE
	.align		8
        /*0060*/ 	.dword	_ZN44_INTERNAL_5772b600_13_layer_norm_cu_b8158a864cuda3std6ranges3__45__cpo4swapE
	.align		8
        /*0068*/ 	.dword	_ZN44_INTERNAL_5772b600_13_layer_norm_cu_b8158a864cuda3std6ranges3__45__cpo9iter_moveE
	.align		8
        /*0070*/ 	.dword	_ZN44_INTERNAL_5772b600_13_layer_norm_cu_b8158a864cuda3std6ranges3__45__cpo5beginE
	.align		8
        /*0078*/ 	.dword	_ZN44_INTERNAL_5772b600_13_layer_norm_cu_b8158a864cuda3std6ranges3__45__cpo3endE
	.align		8
        /*0080*/ 	.dword	_ZN44_INTERNAL_5772b600_13_layer_norm_cu_b8158a864cuda3std6ranges3__45__cpo6cbeginE
	.align		8
        /*0088*/ 	.dword	_ZN44_INTERNAL_5772b600_13_layer_norm_cu_b8158a864cuda3std6ranges3__45__cpo4cendE
	.align		8
        /*0090*/ 	.dword	_ZN44_INTERNAL_5772b600_13_layer_norm_cu_b8158a864cuda3std6ranges3__45__cpo7advanceE
	.align		8
        /*0098*/ 	.dword	_ZN44_INTERNAL_5772b600_13_layer_norm_cu_b8158a864cuda3std6ranges3__45__cpo9iter_swapE
	.align		8
        /*00a0*/ 	.dword	_ZN44_INTERNAL_5772b600_13_layer_norm_cu_b8158a864cuda3std6ranges3__45__cpo4nextE
	.align		8
        /*00a8*/ 	.dword	_ZN44_INTERNAL_5772b600_13_layer_norm_cu_b8158a864cuda3std6ranges3__45__cpo4prevE
	.align		8
        /*00b0*/ 	.dword	_ZN44_INTERNAL_5772b600_13_layer_norm_cu_b8158a864cuda3std6ranges3__45__cpo4dataE
	.align		8
        /*00b8*/ 	.dword	_ZN44_INTERNAL_5772b600_13_layer_norm_cu_b8158a864cuda3std6ranges3__45__cpo5cdataE
	.align		8
        /*00c0*/ 	.dword	_ZN44_INTERNAL_5772b600_13_layer_norm_cu_b8158a864cuda3std6ranges3__45__cpo4sizeE
	.align		8
        /*00c8*/ 	.dword	_ZN44_INTERNAL_5772b600_13_layer_norm_cu_b8158a864cuda3std6ranges3__45__cpo5ssizeE
	.align		8
        /*00d0*/ 	.dword	_ZN44_INTERNAL_5772b600_13_layer_norm_cu_b8158a864cuda3std6ranges3__45__cpo8distanceE
	.align		8
        /*00d8*/ 	.dword	_ZN44_INTERNAL_5772b600_13_layer_norm_cu_b8158a866thrust23THRUST_300001_SM_900_NS6system6detail10sequential3seqE


//--------------------- .text._Z17layer_norm_kernelILi16EEvPK6__halfS2_S2_PS0_ffiib --------------------------
	.section	.text._Z17layer_norm_kernelILi16EEvPK6__halfS2_S2_PS0_ffiib,"ax",@progbits
	.align	128
        .global         _Z17layer_norm_kernelILi16EEvPK6__halfS2_S2_PS0_ffiib
        .type           _Z17layer_norm_kernelILi16EEvPK6__halfS2_S2_PS0_ffiib,@function
        .size           _Z17layer_norm_kernelILi16EEvPK6__halfS2_S2_PS0_ffiib,(.L_x_206 - _Z17layer_norm_kernelILi16EEvPK6__halfS2_S2_PS0_ffiib)
        .other          _Z17layer_norm_kernelILi16EEvPK6__halfS2_S2_PS0_ffiib,@"STO_CUDA_ENTRY STV_DEFAULT"
_Z17layer_norm_kernelILi16EEvPK6__halfS2_S2_PS0_ffiib:
.text._Z17layer_norm_kernelILi16EEvPK6__halfS2_S2_PS0_ffiib:
[----:B------:R-:W0:Y:S01]  /*0000*/  LDC R1, c[0x0][0x28] ;  /* 0x00000a00ff017b82 */ /* 0x000e220000000800 */
[----:B------:R-:W1:Y:S07]  /*0010*/  S2R R34, SR_TID.X ;  /* 0x0000000000227919 */ /* 0x000e6e0000002100 */
[----:B------:R-:W2:Y:S01]  /*0020*/  S2UR UR6, SR_CTAID.X ;  /* 0x00000000000679c3 */ /* 0x000ea20000002500 */
[----:B------:R-:W-:Y:S01]  /*0030*/  ULDC UR7, c[0x0][0x23c] ;  /* 0x00008f0000077ab9 */ /* 0x000fe20000000800 */
[----:B0-----:R-:W-:Y:S01]  /*0040*/  IADD3 R1, R1, -0x80, RZ ;  /* 0xffffff8001017810 */ /* 0x001fe20007ffe0ff */
[----:B------:R-:W-:Y:S01]  /*0050*/  ULEA.HI UR4, UR7, UR7, URZ, 0x1 ;  /* 0x0000000707047291 */ /* 0x000fe2000f8f083f */
[----:B------:R-:W-:Y:S01]  /*0060*/  BSSY B0, `(.L_x_0) ;  /* 0x00000de000007945 */ /* 0x000fe20003800000 */
[----:B------:R-:W-:Y:S01]  /*0070*/  ULDC.64 UR8, c[0x0][0x208] ;  /* 0x0000820000087ab9 */ /* 0x000fe20000000a00 */
[----:B------:R-:W-:Y:S01]  /*0080*/  ULDC.64 UR14, c[0x0][0x228] ;  /* 0x00008a00000e7ab9 */ /* 0x000fe20000000a00 */
[----:B------:R-:W-:Y:S01]  /*0090*/  USHF.R.S32.HI UR5, URZ, 0x1, UR4 ;  /* 0x000000013f057899 */ /* 0x000fe20008011404 */
[----:B------:R-:W-:Y:S01]  /*00a0*/  HFMA2.MMA R41, -RZ, RZ, 0, 0 ;  /* 0x00000000ff297435 */ /* 0x000fe200000001ff */
[----:B------:R-:W-:Y:S01]  /*00b0*/  ULDC.64 UR12, c[0x0][0x218] ;  /* 0x00008600000c7ab9 */ /* 0x000fe20000000a00 */
[----:B------:R-:W-:Y:S01]  /*00c0*/  MOV R0, R1 ;  /* 0x0000000100007202 */ /* 0x000fe20000000f00 */
[----:B--2---:R-:W-:-:S04]  /*00d0*/  UIMAD UR4, UR6, UR7, URZ ;  /* 0x00000007060472a4 */ /* 0x004fc8000f8e023f */
[----:B------:R-:W-:Y:S01]  /*00e0*/  USHF.R.S32.HI UR10, URZ, 0x1f, UR4 ;  /* 0x0000001f3f0a7899 */ /* 0x000fe20008011404 */
[C---:B-1----:R-:W-:Y:S02]  /*00f0*/  ISETP.GE.AND P0, PT, R34.reuse, UR5, PT ;  /* 0x0000000522007c0c */ /* 0x042fe4000bf06270 */
[----:B------:R-:W-:-:S11]  /*0100*/  LOP3.LUT R37, R34, 0x1f, RZ, 0xc0, !PT ;  /* 0x0000001f22257812 */ /* 0x000fd600078ec0ff */
[----:B------:R-:W-:Y:S05]  /*0110*/  @P0 BRA `(.L_x_1) ;  /* 0x0000000c00480947 */ /* 0x000fea0003800000 */
[----:B------:R-:W-:Y:S02]  /*0120*/  ULDC.64 UR6, c[0x0][0x210] ;  /* 0x0000840000067ab9 */ /* 0x000fe40000000a00 */
[----:B------:R-:W-:-:S04]  /*0130*/  ULEA UR6, UP0, UR4, UR6, 0x1 ;  /* 0x0000000604067291 */ /* 0x000fc8000f80083f */
[----:B------:R-:W-:Y:S02]  /*0140*/  ULEA.HI.X UR7, UR4, UR7, UR10, 0x1, UP0 ;  /* 0x0000000704077291 */ /* 0x000fe400080f0c0a */
[----:B------:R-:W-:-:S04]  /*0150*/  MOV R38, UR6 ;  /* 0x0000000600267c02 */ /* 0x000fc80008000f00 */
[----:B------:R-:W-:-:S03]  /*0160*/  MOV R39, UR7 ;  /* 0x0000000700277c02 */ /* 0x000fc60008000f00 */
[----:B------:R-:W-:-:S05]  /*0170*/  IMAD.WIDE R38, R34, 0x4, R38 ;  /* 0x0000000422267825 */ /* 0x000fca00078e0226 */
[----:B------:R-:W2:Y:S02]  /*0180*/  LDG.E.CONSTANT R2, desc[UR8][R38.64] ;  /* 0x0000000826027981 */ /* 0x000ea4000c1e9900 */
[--C-:B--2---:R-:W-:Y:S02]  /*0190*/  HADD2.F32 R3, -RZ, R2.reuse.H0_H0 ;  /* 0x20000002ff037230 */ /* 0x104fe40000004100 */
[----:B------:R-:W-:-:S03]  /*01a0*/  HADD2.F32 R2, -RZ, R2.H1_H1 ;  /* 0x30000002ff027230 */ /* 0x000fc60000004100 */
[----:B------:R-:W-:Y:S02]  /*01b0*/  FMNMX.FTZ R3, R3, 65504, PT ;  /* 0x477fe00003037809 */ /* 0x000fe40003810000 */
[----:B------:R-:W-:Y:S02]  /*01c0*/  FMNMX.FTZ R4, R2, 65504, PT ;  /* 0x477fe00002047809 */ /* 0x000fe40003810000 */
[----:B------:R-:W-:Y:S02]  /*01d0*/  FMNMX.FTZ R2, R3, -65504, !PT ;  /* 0xc77fe00003027809 */ /* 0x000fe40007810000 */
[----:B------:R-:W-:Y:S02]  /*01e0*/  FMNMX.FTZ R3, R4, -65504, !PT ;  /* 0xc77fe00004037809 */ /* 0x000fe40007810000 */
[----:B------:R-:W-:-:S03]  /*01f0*/  IADD3 R4, R34, 0x400, RZ ;  /* 0x0000040022047810 */ /* 0x000fc60007ffe0ff */
[----:B------:R0:W-:Y:S01]  /*0200*/  STL.64 [R0], R2 ;  /* 0x0000000200007387 */ /* 0x0001e20000100a00 */
[----:B------:R-:W-:Y:S01]  /*0210*/  ISETP.GE.AND P1, PT, R4, UR5, PT ;  /* 0x0000000504007c0c */ /* 0x000fe2000bf26270 */
[----:B------:R-:W-:-:S04]  /*0220*/  FADD.FTZ R4, RZ, R2 ;  /* 0x00000002ff047221 */ /* 0x000fc80000010000 */
[----:B------:R-:W-:-:S08]  /*0230*/  FADD.FTZ R41, R3, R4 ;  /* 0x0000000403297221 */ /* 0x000fd00000010000 */
[----:B0-----:R-:W-:Y:S05]  /*0240*/  @P1 BRA `(.L_x_1) ;  /* 0x0000000800fc1947 */ /* 0x001fea0003800000 */
        /* <DEDUP_REMOVED lines=8> */
[----:B------:R0:W-:Y:S01]  /*02d0*/  STL.64 [R0+0x8], R32 ;  /* 0x0000082000007387 */ /* 0x0001e20000100a00 */
[----:B------:R-:W-:Y:S01]  /*02e0*/  ISETP.GE.AND P1, PT, R4, UR5, PT ;  /* 0x0000000504007c0c */ /* 0x000fe2000bf26270 */
[----:B------:R-:W-:-:S04]  /*02f0*/  FADD.FTZ R4, R41, R32 ;  /* 0x0000002029047221 */ /* 0x000fc80000010000 */
        /* <DEDUP_REMOVED lines=112> */
[----:B------:R-:W-:Y:S01]  /*0a00*/  FMNMX.FTZ R15, R4, -65504, !PT ;  /* 0xc77fe000040f7809 */ /* 0x000fe20007810000 */
[----:B------:R-:W-:-:S04]  /*0a10*/  VIADD R4, R34, 0x2c00 ;  /* 0x00002c0022047836 */ /* 0x000fc80000000000 */
        /* <DEDUP_REMOVED lines=44> */
[----:B------:R-:W-:-:S04]  /*0ce0*/  IADD3 R4, R34, 0x3c00, RZ ;  /* 0x00003c0022047810 */ /* 0x000fc80007ffe0ff */
[----:B------:R-:W-:Y:S02]  /*0cf0*/  ISETP.GE.AND P1, PT, R4, UR5, PT ;  /* 0x0000000504007c0c */ /* 0x000fe4000bf26270 */
[----:B------:R-:W2:Y:S11]  /*0d00*/  LDG.E.CONSTANT R4, desc[UR8][R38.64+0xe000] ;  /* 0x00e0000826047981 */ /* 0x000eb6000c1e9900 */
[----:B------:R-:W3:Y:S01]  /*0d10*/  @!P1 LDG.E.CONSTANT R35, desc[UR8][R38.64+0xf000] ;  /* 0x00f0000826239981 */ /* 0x000ee2000c1e9900 */
[----:B--2---:R-:W-:-:S02]  /*0d20*/  HADD2.F32 R5, -RZ, R4.H0_H0 ;  /* 0x20000004ff057230 */ /* 0x004fc40000004100 */
[----:B------:R-:W-:-:S03]  /*0d30*/  HADD2.F32 R4, -RZ, R4.H1_H1 ;  /* 0x30000004ff047230 */ /* 0x000fc60000004100 */
[----:B------:R-:W-:Y:S01]  /*0d40*/  FMNMX.FTZ R5, R5, 65504, PT ;  /* 0x477fe00005057809 */ /* 0x000fe20003810000 */
[--C-:B---3--:R-:W-:Y:S02]  /*0d50*/  @!P1 HADD2.F32 R36, -RZ, R35.reuse.H0_H0 ;  /* 0x20000023ff249230 */ /* 0x108fe40000004100 */
[----:B------:R-:W-:Y:S01]  /*0d60*/  @!P1 HADD2.F32 R40, -RZ, R35.H1_H1 ;  /* 0x30000023ff289230 */ /* 0x000fe20000004100 */
[----:B------:R-:W-:Y:S02]  /*0d70*/  FMNMX.FTZ R35, R4, 65504, PT ;  /* 0x477fe00004237809 */ /* 0x000fe40003810000 */
[----:B------:R-:W-:Y:S02]  /*0d80*/  @!P1 FMNMX.FTZ R36, R36, 65504, PT ;  /* 0x477fe00024249809 */ /* 0x000fe40003810000 */
[----:B------:R-:W-:Y:S02]  /*0d90*/  @!P1 FMNMX.FTZ R40, R40, 65504, PT ;  /* 0x477fe00028289809 */ /* 0x000fe40003810000 */
[----:B------:R-:W-:-:S02]  /*0da0*/  FMNMX.FTZ R4, R5, -65504, !PT ;  /* 0xc77fe00005047809 */ /* 0x000fc40007810000 */
[----:B------:R-:W-:Y:S02]  /*0db0*/  @!P1 FMNMX.FTZ R6, R36, -65504, !PT ;  /* 0xc77fe00024069809 */ /* 0x000fe40007810000 */
[----:B------:R-:W-:Y:S02]  /*0dc0*/  FMNMX.FTZ R5, R35, -65504, !PT ;  /* 0xc77fe00023057809 */ /* 0x000fe40007810000 */
[----:B------:R-:W-:-:S03]  /*0dd0*/  @!P1 FMNMX.FTZ R7, R40, -65504, !PT ;  /* 0xc77fe00028079809 */ /* 0x000fc60007810000 */
[----:B------:R0:W-:Y:S04]  /*0de0*/  STL.64 [R0+0x70], R4 ;  /* 0x0000700400007387 */ /* 0x0001e80000100a00 */
[----:B------:R0:W-:Y:S01]  /*0df0*/  @!P1 STL.64 [R0+0x78], R6 ;  /* 0x0000780600009387 */ /* 0x0001e20000100a00 */
[----:B------:R-:W-:-:S04]  /*0e00*/  FADD.FTZ R36, R41, R4 ;  /* 0x0000000429247221 */ /* 0x000fc80000010000 */
[----:B------:R-:W-:-:S04]  /*0e10*/  FADD.FTZ R41, R5, R36 ;  /* 0x0000002405297221 */ /* 0x000fc80000010000 */
[----:B------:R-:W-:-:S04]  /*0e20*/  @!P1 FADD.FTZ R36, R41, R6 ;  /* 0x0000000629249221 */ /* 0x000fc80000010000 */
[----:B0-----:R-:W-:-:S07]  /*0e30*/  @!P1 FADD.FTZ R41, R7, R36 ;  /* 0x0000002407299221 */ /* 0x001fce0000010000 */
.L_x_1:
[----:B------:R-:W-:Y:S05]  /*0e40*/  BSYNC B0 ;  /* 0x0000000000007941 */ /* 0x000fea0003800000 */
.L_x_0:
[----:B------:R-:W-:Y:S01]  /*0e50*/  HFMA2.MMA R36, -RZ, RZ, 0, 1.9073486328125e-06 ;  /* 0x00000020ff247435 */ /* 0x000fe200000001ff */
[----:B------:R-:W-:-:S10]  /*0e60*/  MOV R35, 0x20 ;  /* 0x0000002000237802 */ /* 0x000fd40000000f00 */
.L_x_2:
[C---:B------:R-:W-:Y:S02]  /*0e70*/  LEA.HI R38, R36.reuse, R36, RZ, 0x1 ;  /* 0x0000002424267211 */ /* 0x040fe400078f08ff */
[----:B------:R-:W-:Y:S02]  /*0e80*/  ISETP.GT.AND P1, PT, R36, 0x3, PT ;  /* 0x000000032400780c */ /* 0x000fe40003f24270 */
[----:B------:R-:W-:-:S04]  /*0e90*/  SHF.R.S32.HI R38, RZ, 0x1, R38 ;  /* 0x00000001ff267819 */ /* 0x000fc80000011426 */
[----:B------:R-:W-:Y:S01]  /*0ea0*/  MOV R36, R38 ;  /* 0x0000002600247202 */ /* 0x000fe20000000f00 */
[----:B------:R-:W0:Y:S02]  /*0eb0*/  SHFL.BFLY PT, R40, R41, R38, 0x1f ;  /* 0x0c001f2629287589 */ /* 0x000e2400000e0000 */
[----:B0-----:R-:W-:-:S04]  /*0ec0*/  FADD.FTZ R41, R40, R41 ;  /* 0x0000002928297221 */ /* 0x001fc80000010000 */
[----:B------:R-:W-:Y:S05]  /*0ed0*/  @P1 BRA `(.L_x_2) ;  /* 0xfffffffc00e41947 */ /* 0x000fea000383ffff */
[----:B------:R-:W0:Y:S01]  /*0ee0*/  S2UR UR7, SR_CgaCtaId ;  /* 0x00000000000779c3 */ /* 0x000e220000008800 */
[----:B------:R-:W-:Y:S01]  /*0ef0*/  ISETP.NE.AND P1, PT, R37, RZ, PT ;  /* 0x000000ff2500720c */ /* 0x000fe20003f25270 */
[----:B------:R-:W-:Y:S01]  /*0f00*/  UMOV UR6, 0x400 ;  /* 0x0000040000067882 */ /* 0x000fe20000000000 */
[----:B------:R-:W-:Y:S02]  /*0f10*/  SHF.R.U32.HI R36, RZ, 0x3, R34 ;  /* 0x00000003ff247819 */ /* 0x000fe40000011622 */
[----:B------:R-:W-:Y:S02]  /*0f20*/  MOV R39, 0x20 ;  /* 0x0000002000277802 */ /* 0x000fe40000000f00 */
[----:B------:R-:W-:Y:S01]  /*0f30*/  LOP3.LUT R36, R36, 0x1ffffffc, RZ, 0xc0, !PT ;  /* 0x1ffffffc24247812 */ /* 0x000fe200078ec0ff */
[----:B0-----:R-:W-:-:S06]  /*0f40*/  ULEA UR6, UR7, UR6, 0x18 ;  /* 0x0000000607067291 */ /* 0x001fcc000f8ec03f */
[----:B------:R-:W-:-:S03]  /*0f50*/  LEA R37, R37, UR6, 0x2 ;  /* 0x0000000625257c11 */ /* 0x000fc6000f8e10ff */
[----:B------:R0:W-:Y:S01]  /*0f60*/  @!P1 STS [R36+UR6], R41 ;  /* 0x0000002924009988 */ /* 0x0001e20008000806 */
[----:B------:R-:W-:Y:S06]  /*0f70*/  BAR.SYNC.DEFER_BLOCKING 0x0 ;  /* 0x0000000000007b1d */ /* 0x000fec0000010000 */
[----:B------:R0:W1:Y:S02]  /*0f80*/  LDS R38, [R37] ;  /* 0x0000000025267984 */ /* 0x0000640000000800 */
.L_x_3:
[C---:B------:R-:W-:Y:S02]  /*0f90*/  LEA.HI R40, R39.reuse, R39, RZ, 0x1 ;  /* 0x0000002727287211 */ /* 0x040fe400078f08ff */
[----:B------:R-:W-:Y:S02]  /*0fa0*/  ISETP.GT.AND P2, PT, R39, 0x3, PT ;  /* 0x000000032700780c */ /* 0x000fe40003f44270 */
[----:B0-----:R-:W-:-:S04]  /*0fb0*/  SHF.R.S32.HI R41, RZ, 0x1, R40 ;  /* 0x00000001ff297819 */ /* 0x001fc80000011428 */
[----:B------:R-:W-:Y:S01]  /*0fc0*/  MOV R39, R41 ;  /* 0x0000002900277202 */ /* 0x000fe20000000f00 */
[----:B-1----:R-:W0:Y:S02]  /*0fd0*/  SHFL.BFLY PT, R43, R38, R41, 0x1f ;  /* 0x0c001f29262b7589 */ /* 0x002e2400000e0000 */
[----:B0-----:R-:W-:-:S04]  /*0fe0*/  FADD.FTZ R38, R43, R38 ;  /* 0x000000262b267221 */ /* 0x001fc80000010000 */
[----:B------:R-:W-:Y:S05]  /*0ff0*/  @P2 BRA `(.L_x_3) ;  /* 0xfffffffc00e42947 */ /* 0x000fea000383ffff */
[----:B------:R-:W-:Y:S01]  /*1000*/  BSSY B0, `(.L_x_4) ;  /* 0x0000080000007945 */ /* 0x000fe20003800000 */
[----:B------:R-:W-:-:S03]  /*1010*/  HFMA2.MMA R41, -RZ, RZ, 0, 0 ;  /* 0x00000000ff297435 */ /* 0x000fc600000001ff */
[----:B------:R-:W-:Y:S08]  /*1020*/  @P0 BRA `(.L_x_5) ;  /* 0x0000000400f40947 */ /* 0x000ff00003800000 */
[----:B------:R-:W0:Y:S01]  /*1030*/  LDC R39, c[0x0][0x234] ;  /* 0x00008d00ff277b82 */ /* 0x000e220000000800 */
[----:B------:R-:W-:-:S04]  /*1040*/  IADD3 R40, R34, 0x400, RZ ;  /* 0x0000040022287810 */ /* 0x000fc80007ffe0ff */
[----:B------:R-:W-:Y:S01]  /*1050*/  ISETP.GE.AND P0, PT, R40, UR5, PT ;  /* 0x0000000528007c0c */ /* 0x000fe2000bf06270 */
[CC--:B0-----:R-:W-:Y:S01]  /*1060*/  FFMA.FTZ R3, -R38.reuse, R39.reuse, R3 ;  /* 0x0000002726037223 */ /* 0x0c1fe20000010103 */
[----:B------:R-:W-:-:S04]  /*1070*/  FFMA.FTZ R2, -R38, R39, R2 ;  /* 0x0000002726027223 */ /* 0x000fc80000010102 */
[----:B------:R-:W-:Y:S01]  /*1080*/  FFMA.FTZ R40, R2, R2, RZ ;  /* 0x0000000202287223 */ /* 0x000fe200000100ff */
[----:B------:R0:W-:Y:S03]  /*1090*/  STL.64 [R0], R2 ;  /* 0x0000000200007387 */ /* 0x0001e60000100a00 */
[----:B------:R-:W-:-:S03]  /*10a0*/  FFMA.FTZ R41, R3, R3, R40 ;  /* 0x0000000303297223 */ /* 0x000fc60000010028 */
[----:B------:R-:W-:Y:S05]  /*10b0*/  @P0 BRA `(.L_x_5) ;  /* 0x0000000400d00947 */ /* 0x000fea0003800000 */
[CC--:B------:R-:W-:Y:S01]  /*10c0*/  FFMA.FTZ R33, -R38.reuse, R39.reuse, R33 ;  /* 0x0000002726217223 */ /* 0x0c0fe20000010121 */
[----:B------:R-:W-:Y:S01]  /*10d0*/  FFMA.FTZ R32, -R38, R39, R32 ;  /* 0x0000002726207223 */ /* 0x000fe20000010120 */
[----:B0-----:R-:W-:-:S04]  /*10e0*/  IADD3 R2, R34, 0x800, RZ ;  /* 0x0000080022027810 */ /* 0x001fc80007ffe0ff */
[----:B------:R1:W-:Y:S01]  /*10f0*/  STL.64 [R0+0x8], R32 ;  /* 0x0000082000007387 */ /* 0x0003e20000100a00 */
[----:B------:R-:W-:Y:S01]  /*1100*/  ISETP.GE.AND P0, PT, R2, UR5, PT ;  /* 0x0000000502007c0c */ /* 0x000fe2000bf06270 */
[----:B------:R-:W-:-:S04]  /*1110*/  FFMA.FTZ R2, R32, R32, R41 ;  /* 0x0000002020027223 */ /* 0x000fc80000010029 */
[----:B------:R-:W-:-:S08]  /*1120*/  FFMA.FTZ R41, R33, R33, R2 ;  /* 0x0000002121297223 */ /* 0x000fd00000010002 */
[----:B-1----:R-:W-:Y:S05]  /*1130*/  @P0 BRA `(.L_x_5) ;  /* 0x0000000400b00947 */ /* 0x002fea0003800000 */
[CC--:B------:R-:W-:Y:S01]  /*1140*/  FFMA.FTZ R31, -R38.reuse, R39.reuse, R31 ;  /* 0x00000027261f7223 */ /* 0x0c0fe2000001011f */
[----:B------:R-:W-:Y:S01]  /*1150*/  FFMA.FTZ R30, -R38, R39, R30 ;  /* 0x00000027261e7223 */ /* 0x000fe2000001011e */
[----:B------:R-:W-:-:S04]  /*1160*/  VIADD R2, R34, 0xc00 ;  /* 0x00000c0022027836 */ /* 0x000fc80000000000 */
[----:B------:R1:W-:Y:S01]  /*1170*/  STL.64 [R0+0x10], R30 ;  /* 0x0000101e00007387 */ /* 0x0003e20000100a00 */
[----:B------:R-:W-:Y:S01]  /*1180*/  ISETP.GE.AND P0, PT, R2, UR5, PT ;  /* 0x0000000502007c0c */ /* 0x000fe2000bf06270 */
[----:B------:R-:W-:-:S04]  /*1190*/  FFMA.FTZ R2, R30, R30, R41 ;  /* 0x0000001e1e027223 */ /* 0x000fc80000010029 */
[----:B------:R-:W-:-:S08]  /*11a0*/  FFMA.FTZ R41, R31, R31, R2 ;  /* 0x0000001f1f297223 */ /* 0x000fd00000010002 */
[----:B-1----:R-:W-:Y:S05]  /*11b0*/  @P0 BRA `(.L_x_5) ;  /* 0x0000000400900947 */ /* 0x002fea0003800000 */
[CC--:B------:R-:W-:Y:S01]  /*11c0*/  FFMA.FTZ R29, -R38.reuse, R39.reuse, R29 ;  /* 0x00000027261d7223 */ /* 0x0c0fe2000001011d */
[----:B------:R-:W-:Y:S01]  /*11d0*/  FFMA.FTZ R28, -R38, R39, R28 ;  /* 0x00000027261c7223 */ /* 0x000fe2000001011c */
[----:B------:R-:W-:-:S04]  /*11e0*/  IADD3 R2, R34, 0x1000, RZ ;  /* 0x0000100022027810 */ /* 0x000fc80007ffe0ff */
        /* <DEDUP_REMOVED lines=85> */
[----:B------:R-:W-:Y:S01]  /*1740*/  IADD3 R2, R34, 0x3c00, RZ ;  /* 0x00003c0022027810 */ /* 0x000fe20007ffe0ff */
[CC--:B------:R-:W-:Y:S01]  /*1750*/  FFMA.FTZ R5, -R38.reuse, R39.reuse, R5 ;  /* 0x0000002726057223 */ /* 0x0c0fe20000010105 */
[----:B------:R-:W-:Y:S02]  /*1760*/  FFMA.FTZ R4, -R38, R39, R4 ;  /* 0x0000002726047223 */ /* 0x000fe40000010104 */
[----:B------:R-:W-:Y:S02]  /*1770*/  ISETP.GE.AND P0, PT, R2, UR5, PT ;  /* 0x0000000502007c0c */ /* 0x000fe4000bf06270 */
[----:B------:R-:W-:Y:S01]  /*1780*/  FFMA.FTZ R2, R4, R4, R41 ;  /* 0x0000000404027223 */ /* 0x000fe20000010029 */
[----:B------:R1:W-:Y:S03]  /*1790*/  STL.64 [R0+0x70], R4 ;  /* 0x0000700400007387 */ /* 0x0003e60000100a00 */
[----:B------:R-:W-:-:S07]  /*17a0*/  FFMA.FTZ R41, R5, R5, R2 ;  /* 0x0000000505297223 */ /* 0x000fce0000010002 */
[CC--:B------:R-:W-:Y:S01]  /*17b0*/  @!P0 FFMA.FTZ R7, -R38.reuse, R39.reuse, R7 ;  /* 0x0000002726078223 */ /* 0x0c0fe20000010107 */
[----:B------:R-:W-:-:S04]  /*17c0*/  @!P0 FFMA.FTZ R6, -R38, R39, R6 ;  /* 0x0000002726068223 */ /* 0x000fc80000010106 */
[----:B------:R-:W-:Y:S01]  /*17d0*/  @!P0 FFMA.FTZ R2, R6, R6, R41 ;  /* 0x0000000606028223 */ /* 0x000fe20000010029 */
[----:B------:R1:W-:Y:S03]  /*17e0*/  @!P0 STL.64 [R0+0x78], R6 ;  /* 0x0000780600008387 */ /* 0x0003e60000100a00 */
[----:B------:R-:W-:-:S07]  /*17f0*/  @!P0 FFMA.FTZ R41, R7, R7, R2 ;  /* 0x0000000707298223 */ /* 0x000fce0000010002 */
.L_x_5:
[----:B------:R-:W-:Y:S05]  /*1800*/  BSYNC B0 ;  /* 0x0000000000007941 */ /* 0x000fea0003800000 */
.L_x_4:
[----:B0-----:R-:W-:-:S07]  /*1810*/  MOV R2, 0x20 ;  /* 0x0000002000027802 */ /* 0x001fce0000000f00 */
.L_x_6:
[C---:B------:R-:W-:Y:S02]  /*1820*/  LEA.HI R3, R2.reuse, R2, RZ, 0x1 ;  /* 0x0000000202037211 */ /* 0x040fe400078f08ff */
[----:B------:R-:W-:Y:S02]  /*1830*/  ISETP.GT.AND P0, PT, R2, 0x3, PT ;  /* 0x000000030200780c */ /* 0x000fe40003f04270 */
[----:B-1----:R-:W-:-:S05]  /*1840*/  SHF.R.S32.HI R4, RZ, 0x1, R3 ;  /* 0x00000001ff047819 */ /* 0x002fca0000011403 */
[----:B------:R-:W0:Y:S01]  /*1850*/  SHFL.BFLY PT, R6, R41, R4, 0x1f ;  /* 0x0c001f0429067589 */ /* 0x000e2200000e0000 */
[----:B------:R-:W-:Y:S02]  /*1860*/  IMAD.MOV.U32 R2, RZ, RZ, R4 ;  /* 0x000000ffff027224 */ /* 0x000fe400078e0004 */
[----:B0-----:R-:W-:-:S03]  /*1870*/  FADD.FTZ R41, R6, R41 ;  /* 0x0000002906297221 */ /* 0x001fc60000010000 */
[----:B------:R-:W-:Y:S05]  /*1880*/  @P0 BRA `(.L_x_6) ;  /* 0xfffffffc00e40947 */ /* 0x000fea000383ffff */
[----:B------:R0:W-:Y:S01]  /*1890*/  @!P1 STS [R36+UR6], R41 ;  /* 0x0000002924009988 */ /* 0x0001e20008000806 */
[----:B------:R-:W-:Y:S06]  /*18a0*/  BAR.SYNC.DEFER_BLOCKING 0x0 ;  /* 0x0000000000007b1d */ /* 0x000fec0000010000 */
[----:B------:R-:W1:Y:S02]  /*18b0*/  LDS R37, [R37] ;  /* 0x0000000025257984 */ /* 0x000e640000000800 */
.L_x_7:
[C---:B------:R-:W-:Y:S02]  /*18c0*/  LEA.HI R2, R35.reuse, R35, RZ, 0x1 ;  /* 0x0000002323027211 */ /* 0x040fe400078f08ff */
[----:B------:R-:W-:Y:S02]  /*18d0*/  ISETP.GT.AND P0, PT, R35, 0x3, PT ;  /* 0x000000032300780c */ /* 0x000fe40003f04270 */
[----:B------:R-:W-:-:S04]  /*18e0*/  SHF.R.S32.HI R2, RZ, 0x1, R2 ;  /* 0x00000001ff027819 */ /* 0x000fc80000011402 */
[----:B------:R-:W-:Y:S01]  /*18f0*/  MOV R35, R2 ;  /* 0x0000000200237202 */ /* 0x000fe20000000f00 */
[----:B-1----:R-:W1:Y:S02]  /*1900*/  SHFL.BFLY PT, R4, R37, R2, 0x1f ;  /* 0x0c001f0225047589 */ /* 0x002e6400000e0000 */
[----:B-1----:R-:W-:-:S04]  /*1910*/  FADD.FTZ R37, R4, R37 ;  /* 0x0000002504257221 */ /* 0x002fc80000010000 */
[----:B------:R-:W-:Y:S05]  /*1920*/  @P0 BRA `(.L_x_7) ;  /* 0xfffffffc00e40947 */ /* 0x000fea000383ffff */
[----:B------:R-:W1:Y:S01]  /*1930*/  LDC.64 R2, c[0x0][0x230] ;  /* 0x00008c00ff027b82 */ /* 0x000e620000000a00 */
[----:B------:R-:W-:Y:S02]  /*1940*/  ULDC.64 UR6, c[0x0][0x220] ;  /* 0x0000880000067ab9 */ /* 0x000fe40000000a00 */
[----:B------:R-:W-:-:S04]  /*1950*/  ISETP.NE.U32.AND P0, PT, RZ, UR6, PT ;  /* 0x00000006ff007c0c */ /* 0x000fc8000bf05070 */
[----:B------:R-:W-:Y:S01]  /*1960*/  ISETP.NE.AND.EX P0, PT, RZ, UR7, PT, P0 ;  /* 0x00000007ff007c0c */ /* 0x000fe2000bf05300 */
[----:B------:R-:W-:Y:S01]  /*1970*/  USHF.R.S32.HI UR7, URZ, 0x1f, UR4 ;  /* 0x0000001f3f077899 */ /* 0x000fe20008011404 */
[----:B-1----:R-:W-:-:S06]  /*1980*/  FFMA.FTZ R2, R37, R3, R2 ;  /* 0x0000000325027223 */ /* 0x002fcc0000010002 */
[----:B------:R-:W1:Y:S05]  /*1990*/  MUFU.RSQ R2, R2 ;  /* 0x0000000200027308 */ /* 0x000e6a0000001400 */
[----:B------:R-:W-:Y:S05]  /*19a0*/  @!P0 BRA `(.L_x_8) ;  /* 0x0000000400808947 */ /* 0x000fea0003800000 */
[----:B------:R-:W-:Y:S01]  /*19b0*/  USHF.L.U32 UR6, UR4, 0x1, URZ ;  /* 0x0000000104067899 */ /* 0x000fe2000800063f */
[----:B------:R-:W-:Y:S01]  /*19c0*/  HFMA2.MMA R16, -RZ, RZ, 0, 0 ;  /* 0x00000000ff107435 */ /* 0x000fe200000001ff */
[----:B------:R-:W-:Y:S01]  /*19d0*/  USHF.L.U64.HI UR4, UR4, 0x1, UR7 ;  /* 0x0000000104047899 */ /* 0x000fe20008010207 */
[----:B------:R-:W-:Y:S01]  /*19e0*/  IADD3 R3, R34, -0x400, RZ ;  /* 0xfffffc0022037810 */ /* 0x000fe20007ffe0ff */
[----:B------:R-:W-:Y:S02]  /*19f0*/  ULDC.U8 UR10, c[0x0][0x240] ;  /* 0x00009000000a7ab9 */ /* 0x000fe40000000000 */
[----:B------:R-:W-:Y:S01]  /*1a00*/  MOV R8, UR6 ;  /* 0x0000000600087c02 */ /* 0x000fe20008000f00 */
[----:B------:R-:W-:Y:S01]  /*1a10*/  ULDC.64 UR6, c[0x0][0x220] ;  /* 0x0000880000067ab9 */ /* 0x000fe20000000a00 */
[----:B------:R-:W-:-:S03]  /*1a20*/  MOV R9, UR4 ;  /* 0x0000000400097c02 */ /* 0x000fc60008000f00 */
[----:B------:R-:W-:-:S07]  /*1a30*/  IMAD.WIDE R8, R34, 0x4, R8 ;  /* 0x0000000422087825 */ /* 0x000fce00078e0208 */
.L_x_9:
[----:B------:R-:W-:-:S04]  /*1a40*/  IADD3 R4, R3, 0x400, RZ ;  /* 0x0000040003047810 */ /* 0x000fc80007ffe0ff */
[----:B------:R-:W-:-:S13]  /*1a50*/  ISETP.GE.AND P0, PT, R4, UR5, PT ;  /* 0x0000000504007c0c */ /* 0x000fda000bf06270 */
[----:B--2---:R-:W-:Y:S05]  /*1a60*/  @P0 EXIT ;  /* 0x000000000000094d */ /* 0x004fea0003800000 */
[----:B------:R-:W-:Y:S01]  /*1a70*/  MOV R12, UR12 ;  /* 0x0000000c000c7c02 */ /* 0x000fe20008000f00 */
[----:B------:R-:W2:Y:S01]  /*1a80*/  LDL.128 R4, [R0] ;  /* 0x0000000000047983 */ /* 0x000ea20000100c00 */
[----:B------:R-:W-:-:S03]  /*1a90*/  MOV R13, UR13 ;  /* 0x0000000d000d7c02 */ /* 0x000fc60008000f00 */
[----:B------:R-:W-:-:S05]  /*1aa0*/  IMAD.WIDE R12, R34, 0x4, R12 ;  /* 0x00000004220c7825 */ /* 0x000fca00078e020c */
[----:B------:R-:W3:Y:S01]  /*1ab0*/  LDG.E.CONSTANT R17, desc[UR8][R12.64] ;  /* 0x000000080c117981 */ /* 0x000ee2000c1e9900 */
[----:B------:R-:W-:Y:S01]  /*1ac0*/  MOV R14, UR6 ;  /* 0x00000006000e7c02 */ /* 0x000fe20008000f00 */
[----:B------:R-:W-:Y:S01]  /*1ad0*/  UPRMT UR4, UR10, 0x8880, URZ ;  /* 0x000088800a047896 */ /* 0x000fe2000800003f */
[----:B------:R-:W-:-:S03]  /*1ae0*/  MOV R15, UR7 ;  /* 0x00000007000f7c02 */ /* 0x000fc60008000f00 */
[----:B------:R-:W-:Y:S02]  /*1af0*/  IMAD.WIDE R14, R34, 0x4, R14 ;  /* 0x00000004220e7825 */ /* 0x000fe400078e020e */
[----:B------:R-:W-:-:S03]  /*1b00*/  ISETP.NE.AND P0, PT, RZ, UR4, PT ;  /* 0x00000004ff007c0c */ /* 0x000fc6000bf05270 */
[----:B------:R-:W4:Y:S01]  /*1b10*/  LDG.E.CONSTANT R20, desc[UR8][R14.64] ;  /* 0x000000080e147981 */ /* 0x000f22000c1e9900 */
[----:B------:R-:W-:-:S04]  /*1b20*/  IADD3 R10, P1, R8, UR14, RZ ;  /* 0x0000000e080a7c10 */ /* 0x000fc8000ff3e0ff */
[----:B------:R-:W-:-:S05]  /*1b30*/  IADD3.X R11, R9, UR15, RZ, P1, !PT ;  /* 0x0000000f090b7c10 */ /* 0x000fca0008ffe4ff */
[----:B------:R-:W5:Y:S01]  /*1b40*/  @P0 LDG.E R22, desc[UR8][R10.64] ;  /* 0x000000080a160981 */ /* 0x000f62000c1e1900 */
[--C-:B---3--:R-:W-:Y:S02]  /*1b50*/  HADD2.F32 R19, -RZ, R17.reuse.H0_H0 ;  /* 0x20000011ff137230 */ /* 0x108fe40000004100 */
[----:B------:R-:W-:-:S03]  /*1b60*/  HADD2.F32 R18, -RZ, R17.H1_H1 ;  /* 0x30000011ff127230 */ /* 0x000fc60000004100 */
[----:B--2---:R-:W-:Y:S02]  /*1b70*/  FMUL.FTZ R19, R4, R19 ;  /* 0x0000001304137220 */ /* 0x004fe40000410000 */
[----:B------:R-:W-:Y:S02]  /*1b80*/  FMUL.FTZ R5, R5, R18 ;  /* 0x0000001205057220 */ /* 0x000fe40000410000 */
[C---:B-1----:R-:W-:Y:S02]  /*1b90*/  FMUL.FTZ R19, R2.reuse, R19 ;  /* 0x0000001302137220 */ /* 0x042fe40000410000 */
[----:B------:R-:W-:-:S05]  /*1ba0*/  FMUL.FTZ R4, R2, R5 ;  /* 0x0000000502047220 */ /* 0x000fca0000410000 */
[----:B------:R-:W-:-:S06]  /*1bb0*/  F2FP.F16.F32.PACK_AB R4, R4, R19 ;  /* 0x000000130404723e */ /* 0x000fcc00000000ff */
[----:B----4-:R-:W-:Y:S01]  /*1bc0*/  HFMA2.MMA R5, R4, 1, 1, R20 ;  /* 0x3c003c0004057835 */ /* 0x010fe20000000014 */
[----:B------:R-:W-:-:S04]  /*1bd0*/  IADD3 R4, R3, 0x800, RZ ;  /* 0x0000080003047810 */ /* 0x000fc80007ffe0ff */
[----:B------:R-:W-:-:S05]  /*1be0*/  ISETP.GE.AND P1, PT, R4, UR5, PT ;  /* 0x0000000504007c0c */ /* 0x000fca000bf26270 */
[----:B-----5:R-:W-:-:S05]  /*1bf0*/  @P0 HADD2 R5, R5, R22 ;  /* 0x0000001605050230 */ /* 0x020fca0000000000 */
[----:B------:R1:W-:Y:S03]  /*1c00*/  STG.E desc[UR8][R10.64], R5 ;  /* 0x000000050a007986 */ /* 0x0003e6000c101908 */
[----:B------:R-:W-:Y:S05]  /*1c10*/  @P1 EXIT ;  /* 0x000000000000194d */ /* 0x000fea0003800000 */
[----:B------:R-:W1:Y:S04]  /*1c20*/  LDG.E.CONSTANT R4, desc[UR8][R12.64+0x1000] ;  /* 0x001000080c047981 */ /* 0x000e68000c1e9900 */
[----:B------:R-:W2:Y:S04]  /*1c30*/  LDG.E.CONSTANT R17, desc[UR8][R14.64+0x1000] ;  /* 0x001000080e117981 */ /* 0x000ea8000c1e9900 */
[----:B------:R-:W3:Y:S01]  /*1c40*/  @P0 LDG.E R18, desc[UR8][R10.64+0x1000] ;  /* 0x001000080a120981 */ /* 0x000ee2000c1e1900 */
[--C-:B-1----:R-:W-:Y:S02]  /*1c50*/  HADD2.F32 R5, -RZ, R4.reuse.H0_H0 ;  /* 0x20000004ff057230 */ /* 0x102fe40000004100 */
[----:B------:R-:W-:-:S03]  /*1c60*/  HADD2.F32 R4, -RZ, R4.H1_H1 ;  /* 0x30000004ff047230 */ /* 0x000fc60000004100 */
[----:B------:R-:W-:Y:S02]  /*1c70*/  FMUL.FTZ R5, R5, R6 ;  /* 0x0000000605057220 */ /* 0x000fe40000410000 */
[----:B------:R-:W-:Y:S02]  /*1c80*/  FMUL.FTZ R7, R4, R7 ;  /* 0x0000000704077220 */ /* 0x000fe40000410000 */
[C---:B------:R-:W-:Y:S02]  /*1c90*/  FMUL.FTZ R5, R2.reuse, R5 ;  /* 0x0000000502057220 */ /* 0x040fe40000410000 */
[----:B------:R-:W-:-:S05]  /*1ca0*/  FMUL.FTZ R4, R2, R7 ;  /* 0x0000000702047220 */ /* 0x000fca0000410000 */
[----:B------:R-:W-:-:S06]  /*1cb0*/  F2FP.F16.F32.PACK_AB R4, R4, R5 ;  /* 0x000000050404723e */ /* 0x000fcc00000000ff */
[----:B--2---:R-:W-:Y:S01]  /*1cc0*/  HFMA2.MMA R17, R4, 1, 1, R17 ;  /* 0x3c003c0004117835 */ /* 0x004fe20000000011 */
[----:B------:R-:W-:-:S04]  /*1cd0*/  IADD3 R4, R3, 0xc00, RZ ;  /* 0x00000c0003047810 */ /* 0x000fc80007ffe0ff */
[----:B------:R-:W-:-:S05]  /*1ce0*/  ISETP.GE.AND P1, PT, R4, UR5, PT ;  /* 0x0000000504007c0c */ /* 0x000fca000bf26270 */
[----:B---3--:R-:W-:-:S05]  /*1cf0*/  @P0 HADD2 R17, R17, R18 ;  /* 0x0000001211110230 */ /* 0x008fca0000000000 */
[----:B------:R1:W-:Y:S03]  /*1d00*/  STG.E desc[UR8][R10.64+0x1000], R17 ;  /* 0x001000110a007986 */ /* 0x0003e6000c101908 */
[----:B------:R-:W-:Y:S05]  /*1d10*/  @P1 EXIT ;  /* 0x000000000000194d */ /* 0x000fea0003800000 */
[----:B-1----:R-:W2:Y:S04]  /*1d20*/  LDG.E.CONSTANT R17, desc[UR8][R12.64+0x2000] ;  /* 0x002000080c117981 */ /* 0x002ea8000c1e9900 */
[----:B------:R-:W3:Y:S04]  /*1d30*/  LDL.128 R4, [R0+0x10] ;  /* 0x0000100000047983 */ /* 0x000ee80000100c00 */
[----:B------:R-:W4:Y:S04]  /*1d40*/  LDG.E.CONSTANT R20, desc[UR8][R14.64+0x2000] ;  /* 0x002000080e147981 */ /* 0x000f28000c1e9900 */
[----:B------:R-:W5:Y:S01]  /*1d50*/  @P0 LDG.E R22, desc[UR8][R10.64+0x2000] ;  /* 0x002000080a160981 */ /* 0x000f62000c1e1900 */
[----:B------:R-:W-:Y:S01]  /*1d60*/  IADD3 R3, R3, 0x1000, RZ ;  /* 0x0000100003037810 */ /* 0x000fe20007ffe0ff */
[----:B------:R-:W-:-:S03]  /*1d70*/  VIADD R16, R16, 0x4 ;  /* 0x0000000410107836 */ /* 0x000fc60000000000 */
[----:B------:R-:W-:Y:S01]  /*1d80*/  ISETP.GE.AND P1, PT, R3, UR5, PT ;  /* 0x0000000503007c0c */ /* 0x000fe2000bf26270 */
[--C-:B--2---:R-:W-:Y:S02]  /*1d90*/  HADD2.F32 R19, -RZ, R17.reuse.H0_H0 ;  /* 0x20000011ff137230 */ /* 0x104fe40000004100 */
[----:B------:R-:W-:-:S03]  /*1da0*/  HADD2.F32 R18, -RZ, R17.H1_H1 ;  /* 0x30000011ff127230 */ /* 0x000fc60000004100 */
[----:B---3--:R-:W-:Y:S02]  /*1db0*/  FMUL.FTZ R19, R4, R19 ;  /* 0x0000001304137220 */ /* 0x008fe40000410000 */
[----:B------:R-:W-:Y:S02]  /*1dc0*/  FMUL.FTZ R5, R5, R18 ;  /* 0x0000001205057220 */ /* 0x000fe40000410000 */
[C---:B------:R-:W-:Y:S02]  /*1dd0*/  FMUL.FTZ R19, R2.reuse, R19 ;  /* 0x0000001302137220 */ /* 0x040fe40000410000 */
[----:B------:R-:W-:-:S05]  /*1de0*/  FMUL.FTZ R4, R2, R5 ;  /* 0x0000000502047220 */ /* 0x000fca0000410000 */
[----:B------:R-:W-:-:S06]  /*1df0*/  F2FP.F16.F32.PACK_AB R4, R4, R19 ;  /* 0x000000130404723e */ /* 0x000fcc00000000ff */
[----:B----4-:R-:W-:-:S10]  /*1e00*/  HFMA2.MMA R5, R4, 1, 1, R20 ;  /* 0x3c003c0004057835 */ /* 0x010fd40000000014 */
[----:B-----5:R-:W-:-:S05]  /*1e10*/  @P0 HADD2 R5, R5, R22 ;  /* 0x0000001605050230 */ /* 0x020fca0000000000 */
[----:B------:R1:W-:Y:S01]  /*1e20*/  STG.E desc[UR8][R10.64+0x2000], R5 ;  /* 0x002000050a007986 */ /* 0x0003e2000c101908 */
[----:B------:R-:W-:Y:S05]  /*1e30*/  @P1 EXIT ;  /* 0x000000000000194d */ /* 0x000fea0003800000 */
[----:B------:R-:W1:Y:S04]  /*1e40*/  LDG.E.CONSTANT R12, desc[UR8][R12.64+0x3000] ;  /* 0x003000080c0c7981 */ /* 0x000e68000c1e9900 */
[----:B------:R-:W2:Y:S04]  /*1e50*/  LDG.E.CONSTANT R14, desc[UR8][R14.64+0x3000] ;  /* 0x003000080e0e7981 */ /* 0x000ea8000c1e9900 */
[----:B------:R-:W3:Y:S01]  /*1e60*/  @P0 LDG.E R18, desc[UR8][R10.64+0x3000] ;  /* 0x003000080a120981 */ /* 0x000ee2000c1e1900 */
[----:B------:R-:W-:Y:S01]  /*1e70*/  UIADD3 UR14, UP0, UR14, 0x4000, URZ ;  /* 0x000040000e0e7890 */ /* 0x000fe2000ff1e03f */
[----:B------:R-:W-:Y:S01]  /*1e80*/  IADD3 R0, R0, 0x20, RZ ;  /* 0x0000002000007810 */ /* 0x000fe20007ffe0ff */
[----:B------:R-:W-:-:S02]  /*1e90*/  UIADD3 UR6, UP1, UR6, 0x4000, URZ ;  /* 0x0000400006067890 */ /* 0x000fc4000ff3e03f */
[----:B------:R-:W-:Y:S02]  /*1ea0*/  UIADD3 UR12, UP2, UR12, 0x4000, URZ ;  /* 0x000040000c0c7890 */ /* 0x000fe4000ff5e03f */
[----:B------:R-:W-:Y:S02]  /*1eb0*/  UIADD3.X UR15, URZ, UR15, URZ, UP0, !UPT ;  /* 0x0000000f3f0f7290 */ /* 0x000fe400087fe43f */
[----:B------:R-:W-:Y:S02]  /*1ec0*/  UIADD3.X UR7, URZ, UR7, URZ, UP1, !UPT ;  /* 0x000000073f077290 */ /* 0x000fe40008ffe43f */
[----:B------:R-:W-:Y:S01]  /*1ed0*/  UIADD3.X UR13, URZ, UR13, URZ, UP2, !UPT ;  /* 0x0000000d3f0d7290 */ /* 0x000fe200097fe43f */
[--C-:B-1----:R-:W-:Y:S02]  /*1ee0*/  HADD2.F32 R5, -RZ, R12.reuse.H0_H0 ;  /* 0x2000000cff057230 */ /* 0x102fe40000004100 */
[----:B------:R-:W-:-:S03]  /*1ef0*/  HADD2.F32 R4, -RZ, R12.H1_H1 ;  /* 0x3000000cff047230 */ /* 0x000fc60000004100 */
[----:B------:R-:W-:Y:S02]  /*1f00*/  FMUL.FTZ R5, R5, R6 ;  /* 0x0000000605057220 */ /* 0x000fe40000410000 */
[----:B------:R-:W-:Y:S02]  /*1f10*/  FMUL.FTZ R7, R4, R7 ;  /* 0x0000000704077220 */ /* 0x000fe40000410000 */
[C---:B------:R-:W-:Y:S02]  /*1f20*/  FMUL.FTZ R5, R2.reuse, R5 ;  /* 0x0000000502057220 */ /* 0x040fe40000410000 */
[----:B------:R-:W-:-:S05]  /*1f30*/  FMUL.FTZ R4, R2, R7 ;  /* 0x0000000702047220 */ /* 0x000fca0000410000 */
[----:B------:R-:W-:-:S06]  /*1f40*/  F2FP.F16.F32.PACK_AB R7, R4, R5 ;  /* 0x000000050407723e */ /* 0x000fcc00000000ff */
[----:B--2---:R-:W-:-:S10]  /*1f50*/  HFMA2.MMA R5, R7, 1, 1, R14 ;  /* 0x3c003c0007057835 */ /* 0x004fd4000000000e */
[----:B---3--:R-:W-:Y:S01]  /*1f60*/  @P0 HADD2 R5, R5, R18 ;  /* 0x0000001205050230 */ /* 0x008fe20000000000 */
[----:B------:R-:W-:-:S04]  /*1f70*/  ISETP.GE.U32.AND P0, PT, R16, 0x10, PT ;  /* 0x000000101000780c */ /* 0x000fc80003f06070 */
[----:B------:R2:W-:Y:S09]  /*1f80*/  STG.E desc[UR8][R10.64+0x3000], R5 ;  /* 0x003000050a007986 */ /* 0x0005f2000c101908 */
[----:B------:R-:W-:Y:S05]  /*1f90*/  @!P0 BRA `(.L_x_9) ;  /* 0xfffffff800a88947 */ /* 0x000fea000383ffff */
[----:B------:R-:W-:Y:S05]  /*1fa0*/  EXIT ;  /* 0x000000000000794d */ /* 0x000fea0003800000 */
.L_x_8:
[----:B------:R-:W-:Y:S02]  /*1fb0*/  ULDC.U8 UR6, c[0x0][0x240] ;  /* 0x0000900000067ab9 */ /* 0x000fe40000000000 */
[----:B------:R-:W-:-:S06]  /*1fc0*/  UPRMT UR6, UR6, 0x8880, URZ ;  /* 0x0000888006067896 */ /* 0x000fcc000800003f */
[----:B------:R-:W-:-:S13]  /*1fd0*/  ISETP.NE.AND P0, PT, RZ, UR6, PT ;  /* 0x00000006ff007c0c */ /* 0x000fda000bf05270 */
[----:B------:R-:W-:Y:S05]  /*1fe0*/  @!P0 BRA `(.L_x_10) ;  /* 0x0000000400408947 */ /* 0x000fea0003800000 */
[----:B------:R-:W2:Y:S01]  /*1ff0*/  LDC.64 R4, c[0x0][0x218] ;  /* 0x00008600ff047b82 */ /* 0x000ea20000000a00 */
[----:B------:R-:W-:Y:S01]  /*2000*/  USHF.L.U32 UR6, UR4, 0x1, URZ ;  /* 0x0000000104067899 */ /* 0x000fe2000800063f */
[----:B------:R-:W-:Y:S01]  /*2010*/  HFMA2.MMA R3, -RZ, RZ, 0, 0 ;  /* 0x00000000ff037435 */ /* 0x000fe200000001ff */
[----:B------:R-:W-:-:S04]  /*2020*/  USHF.L.U64.HI UR4, UR4, 0x1, UR7 ;  /* 0x0000000104047899 */ /* 0x000fc80008010207 */
[----:B------:R-:W-:Y:S02]  /*2030*/  MOV R8, UR6 ;  /* 0x0000000600087c02 */ /* 0x000fe40008000f00 */
[----:B------:R-:W-:-:S03]  /*2040*/  MOV R9, UR4 ;  /* 0x0000000400097c02 */ /* 0x000fc60008000f00 */
[----:B------:R-:W-:-:S04]  /*2050*/  IMAD.WIDE R8, R34, 0x4, R8 ;  /* 0x0000000422087825 */ /* 0x000fc800078e0208 */
[C---:B--2---:R-:W-:Y:S01]  /*2060*/  IMAD.WIDE R4, R34.reuse, 0x4, R4 ;  /* 0x0000000422047825 */ /* 0x044fe200078e0204 */
[----:B------:R-:W-:Y:S02]  /*2070*/  IADD3 R34, R34, -0x400, RZ ;  /* 0xfffffc0022227810 */ /* 0x000fe40007ffe0ff */
[----:B------:R-:W-:Y:S02]  /*2080*/  MOV R10, R4 ;  /* 0x00000004000a7202 */ /* 0x000fe40000000f00 */
[----:B------:R-:W-:-:S07]  /*2090*/  MOV R11, R5 ;  /* 0x00000005000b7202 */ /* 0x000fce0000000f00 */
.L_x_11:
[----:B------:R-:W-:-:S04]  /*20a0*/  IADD3 R4, R34, 0x400, RZ ;  /* 0x0000040022047810 */ /* 0x000fc80007ffe0ff */
[----:B------:R-:W-:-:S13]  /*20b0*/  ISETP.GE.AND P0, PT, R4, UR5, PT ;  /* 0x0000000504007c0c */ /* 0x000fda000bf06270 */
[----:B--2---:R-:W-:Y:S05]  /*20c0*/  @P0 EXIT ;  /* 0x000000000000094d */ /* 0x004fea0003800000 */
[----:B------:R-:W2:Y:S04]  /*20d0*/  LDG.E.CONSTANT R14, desc[UR8][R10.64] ;  /* 0x000000080a0e7981 */ /* 0x000ea8000c1e9900 */
[----:B------:R-:W3:Y:S01]  /*20e0*/  LDL.128 R4, [R0] ;  /* 0x0000000000047983 */ /* 0x000ee20000100c00 */
[----:B------:R-:W-:-:S04]  /*20f0*/  IADD3 R12, P0, R8, UR14, RZ ;  /* 0x0000000e080c7c10 */ /* 0x000fc8000ff1e0ff */
[----:B------:R-:W-:-:S05]  /*2100*/  IADD3.X R13, R9, UR15, RZ, P0, !PT ;  /* 0x0000000f090d7c10 */ /* 0x000fca00087fe4ff */
[----:B------:R-:W4:Y:S01]  /*2110*/  LDG.E R16, desc[UR8][R12.64] ;  /* 0x000000080c107981 */ /* 0x000f22000c1e1900 */
[--C-:B--2---:R-:W-:Y:S02]  /*2120*/  HADD2.F32 R15, -RZ, R14.reuse.H0_H0 ;  /* 0x2000000eff0f7230 */ /* 0x104fe40000004100 */
[----:B------:R-:W-:-:S03]  /*2130*/  HADD2.F32 R14, -RZ, R14.H1_H1 ;  /* 0x3000000eff0e7230 */ /* 0x000fc60000004100 */
[----:B---3--:R-:W-:Y:S02]  /*2140*/  FMUL.FTZ R15, R4, R15 ;  /* 0x0000000f040f7220 */ /* 0x008fe40000410000 */
[----:B------:R-:W-:Y:S02]  /*2150*/  FMUL.FTZ R5, R5, R14 ;  /* 0x0000000e05057220 */ /* 0x000fe40000410000 */
[C---:B-1----:R-:W-:Y:S02]  /*2160*/  FMUL.FTZ R15, R2.reuse, R15 ;  /* 0x0000000f020f7220 */ /* 0x042fe40000410000 */
[----:B------:R-:W-:-:S05]  /*2170*/  FMUL.FTZ R4, R2, R5 ;  /* 0x0000000502047220 */ /* 0x000fca0000410000 */
[----:B------:R-:W-:Y:S02]  /*2180*/  F2FP.F16.F32.PACK_AB R5, R4, R15 ;  /* 0x0000000f0405723e */ /* 0x000fe400000000ff */
[----:B------:R-:W-:-:S04]  /*2190*/  IADD3 R4, R34, 0x800, RZ ;  /* 0x0000080022047810 */ /* 0x000fc80007ffe0ff */
[----:B------:R-:W-:Y:S01]  /*21a0*/  ISETP.GE.AND P0, PT, R4, UR5, PT ;  /* 0x0000000504007c0c */ /* 0x000fe2000bf06270 */
[----:B----4-:R-:W-:-:S07]  /*21b0*/  HFMA2.MMA R5, R5, 1, 1, R16 ;  /* 0x3c003c0005057835 */ /* 0x010fce0000000010 */
[----:B------:R1:W-:Y:S05]  /*21c0*/  STG.E desc[UR8][R12.64], R5 ;  /* 0x000000050c007986 */ /* 0x0003ea000c101908 */
[----:B------:R-:W-:Y:S05]  /*21d0*/  @P0 EXIT ;  /* 0x000000000000094d */ /* 0x000fea0003800000 */
[----:B------:R-:W1:Y:S04]  /*21e0*/  LDG.E.CONSTANT R4, desc[UR8][R10.64+0x1000] ;  /* 0x001000080a047981 */ /* 0x000e68000c1e9900 */
[----:B------:R-:W2:Y:S01]  /*21f0*/  LDG.E R14, desc[UR8][R12.64+0x1000] ;  /* 0x001000080c0e7981 */ /* 0x000ea2000c1e1900 */
[--C-:B-1----:R-:W-:Y:S02]  /*2200*/  HADD2.F32 R5, -RZ, R4.reuse.H0_H0 ;  /* 0x20000004ff057230 */ /* 0x102fe40000004100 */
[----:B------:R-:W-:-:S03]  /*2210*/  HADD2.F32 R4, -RZ, R4.H1_H1 ;  /* 0x30000004ff047230 */ /* 0x000fc60000004100 */
[----:B------:R-:W-:Y:S02]  /*2220*/  FMUL.FTZ R5, R5, R6 ;  /* 0x0000000605057220 */ /* 0x000fe40000410000 */
[----:B------:R-:W-:Y:S02]  /*2230*/  FMUL.FTZ R7, R4, R7 ;  /* 0x0000000704077220 */ /* 0x000fe40000410000 */
[C---:B------:R-:W-:Y:S02]  /*2240*/  FMUL.FTZ R5, R2.reuse, R5 ;  /* 0x0000000502057220 */ /* 0x040fe40000410000 */
[----:B------:R-:W-:-:S05]  /*2250*/  FMUL.FTZ R4, R2, R7 ;  /* 0x0000000702047220 */ /* 0x000fca0000410000 */
[----:B------:R-:W-:Y:S02]  /*2260*/  F2FP.F16.F32.PACK_AB R7, R4, R5 ;  /* 0x000000050407723e */ /* 0x000fe400000000ff */
[----:B------:R-:W-:-:S04]  /*2270*/  IADD3 R4, R34, 0xc00, RZ ;  /* 0x00000c0022047810 */ /* 0x000fc80007ffe0ff */
[----:B------:R-:W-:Y:S01]  /*2280*/  ISETP.GE.AND P0, PT, R4, UR5, PT ;  /* 0x0000000504007c0c */ /* 0x000fe2000bf06270 */
[----:B--2---:R-:W-:-:S07]  /*2290*/  HFMA2.MMA R5, R7, 1, 1, R14 ;  /* 0x3c003c0007057835 */ /* 0x004fce000000000e */
[----:B------:R1:W-:Y:S05]  /*22a0*/  STG.E desc[UR8][R12.64+0x1000], R5 ;  /* 0x001000050c007986 */ /* 0x0003ea000c101908 */
[----:B------:R-:W-:Y:S05]  /*22b0*/  @P0 EXIT ;  /* 0x000000000000094d */ /* 0x000fea0003800000 */
[----:B------:R-:W2:Y:S04]  /*22c0*/  LDG.E.CONSTANT R14, desc[UR8][R10.64+0x2000] ;  /* 0x002000080a0e7981 */ /* 0x000ea8000c1e9900 */
[----:B-1----:R-:W3:Y:S04]  /*22d0*/  LDL.128 R4, [R0+0x10] ;  /* 0x0000100000047983 */ /* 0x002ee80000100c00 */
[----:B------:R-:W4:Y:S01]  /*22e0*/  LDG.E R16, desc[UR8][R12.64+0x2000] ;  /* 0x002000080c107981 */ /* 0x000f22000c1e1900 */
[----:B------:R-:W-:Y:S02]  /*22f0*/  IADD3 R34, R34, 0x1000, RZ ;  /* 0x0000100022227810 */ /* 0x000fe40007ffe0ff */
[----:B------:R-:W-:-:S02]  /*2300*/  IADD3 R3, R3, 0x4, RZ ;  /* 0x0000000403037810 */ /* 0x000fc40007ffe0ff */
        /* <DEDUP_REMOVED lines=8> */
[----:B----4-:R-:W-:-:S07]  /*2390*/  HFMA2.MMA R5, R4, 1, 1, R16 ;  /* 0x3c003c0004057835 */ /* 0x010fce0000000010 */
[----:B------:R1:W-:Y:S01]  /*23a0*/  STG.E desc[UR8][R12.64+0x2000], R5 ;  /* 0x002000050c007986 */ /* 0x0003e2000c101908 */
[----:B------:R-:W-:Y:S05]  /*23b0*/  @P0 EXIT ;  /* 0x000000000000094d */ /* 0x000fea0003800000 */
[----:B------:R2:W1:Y:S04]  /*23c0*/  LDG.E.CONSTANT R4, desc[UR8][R10.64+0x3000] ;  /* 0x003000080a047981 */ /* 0x000468000c1e9900 */
[----:B------:R-:W3:Y:S01]  /*23d0*/  LDG.E R14, desc[UR8][R12.64+0x3000] ;  /* 0x003000080c0e7981 */ /* 0x000ee2000c1e1900 */
[----:B------:R-:W-:Y:S01]  /*23e0*/  ISETP.GE.U32.AND P0, PT, R3, 0x10, PT ;  /* 0x000000100300780c */ /* 0x000fe20003f06070 */
[----:B------:R-:W-:Y:S01]  /*23f0*/  UIADD3 UR14, UP0, UR14, 0x4000, URZ ;  /* 0x000040000e0e7890 */ /* 0x000fe2000ff1e03f */
[----:B------:R-:W-:Y:S01]  /*2400*/  VIADD R0, R0, 0x20 ;  /* 0x0000002000007836 */ /* 0x000fe20000000000 */
[----:B--2---:R-:W-:Y:S02]  /*2410*/  IADD3 R10, P1, R10, 0x4000, RZ ;  /* 0x000040000a0a7810 */ /* 0x004fe40007f3e0ff */
[----:B------:R-:W-:-:S02]  /*2420*/  UIADD3.X UR15, URZ, UR15, URZ, UP0, !UPT ;  /* 0x0000000f3f0f7290 */ /* 0x000fc400087fe43f */
[----:B------:R-:W-:Y:S01]  /*2430*/  IADD3.X R11, RZ, R11, RZ, P1, !PT ;  /* 0x0000000bff0b7210 */ /* 0x000fe20000ffe4ff */
[--C-:B-1----:R-:W-:Y:S02]  /*2440*/  HADD2.F32 R5, -RZ, R4.reuse.H0_H0 ;  /* 0x20000004ff057230 */ /* 0x102fe40000004100 */
[----:B------:R-:W-:-:S03]  /*2450*/  HADD2.F32 R4, -RZ, R4.H1_H1 ;  /* 0x30000004ff047230 */ /* 0x000fc60000004100 */
[----:B------:R-:W-:Y:S02]  /*2460*/  FMUL.FTZ R5, R5, R6 ;  /* 0x0000000605057220 */ /* 0x000fe40000410000 */
[----:B------:R-:W-:Y:S02]  /*2470*/  FMUL.FTZ R7, R4, R7 ;  /* 0x0000000704077220 */ /* 0x000fe40000410000 */
[C---:B------:R-:W-:Y:S02]  /*2480*/  FMUL.FTZ R5, R2.reuse, R5 ;  /* 0x0000000502057220 */ /* 0x040fe40000410000 */
[----:B------:R-:W-:-:S05]  /*2490*/  FMUL.FTZ R4, R2, R7 ;  /* 0x0000000702047220 */ /* 0x000fca0000410000 */
[----:B------:R-:W-:-:S06]  /*24a0*/  F2FP.F16.F32.PACK_AB R7, R4, R5 ;  /* 0x000000050407723e */ /* 0x000fcc00000000ff */
[----:B---3--:R-:W-:-:S07]  /*24b0*/  HFMA2.MMA R5, R7, 1, 1, R14 ;  /* 0x3c003c0007057835 */ /* 0x008fce000000000e */
[----:B------:R2:W-:Y:S01]  /*24c0*/  STG.E desc[UR8][R12.64+0x3000], R5 ;  /* 0x003000050c007986 */ /* 0x0005e2000c101908 */
[----:B------:R-:W-:Y:S05]  /*24d0*/  @!P0 BRA `(.L_x_11) ;  /* 0xfffffff800f08947 */ /* 0x000fea000383ffff */
[----:B------:R-:W-:Y:S05]  /*24e0*/  EXIT ;  /* 0x000000000000794d */ /* 0x000fea0003800000 */
.L_x_10:
        /* <DEDUP_REMOVED lines=11> */
.L_x_12:
[----:B--2---:R-:W-:-:S04]  /*25a0*/  IADD3 R4, R34, 0x400, RZ ;  /* 0x0000040022047810 */ /* 0x004fc80007ffe0ff */
[----:B------:R-:W-:-:S13]  /*25b0*/  ISETP.GE.AND P0, PT, R4, UR5, PT ;  /* 0x0000000504007c0c */ /* 0x000fda000bf06270 */
[----:B------:R-:W-:Y:S05]  /*25c0*/  @P0 EXIT ;  /* 0x000000000000094d */ /* 0x000fea0003800000 */
[----:B------:R-:W2:Y:S04]  /*25d0*/  LDG.E.CONSTANT R12, desc[UR8][R10.64] ;  /* 0x000000080a0c7981 */ /* 0x000ea8000c1e9900 */
[----:B------:R-:W3:Y:S01]  /*25e0*/  LDL.128 R4, [R0] ;  /* 0x0000000000047983 */ /* 0x000ee20000100c00 */
[----:B------:R-:W-:Y:S01]  /*25f0*/  IADD3 R14, R34, 0x800, RZ ;  /* 0x00000800220e7810 */ /* 0x000fe20007ffe0ff */
[--C-:B--2---:R-:W-:Y:S02]  /*2600*/  HADD2.F32 R13, -RZ, R12.reuse.H0_H0 ;  /* 0x2000000cff0d7230 */ /* 0x104fe40000004100 */
[----:B------:R-:W-:-:S03]  /*2610*/  HADD2.F32 R12, -RZ, R12.H1_H1 ;  /* 0x3000000cff0c7230 */ /* 0x000fc60000004100 */
[----:B---3--:R-:W-:Y:S01]  /*2620*/  FMUL.FTZ R13, R4, R13 ;  /* 0x0000000d040d7220 */ /* 0x008fe20000410000 */
[----:B------:R-:W-:Y:S01]  /*2630*/  IADD3 R4, P0, R8, UR14, RZ ;  /* 0x0000000e08047c10 */ /* 0x000fe2000ff1e0ff */
[----:B------:R-:W-:Y:S02]  /*2640*/  FMUL.FTZ R5, R5, R12 ;  /* 0x0000000c05057220 */ /* 0x000fe40000410000 */
[C---:B-1----:R-:W-:Y:S02]  /*2650*/  FMUL.FTZ R13, R2.reuse, R13 ;  /* 0x0000000d020d7220 */ /* 0x042fe40000410000 */
[----:B------:R-:W-:Y:S01]  /*2660*/  FMUL.FTZ R12, R2, R5 ;  /* 0x00000005020c7220 */ /* 0x000fe20000410000 */
[----:B------:R-:W-:Y:S02]  /*2670*/  IADD3.X R5, R9, UR15, RZ, P0, !PT ;  /* 0x0000000f09057c10 */ /* 0x000fe400087fe4ff */
[----:B------:R-:W-:Y:S02]  /*2680*/  ISETP.GE.AND P0, PT, R14, UR5, PT ;  /* 0x000000050e007c0c */ /* 0x000fe4000bf06270 */
[----:B------:R-:W-:-:S05]  /*2690*/  F2FP.F16.F32.PACK_AB R13, R12, R13 ;  /* 0x0000000d0c0d723e */ /* 0x000fca00000000ff */
[----:B------:R1:W-:Y:S06]  /*26a0*/  STG.E desc[UR8][R4.64], R13 ;  /* 0x0000000d04007986 */ /* 0x0003ec000c101908 */
[----:B------:R-:W-:Y:S05]  /*26b0*/  @P0 EXIT ;  /* 0x000000000000094d */ /* 0x000fea0003800000 */
[----:B------:R-:W1:Y:S02]  /*26c0*/  LDG.E.CONSTANT R12, desc[UR8][R10.64+0x1000] ;  /* 0x001000080a0c7981 */ /* 0x000e64000c1e9900 */
[--C-:B-1----:R-:W-:Y:S02]  /*26d0*/  HADD2.F32 R13, -RZ, R12.reuse.H0_H0 ;  /* 0x2000000cff0d7230 */ /* 0x102fe40000004100 */
[----:B------:R-:W-:-:S03]  /*26e0*/  HADD2.F32 R12, -RZ, R12.H1_H1 ;  /* 0x3000000cff0c7230 */ /* 0x000fc60000004100 */
[----:B------:R-:W-:Y:S02]  /*26f0*/  FMUL.FTZ R13, R13, R6 ;  /* 0x000000060d0d7220 */ /* 0x000fe40000410000 */
[----:B------:R-:W-:Y:S02]  /*2700*/  FMUL.FTZ R7, R12, R7 ;  /* 0x000000070c077220 */ /* 0x000fe40000410000 */
[C---:B------:R-:W-:Y:S02]  /*2710*/  FMUL.FTZ R13, R2.reuse, R13 ;  /* 0x0000000d020d7220 */ /* 0x040fe40000410000 */
[----:B------:R-:W-:Y:S01]  /*2720*/  FMUL.FTZ R6, R2, R7 ;  /* 0x0000000702067220 */ /* 0x000fe20000410000 */
[----:B------:R-:W-:-:S04]  /*2730*/  IADD3 R7, R34, 0xc00, RZ ;  /* 0x00000c0022077810 */ /* 0x000fc80007ffe0ff */
[----:B------:R-:W-:Y:S02]  /*2740*/  ISETP.GE.AND P0, PT, R7, UR5, PT ;  /* 0x0000000507007c0c */ /* 0x000fe4000bf06270 */
[----:B------:R-:W-:-:S05]  /*2750*/  F2FP.F16.F32.PACK_AB R13, R6, R13 ;  /* 0x0000000d060d723e */ /* 0x000fca00000000ff */
[----:B------:R1:W-:Y:S06]  /*2760*/  STG.E desc[UR8][R4.64+0x1000], R13 ;  /* 0x0010000d04007986 */ /* 0x0003ec000c101908 */
[----:B------:R-:W-:Y:S05]  /*2770*/  @P0 EXIT ;  /* 0x000000000000094d */ /* 0x000fea0003800000 */
[----:B------:R-:W2:Y:S04]  /*2780*/  LDG.E.CONSTANT R6, desc[UR8][R10.64+0x2000] ;  /* 0x002000080a067981 */ /* 0x000ea8000c1e9900 */
[----:B-1----:R-:W3:Y:S01]  /*2790*/  LDL.128 R12, [R0+0x10] ;  /* 0x00001000000c7983 */ /* 0x002ee20000100c00 */
[----:B------:R-:W-:Y:S02]  /*27a0*/  IADD3 R34, R34, 0x1000, RZ ;  /* 0x0000100022227810 */ /* 0x000fe40007ffe0ff */
[----:B------:R-:W-:Y:S02]  /*27b0*/  IADD3 R3, R3, 0x4, RZ ;  /* 0x0000000403037810 */ /* 0x000fe40007ffe0ff */
[----:B------:R-:W-:Y:S01]  /*27c0*/  ISETP.GE.AND P0, PT, R34, UR5, PT ;  /* 0x0000000522007c0c */ /* 0x000fe2000bf06270 */
[----:B--2---:R-:W-:-:S02]  /*27d0*/  HADD2.F32 R7, -RZ, R6.H0_H0 ;  /* 0x20000006ff077230 */ /* 0x004fc40000004100 */
[----:B------:R-:W-:-:S03]  /*27e0*/  HADD2.F32 R6, -RZ, R6.H1_H1 ;  /* 0x30000006ff067230 */ /* 0x000fc60000004100 */
[----:B---3--:R-:W-:Y:S02]  /*27f0*/  FMUL.FTZ R7, R12, R7 ;  /* 0x000000070c077220 */ /* 0x008fe40000410000 */
[----:B------:R-:W-:Y:S02]  /*2800*/  FMUL.FTZ R13, R13, R6 ;  /* 0x000000060d0d7220 */ /* 0x000fe40000410000 */
[C---:B------:R-:W-:Y:S02]  /*2810*/  FMUL.FTZ R7, R2.reuse, R7 ;  /* 0x0000000702077220 */ /* 0x040fe40000410000 */
[----:B------:R-:W-:-:S05]  /*2820*/  FMUL.FTZ R6, R2, R13 ;  /* 0x0000000d02067220 */ /* 0x000fca0000410000 */
[----:B------:R-:W-:-:S05]  /*2830*/  F2FP.F16.F32.PACK_AB R7, R6, R7 ;  /* 0x000000070607723e */ /* 0x000fca00000000ff */
[----:B------:R1:W-:Y:S01]  /*2840*/  STG.E desc[UR8][R4.64+0x2000], R7 ;  /* 0x0020000704007986 */ /* 0x0003e2000c101908 */
[----:B------:R-:W-:Y:S05]  /*2850*/  @P0 EXIT ;  /* 0x000000000000094d */ /* 0x000fea0003800000 */
[----:B------:R2:W1:Y:S01]  /*2860*/  LDG.E.CONSTANT R6, desc[UR8][R10.64+0x3000] ;  /* 0x003000080a067981 */ /* 0x000462000c1e9900 */
[----:B------:R-:W-:Y:S01]  /*2870*/  ISETP.GE.U32.AND P0, PT, R3, 0x10, PT ;  /* 0x000000100300780c */ /* 0x000fe20003f06070 */
[----:B------:R-:W-:Y:S01]  /*2880*/  UIADD3 UR14, UP0, UR14, 0x4000, URZ ;  /* 0x000040000e0e7890 */ /* 0x000fe2000ff1e03f */
[----:B------:R-:W-:-:S03]  /*2890*/  IADD3 R0, R0, 0x20, RZ ;  /* 0x0000002000007810 */ /* 0x000fc60007ffe0ff */
[----:B------:R-:W-:Y:S01]  /*28a0*/  UIADD3.X UR15, URZ, UR15, URZ, UP0, !UPT ;  /* 0x0000000f3f0f7290 */ /* 0x000fe200087fe43f */
[----:B--2---:R-:W-:-:S04]  /*28b0*/  IADD3 R10, P1, R10, 0x4000, RZ ;  /* 0x000040000a0a7810 */ /* 0x004fc80007f3e0ff */
[----:B------:R-:W-:Y:S01]  /*28c0*/  IADD3.X R11, RZ, R11, RZ, P1, !PT ;  /* 0x0000000bff0b7210 */ /* 0x000fe20000ffe4ff */
[--C-:B-1----:R-:W-:Y:S02]  /*28d0*/  HADD2.F32 R7, -RZ, R6.reuse.H0_H0 ;  /* 0x20000006ff077230 */ /* 0x102fe40000004100 */
[----:B------:R-:W-:-:S03]  /*28e0*/  HADD2.F32 R6, -RZ, R6.H1_H1 ;  /* 0x30000006ff067230 */ /* 0x000fc60000004100 */
[----:B------:R-:W-:Y:S02]  /*28f0*/  FMUL.FTZ R7, R7, R14 ;  /* 0x0000000e07077220 */ /* 0x000fe40000410000 */
[----:B------:R-:W-:Y:S02]  /*2900*/  FMUL.FTZ R15, R6, R15 ;  /* 0x0000000f060f7220 */ /* 0x000fe40000410000 */
[C---:B------:R-:W-:Y:S02]  /*2910*/  FMUL.FTZ R7, R2.reuse, R7 ;  /* 0x0000000702077220 */ /* 0x040fe40000410000 */
[----:B------:R-:W-:-:S05]  /*2920*/  FMUL.FTZ R6, R2, R15 ;  /* 0x0000000f02067220 */ /* 0x000fca0000410000 */
[----:B------:R-:W-:-:S05]  /*2930*/  F2FP.F16.F32.PACK_AB R7, R6, R7 ;  /* 0x000000070607723e */ /* 0x000fca00000000ff */
[----:B------:R2:W-:Y:S01]  /*2940*/  STG.E desc[UR8][R4.64+0x3000], R7 ;  /* 0x0030000704007986 */ /* 0x0005e2000c101908 */
[----:B------:R-:W-:Y:S05]  /*2950*/  @!P0 BRA `(.L_x_12) ;  /* 0xfffffffc00108947 */ /* 0x000fea000383ffff */
[----:B------:R-:W-:Y:S05]  /*2960*/  EXIT ;  /* 0x000000000000794d */ /* 0x000fea0003800000 */
.L_x_13:
[----:B------:R-:W-:-:S00]  /*2970*/  BRA `(.L_x_13) ;  /* 0xfffffffc00fc7947 */ /* 0x000fc0000383ffff */
[----:B------:R-:W-:-:S00]  /*2980*/  NOP ;  /* 0x0000000000007918 */ /* 0x000fc00000000000 */
[----:B------:R-:W-:-:S00]  /*2990*/  NOP ;  /* 0x0000000000007918 */ /* 0x000fc00000000000 */
[----:B------:R-:W-:-:S00]  /*29a0*/  NOP ;  /* 0x0000000000007918 */ /* 0x000fc00000000000 */
[----:B------:R-:W-:-:S00]  /*29b0*/  NOP ;  /* 0x0000000000007918 */ /* 0x000fc00000000000 */
[----:B------:R-:W-:-:S00]  /*29c0*/  NOP ;  /* 0x0000000000007918 */ /* 0x000fc00000000000 */
[----:B------:R-:W-:-:S00]  /*29d0*/  NOP ;  /* 0x0000000000007918 */ /* 0x000fc00000000000 */
[----:B------:R-:W-:-:S00]  /*29e0*/  NOP ;  /* 0x0000000000007918 */ /* 0x000fc00000000000 */
[----:B------:R-:W-:-:S00]  /*29f0*/  NOP ;  /* 0x0000000000007918 */ /* 0x000fc00000000000 */
.L_x_206:


//--------------------- .text._Z17layer_norm_kernelILi15EEvPK6__halfS2_S2_PS0_ffiib --------------------------
	.section	.text._Z17layer_norm_kernelILi15EEvPK6__halfS2_S2_PS0_ffiib,"ax",@progbits
	.align	128
        .global         _Z17layer_norm_kernelILi15EEvPK6__halfS2_S2_PS0_ffiib
        .type           _Z17layer_norm_kernelILi15EEvPK6__halfS2_S2_PS0_ffiib,@function
        .size           _Z17layer_norm_kernelILi15EEvPK6__halfS2_S2_PS0_ffiib,(.L_x_207 - _Z17layer_norm_kernelILi15EEvPK6__halfS2_S2_PS0_ffiib)
        .other          _Z17layer_norm_kernelILi15EEvPK6__halfS2_S2_PS0_ffiib,@"STO_CUDA_ENTRY STV_DEFAULT"
_Z17layer_norm_kernelILi15EEvPK6__halfS2_S2_PS0_ffiib:
.text._Z17layer_norm_kernelILi15EEvPK6__halfS2_S2_PS0_ffiib:
[----:B------:R-:W0:Y:S01]  /*0000*/  LDC R1, c[0x0][0x28] ;  /* 0x00000a00ff017b82 */ /* 0x000e220000000800 */
[----:B------:R-:W1:Y:S07]  /*0010*/  S2R R11, SR_TID.X ;  /* 0x00000000000b7919 */ /* 0x000e6e0000002100 */
[----:B------:R-:W2:Y:S01]  /*0020*/  S2UR UR6, SR_CTAID.X ;  /* 0x00000000000679c3 */ /* 0x000ea20000002500 */
[----:B------:R-:W-:Y:S01]  /*0030*/  ULDC UR7, c[0x0][0x23c] ;  /* 0x00008f0000077ab9 */ /* 0x000fe20000000800 */
[----:B------:R-:W-:Y:S01]  /*0040*/  ULDC.64 UR8, c[0x0][0x228] ;  /* 0x00008a0000087ab9 */ /* 0x000fe20000000a00 */
[----:B------:R-:W-:Y:S01]  /*0050*/  ULEA.HI UR4, UR7, UR7, URZ, 0x1 ;  /* 0x0000000707047291 */ /* 0x000fe2000f8f083f */
[----:B0-----:R-:W-:Y:S01]  /*0060*/  IADD3 R1, R1, -0x78, RZ ;  /* 0xffffff8801017810 */ /* 0x001fe20007ffe0ff */
[----:B------:R-:W-:Y:S01]  /*0070*/  ULDC.64 UR10, c[0x0][0x208] ;  /* 0x00008200000a7ab9 */ /* 0x000fe20000000a00 */
[----:B------:R-:W-:Y:S01]  /*0080*/  MOV R7, UR8 ;  /* 0x0000000800077c02 */ /* 0x000fe20008000f00 */
[----:B------:R-:W-:Y:S01]  /*0090*/  USHF.R.S32.HI UR5, URZ, 0x1, UR4 ;  /* 0x000000013f057899 */ /* 0x000fe20008011404 */
[----:B------:R-:W-:Y:S01]  /*00a0*/  MOV R6, UR9 ;  /* 0x0000000900067c02 */ /* 0x000fe20008000f00 */
[----:B------:R-:W-:Y:S01]  /*00b0*/  BSSY B0, `(.L_x_14) ;  /* 0x00000d0000007945 */ /* 0x000fe20003800000 */
[----:B------:R-:W-:Y:S01]  /*00c0*/  HFMA2.MMA R41, -RZ, RZ, 0, 0 ;  /* 0x00000000ff297435 */ /* 0x000fe200000001ff */
[----:B------:R-:W-:Y:S01]  /*00d0*/  MOV R0, R1 ;  /* 0x0000000100007202 */ /* 0x000fe20000000f00 */
[----:B--2---:R-:W-:-:S03]  /*00e0*/  UIMAD UR4, UR6, UR7, URZ ;  /* 0x00000007060472a4 */ /* 0x004fc6000f8e023f */
[----:B------:R-:W-:Y:S01]  /*00f0*/  ULDC.64 UR6, c[0x0][0x218] ;  /* 0x0000860000067ab9 */ /* 0x000fe20000000a00 */
[----:B------:R-:W-:Y:S01]  /*0100*/  USHF.R.S32.HI UR8, URZ, 0x1f, UR4 ;  /* 0x0000001f3f087899 */ /* 0x000fe20008011404 */
[----:B------:R-:W-:Y:S02]  /*0110*/  MOV R4, UR6 ;  /* 0x0000000600047c02 */ /* 0x000fe40008000f00 */
[C---:B-1----:R-:W-:Y:S02]  /*0120*/  ISETP.GE.AND P1, PT, R11.reuse, UR5, PT ;  /* 0x000000050b007c0c */ /* 0x042fe4000bf26270 */
[----:B------:R-:W-:Y:S02]  /*0130*/  MOV R5, UR7 ;  /* 0x0000000700057c02 */ /* 0x000fe40008000f00 */
[----:B------:R-:W-:-:S09]  /*0140*/  LOP3.LUT R10, R11, 0x1f, RZ, 0xc0, !PT ;  /* 0x0000001f0b0a7812 */ /* 0x000fd200078ec0ff */
[----:B------:R-:W-:Y:S05]  /*0150*/  @P1 BRA `(.L_x_15) ;  /* 0x0000000c00141947 */ /* 0x000fea0003800000 */
[----:B------:R-:W-:Y:S02]  /*0160*/  ULDC.64 UR6, c[0x0][0x210] ;  /* 0x0000840000067ab9 */ /* 0x000fe40000000a00 */
[----:B------:R-:W-:-:S04]  /*0170*/  ULEA UR6, UP0, UR4, UR6, 0x1 ;  /* 0x0000000604067291 */ /* 0x000fc8000f80083f */
[----:B------:R-:W-:Y:S02]  /*0180*/  ULEA.HI.X UR7, UR4, UR7, UR8, 0x1, UP0 ;  /* 0x0000000704077291 */ /* 0x000fe400080f0c08 */
[----:B------:R-:W-:-:S04]  /*0190*/  IMAD.U32 R8, RZ, RZ, UR6 ;  /* 0x00000006ff087e24 */ /* 0x000fc8000f8e00ff */
        /* <DEDUP_REMOVED lines=174> */
[----:B------:R-:W3:Y:S02]  /*0c80*/  @!P0 LDG.E.CONSTANT R40, desc[UR10][R8.64+0xe000] ;  /* 0x00e0000a08288981 */ /* 0x000ee4000c1e9900 */
[----:B---3--:R-:W-:-:S02]  /*0c90*/  @!P0 HADD2.F32 R39, -RZ, R40.H0_H0 ;  /* 0x20000028ff278230 */ /* 0x008fc40000004100 */
[----:B------:R-:W-:-:S03]  /*0ca0*/  @!P0 HADD2.F32 R42, -RZ, R40.H1_H1 ;  /* 0x30000028ff2a8230 */ /* 0x000fc60000004100 */
[----:B------:R-:W-:Y:S01]  /*0cb0*/  @!P0 FMNMX.FTZ R43, R39, 65504, PT ;  /* 0x477fe000272b8809 */ /* 0x000fe20003810000 */
[--C-:B--2---:R-:W-:Y:S02]  /*0cc0*/  HADD2.F32 R39, -RZ, R38.reuse.H0_H0 ;  /* 0x20000026ff277230 */ /* 0x104fe40000004100 */
[----:B------:R-:W-:Y:S01]  /*0cd0*/  HADD2.F32 R38, -RZ, R38.H1_H1 ;  /* 0x30000026ff267230 */ /* 0x000fe20000004100 */
[----:B------:R-:W-:Y:S02]  /*0ce0*/  @!P0 FMNMX.FTZ R42, R42, 65504, PT ;  /* 0x477fe0002a2a8809 */ /* 0x000fe40003810000 */
[----:B------:R-:W-:Y:S02]  /*0cf0*/  FMNMX.FTZ R39, R39, 65504, PT ;  /* 0x477fe00027277809 */ /* 0x000fe40003810000 */
[----:B------:R-:W-:Y:S02]  /*0d00*/  FMNMX.FTZ R40, R38, 65504, PT ;  /* 0x477fe00026287809 */ /* 0x000fe40003810000 */
        /* <DEDUP_REMOVED lines=10> */
.L_x_15:
[----:B------:R-:W-:Y:S05]  /*0db0*/  BSYNC B0 ;  /* 0x0000000000007941 */ /* 0x000fea0003800000 */
.L_x_14:
[----:B------:R-:W-:Y:S01]  /*0dc0*/  IMAD.MOV.U32 R40, RZ, RZ, 0x20 ;  /* 0x00000020ff287424 */ /* 0x000fe200078e00ff */
[----:B------:R-:W-:-:S07]  /*0dd0*/  MOV R8, 0x20 ;  /* 0x0000002000087802 */ /* 0x000fce0000000f00 */
.L_x_16:
        /* <DEDUP_REMOVED lines=10> */
[----:B------:R-:W-:Y:S01]  /*0e80*/  SHF.R.U32.HI R8, RZ, 0x3, R11 ;  /* 0x00000003ff087819 */ /* 0x000fe2000001160b */
[----:B------:R-:W-:-:S03]  /*0e90*/  HFMA2.MMA R9, -RZ, RZ, 0, 1.9073486328125e-06 ;  /* 0x00000020ff097435 */ /* 0x000fc600000001ff */
[----:B------:R-:W-:Y:S01]  /*0ea0*/  LOP3.LUT R8, R8, 0x1ffffffc, RZ, 0xc0, !PT ;  /* 0x1ffffffc08087812 */ /* 0x000fe200078ec0ff */
[----:B0-----:R-:W-:-:S06]  /*0eb0*/  ULEA UR6, UR7, UR6, 0x18 ;  /* 0x0000000607067291 */ /* 0x001fcc000f8ec03f */
[----:B------:R-:W-:-:S03]  /*0ec0*/  LEA R10, R10, UR6, 0x2 ;  /* 0x000000060a0a7c11 */ /* 0x000fc6000f8e10ff */
[----:B------:R0:W-:Y:S01]  /*0ed0*/  @!P0 STS [R8+UR6], R41 ;  /* 0x0000002908008988 */ /* 0x0001e20008000806 */
[----:B------:R-:W-:Y:S06]  /*0ee0*/  BAR.SYNC.DEFER_BLOCKING 0x0 ;  /* 0x0000000000007b1d */ /* 0x000fec0000010000 */
[----:B------:R-:W1:Y:S02]  /*0ef0*/  LDS R10, [R10] ;  /* 0x000000000a0a7984 */ /* 0x000e640000000800 */
.L_x_17:
[C---:B------:R-:W-:Y:S02]  /*0f00*/  LEA.HI R11, R9.reuse, R9, RZ, 0x1 ;  /* 0x00000009090b7211 */ /* 0x040fe400078f08ff */
[----:B------:R-:W-:Y:S02]  /*0f10*/  ISETP.GT.AND P2, PT, R9, 0x3, PT ;  /* 0x000000030900780c */ /* 0x000fe40003f44270 */
[----:B------:R-:W-:-:S04]  /*0f20*/  SHF.R.S32.HI R11, RZ, 0x1, R11 ;  /* 0x00000001ff0b7819 */ /* 0x000fc8000001140b */
[----:B------:R-:W-:Y:S01]  /*0f30*/  MOV R9, R11 ;  /* 0x0000000b00097202 */ /* 0x000fe20000000f00 */
[----:B01----:R-:W0:Y:S02]  /*0f40*/  SHFL.BFLY PT, R41, R10, R11, 0x1f ;  /* 0x0c001f0b0a297589 */ /* 0x003e2400000e0000 */
[----:B0-----:R-:W-:-:S04]  /*0f50*/  FADD.FTZ R10, R41, R10 ;  /* 0x0000000a290a7221 */ /* 0x001fc80000010000 */
[----:B------:R-:W-:Y:S05]  /*0f60*/  @P2 BRA `(.L_x_17) ;  /* 0xfffffffc00e42947 */ /* 0x000fea000383ffff */
[----:B------:R-:W-:Y:S01]  /*0f70*/  BSSY B0, `(.L_x_18) ;  /* 0x0000079000007945 */ /* 0x000fe20003800000 */
[----:B------:R-:W-:-:S03]  /*0f80*/  MOV R41, RZ ;  /* 0x000000ff00297202 */ /* 0x000fc60000000f00 */
[----:B------:R-:W-:Y:S05]  /*0f90*/  @P1 BRA `(.L_x_19) ;  /* 0x0000000400d81947 */ /* 0x000fea0003800000 */
[----:B------:R-:W0:Y:S01]  /*0fa0*/  S2R R11, SR_TID.X ;  /* 0x00000000000b7919 */ /* 0x000e220000002100 */
[----:B------:R-:W1:Y:S02]  /*0fb0*/  LDC R9, c[0x0][0x234] ;  /* 0x00008d00ff097b82 */ /* 0x000e640000000800 */
[CC--:B-1----:R-:W-:Y:S01]  /*0fc0*/  FFMA.FTZ R3, -R10.reuse, R9.reuse, R3 ;  /* 0x000000090a037223 */ /* 0x0c2fe20000010103 */
[----:B------:R-:W-:-:S04]  /*0fd0*/  FFMA.FTZ R2, -R10, R9, R2 ;  /* 0x000000090a027223 */ /* 0x000fc80000010102 */
[----:B------:R-:W-:Y:S01]  /*0fe0*/  FFMA.FTZ R42, R2, R2, RZ ;  /* 0x00000002022a7223 */ /* 0x000fe200000100ff */
[----:B------:R1:W-:Y:S01]  /*0ff0*/  STL.64 [R0], R2 ;  /* 0x0000000200007387 */ /* 0x0003e20000100a00 */
[----:B0-----:R-:W-:-:S04]  /*1000*/  IADD3 R41, R11, 0x400, RZ ;  /* 0x000004000b297810 */ /* 0x001fc80007ffe0ff */
[----:B------:R-:W-:Y:S01]  /*1010*/  ISETP.GE.AND P2, PT, R41, UR5, PT ;  /* 0x0000000529007c0c */ /* 0x000fe2000bf46270 */
[----:B------:R-:W-:-:S12]  /*1020*/  FFMA.FTZ R41, R3, R3, R42 ;  /* 0x0000000303297223 */ /* 0x000fd8000001002a */
        /* <DEDUP_REMOVED lines=8> */
[----:B0-----:R-:W-:Y:S05]  /*10b0*/  @P2 BRA `(.L_x_19) ;  /* 0x0000000400902947 */ /* 0x001fea0003800000 */
[CC--:B------:R-:W-:Y:S01]  /*10c0*/  FFMA.FTZ R15, -R10.reuse, R9.reuse, R15 ;  /* 0x000000090a0f7223 */ /* 0x0c0fe2000001010f */
[----:B------:R-:W-:Y:S01]  /*10d0*/  FFMA.FTZ R14, -R10, R9, R14 ;  /* 0x000000090a0e7223 */ /* 0x000fe2000001010e */
[----:B------:R-:W-:-:S04]  /*10e0*/  VIADD R2, R11, 0xc00 ;  /* 0x00000c000b027836 */ /* 0x000fc80000000000 */
[----:B------:R0:W-:Y:S01]  /*10f0*/  STL.64 [R0+0x10], R14 ;  /* 0x0000100e00007387 */ /* 0x0001e20000100a00 */
[----:B------:R-:W-:Y:S01]  /*1100*/  ISETP.GE.AND P2, PT, R2, UR5, PT ;  /* 0x0000000502007c0c */ /* 0x000fe2000bf46270 */
[----:B------:R-:W-:-:S04]  /*1110*/  FFMA.FTZ R2, R14, R14, R41 ;  /* 0x0000000e0e027223 */ /* 0x000fc80000010029 */
[----:B------:R-:W-:-:S08]  /*1120*/  FFMA.FTZ R41, R15, R15, R2 ;  /* 0x0000000f0f297223 */ /* 0x000fd00000010002 */
[----:B0-----:R-:W-:Y:S05]  /*1130*/  @P2 BRA `(.L_x_19) ;  /* 0x0000000400702947 */ /* 0x001fea0003800000 */
        /* <DEDUP_REMOVED lines=92> */
.L_x_19:
[----:B------:R-:W-:Y:S05]  /*1700*/  BSYNC B0 ;  /* 0x0000000000007941 */ /* 0x000fea0003800000 */
.L_x_18:
[----:B------:R-:W-:-:S11]  /*1710*/  HFMA2.MMA R2, -RZ, RZ, 0, 1.9073486328125e-06 ;  /* 0x00000020ff027435 */ /* 0x000fd600000001ff */
.L_x_20:
[C---:B------:R-:W-:Y:S02]  /*1720*/  LEA.HI R3, R2.reuse, R2, RZ, 0x1 ;  /* 0x0000000202037211 */ /* 0x040fe400078f08ff */
[----:B------:R-:W-:Y:S02]  /*1730*/  ISETP.GT.AND P2, PT, R2, 0x3, PT ;  /* 0x000000030200780c */ /* 0x000fe40003f44270 */
[----:B------:R-:W-:-:S04]  /*1740*/  SHF.R.S32.HI R10, RZ, 0x1, R3 ;  /* 0x00000001ff0a7819 */ /* 0x000fc80000011403 */
[----:B------:R-:W-:Y:S01]  /*1750*/  MOV R2, R10 ;  /* 0x0000000a00027202 */ /* 0x000fe20000000f00 */
[----:B------:R-:W1:Y:S02]  /*1760*/  SHFL.BFLY PT, R12, R41, R10, 0x1f ;  /* 0x0c001f0a290c7589 */ /* 0x000e6400000e0000 */
[----:B-1----:R-:W-:-:S04]  /*1770*/  FADD.FTZ R41, R12, R41 ;  /* 0x000000290c297221 */ /* 0x002fc80000010000 */
[----:B------:R-:W-:Y:S05]  /*1780*/  @P2 BRA `(.L_x_20) ;  /* 0xfffffffc00e42947 */ /* 0x000fea000383ffff */
[----:B------:R-:W1:Y:S01]  /*1790*/  S2R R3, SR_TID.X ;  /* 0x0000000000037919 */ /* 0x000e620000002100 */
[----:B------:R-:W2:Y:S01]  /*17a0*/  S2UR UR8, SR_CgaCtaId ;  /* 0x00000000000879c3 */ /* 0x000ea20000008800 */
[----:B------:R-:W-:Y:S01]  /*17b0*/  UMOV UR7, 0x400 ;  /* 0x0000040000077882 */ /* 0x000fe20000000000 */
[----:B------:R3:W-:Y:S01]  /*17c0*/  @!P0 STS [R8+UR6], R41 ;  /* 0x0000002908008988 */ /* 0x0007e20008000806 */
[----:B--2---:R-:W-:Y:S01]  /*17d0*/  ULEA UR7, UR8, UR7, 0x18 ;  /* 0x0000000708077291 */ /* 0x004fe2000f8ec03f */
[----:B-1----:R-:W-:-:S05]  /*17e0*/  LOP3.LUT R2, R3, 0x1f, RZ, 0xc0, !PT ;  /* 0x0000001f03027812 */ /* 0x002fca00078ec0ff */
[----:B------:R-:W-:Y:S01]  /*17f0*/  LEA R2, R2, UR7, 0x2 ;  /* 0x0000000702027c11 */ /* 0x000fe2000f8e10ff */
[----:B------:R-:W-:Y:S06]  /*1800*/  BAR.SYNC.DEFER_BLOCKING 0x0 ;  /* 0x0000000000007b1d */ /* 0x000fec0000010000 */
[----:B------:R3:W1:Y:S02]  /*1810*/  LDS R9, [R2] ;  /* 0x0000000002097984 */ /* 0x0006640000000800 */
.L_x_21:
[C---:B---3--:R-:W-:Y:S02]  /*1820*/  LEA.HI R2, R40.reuse, R40, RZ, 0x1 ;  /* 0x0000002828027211 */ /* 0x048fe400078f08ff */
        /* <DEDUP_REMOVED lines=14> */
[----:B------:R-:W-:Y:S02]  /*1910*/  USHF.L.U32 UR8, UR4, 0x1, URZ ;  /* 0x0000000104087899 */ /* 0x000fe4000800063f */
[----:B------:R-:W-:-:S04]  /*1920*/  USHF.L.U64.HI UR6, UR4, 0x1, UR7 ;  /* 0x0000000104067899 */ /* 0x000fc80008010207 */
[----:B------:R-:W-:Y:S02]  /*1930*/  MOV R8, UR8 ;  /* 0x0000000800087c02 */ /* 0x000fe40008000f00 */
[----:B------:R-:W-:Y:S01]  /*1940*/  IMAD.U32 R9, RZ, RZ, UR6 ;  /* 0x00000006ff097e24 */ /* 0x000fe2000f8e00ff */
[----:B------:R-:W-:Y:S06]  /*1950*/  @P1 EXIT ;  /* 0x000000000000194d */ /* 0x000fec0003800000 */
[----:B------:R-:W-:Y:S01]  /*1960*/  ULDC.U8 UR4, c[0x0][0x240] ;  /* 0x0000900000047ab9 */ /* 0x000fe20000000000 */
[----:B------:R-:W-:Y:S01]  /*1970*/  ULDC.64 UR6, c[0x0][0x220] ;  /* 0x0000880000067ab9 */ /* 0x000fe20000000a00 */
[----:B------:R-:W-:Y:S01]  /*1980*/  UPRMT UR4, UR4, 0x8880, URZ ;  /* 0x0000888004047896 */ /* 0x000fe2000800003f */
[----:B------:R-:W-:Y:S01]  /*1990*/  HFMA2.MMA R21, -RZ, RZ, 0, 1.78813934326171875e-07 ;  /* 0x00000003ff157435 */ /* 0x000fe200000001ff */
[----:B------:R-:W-:Y:S01]  /*19a0*/  MOV R18, UR6 ;  /* 0x0000000600127c02 */ /* 0x000fe20008000f00 */
[C---:B------:R-:W-:Y:S01]  /*19b0*/  IMAD.WIDE R8, R3.reuse, 0x4, R8 ;  /* 0x0000000403087825 */ /* 0x040fe200078e0208 */
[----:B------:R-:W-:Y:S02]  /*19c0*/  MOV R19, UR7 ;  /* 0x0000000700137c02 */ /* 0x000fe40008000f00 */
[----:B------:R-:W-:Y:S02]  /*19d0*/  ISETP.NE.AND P0, PT, RZ, UR4, PT ;  /* 0x00000004ff007c0c */ /* 0x000fe4000bf05270 */
[----:B------:R-:W-:-:S11]  /*19e0*/  IADD3 R20, R3, 0xc00, RZ ;  /* 0x00000c0003147810 */ /* 0x000fd60007ffe0ff */
.L_x_23:
[C---:B--2---:R-:W-:Y:S01]  /*19f0*/  IMAD.WIDE R12, R3.reuse, 0x4, R4 ;  /* 0x00000004030c7825 */ /* 0x044fe200078e0204 */
[----:B------:R-:W2:Y:S04]  /*1a00*/  LDL.64 R16, [R0] ;  /* 0x0000000000107983 */ /* 0x000ea80000100a00 */
[----:B------:R-:W3:Y:S01]  /*1a10*/  LDG.E.CONSTANT R22, desc[UR10][R12.64] ;  /* 0x0000000a0c167981 */ /* 0x000ee2000c1e9900 */
[----:B------:R-:W-:Y:S01]  /*1a20*/  IMAD.WIDE R14, R3, 0x4, R18 ;  /* 0x00000004030e7825 */ /* 0x000fe200078e0212 */
[----:B------:R-:W-:-:S04]  /*1a30*/  IADD3 R10, P1, R8, R7, RZ ;  /* 0x00000007080a7210 */ /* 0x000fc80007f3e0ff */
[----:B------:R-:W4:Y:S01]  /*1a40*/  LDG.E.CONSTANT R24, desc[UR10][R14.64] ;  /* 0x0000000a0e187981 */ /* 0x000f22000c1e9900 */
[----:B------:R-:W-:-:S05]  /*1a50*/  IADD3.X R11, R9, R6, RZ, P1, !PT ;  /* 0x00000006090b7210 */ /* 0x000fca0000ffe4ff */
[----:B------:R-:W5:Y:S01]  /*1a60*/  @P0 LDG.E R26, desc[UR10][R10.64] ;  /* 0x0000000a0a1a0981 */ /* 0x000f62000c1e1900 */
[--C-:B---3--:R-:W-:Y:S02]  /*1a70*/  HADD2.F32 R23, -RZ, R22.reuse.H0_H0 ;  /* 0x20000016ff177230 */ /* 0x108fe40000004100 */
[----:B------:R-:W-:-:S03]  /*1a80*/  HADD2.F32 R22, -RZ, R22.H1_H1 ;  /* 0x30000016ff167230 */ /* 0x000fc60000004100 */
[----:B--2---:R-:W-:Y:S02]  /*1a90*/  FMUL.FTZ R23, R16, R23 ;  /* 0x0000001710177220 */ /* 0x004fe40000410000 */
[----:B------:R-:W-:Y:S02]  /*1aa0*/  FMUL.FTZ R17, R17, R22 ;  /* 0x0000001611117220 */ /* 0x000fe40000410000 */
[C---:B-1----:R-:W-:Y:S02]  /*1ab0*/  FMUL.FTZ R23, R2.reuse, R23 ;  /* 0x0000001702177220 */ /* 0x042fe40000410000 */
[----:B------:R-:W-:-:S05]  /*1ac0*/  FMUL.FTZ R16, R2, R17 ;  /* 0x0000001102107220 */ /* 0x000fca0000410000 */
[----:B------:R-:W-:Y:S02]  /*1ad0*/  F2FP.F16.F32.PACK_AB R17, R16, R23 ;  /* 0x000000171011723e */ /* 0x000fe400000000ff */
[----:B------:R-:W-:-:S04]  /*1ae0*/  IADD3 R16, R20, -0x800, RZ ;  /* 0xfffff80014107810 */ /* 0x000fc80007ffe0ff */
[----:B----4-:R-:W-:Y:S01]  /*1af0*/  HFMA2.MMA R17, R17, 1, 1, R24 ;  /* 0x3c003c0011117835 */ /* 0x010fe20000000018 */
[----:B------:R-:W-:-:S09]  /*1b00*/  ISETP.GE.AND P1, PT, R16, UR5, PT ;  /* 0x0000000510007c0c */ /* 0x000fd2000bf26270 */
[----:B-----5:R-:W-:-:S05]  /*1b10*/  @P0 HADD2 R17, R17, R26 ;  /* 0x0000001a11110230 */ /* 0x020fca0000000000 */
[----:B------:R1:W-:Y:S01]  /*1b20*/  STG.E desc[UR10][R10.64], R17 ;  /* 0x000000110a007986 */ /* 0x0003e2000c10190a */
[----:B------:R-:W-:Y:S05]  /*1b30*/  @P1 EXIT ;  /* 0x000000000000194d */ /* 0x000fea0003800000 */
[----:B------:R-:W1:Y:S04]  /*1b40*/  LDG.E.CONSTANT R16, desc[UR10][R12.64+0x1000] ;  /* 0x0010000a0c107981 */ /* 0x000e68000c1e9900 */
[----:B------:R-:W2:Y:S04]  /*1b50*/  LDL.64 R22, [R0+0x8] ;  /* 0x0000080000167983 */ /* 0x000ea80000100a00 */
[----:B------:R-:W3:Y:S04]  /*1b60*/  LDG.E.CONSTANT R24, desc[UR10][R14.64+0x1000] ;  /* 0x0010000a0e187981 */ /* 0x000ee8000c1e9900 */
[----:B------:R-:W4:Y:S01]  /*1b70*/  @P0 LDG.E R26, desc[UR10][R10.64+0x1000] ;  /* 0x0010000a0a1a0981 */ /* 0x000f22000c1e1900 */
[----:B-1----:R-:W-:-:S02]  /*1b80*/  HADD2.F32 R17, -RZ, R16.H0_H0 ;  /* 0x20000010ff117230 */ /* 0x002fc40000004100 */
[----:B------:R-:W-:-:S03]  /*1b90*/  HADD2.F32 R16, -RZ, R16.H1_H1 ;  /* 0x30000010ff107230 */ /* 0x000fc60000004100 */
[----:B--2---:R-:W-:Y:S02]  /*1ba0*/  FMUL.FTZ R17, R22, R17 ;  /* 0x0000001116117220 */ /* 0x004fe40000410000 */
[----:B------:R-:W-:Y:S02]  /*1bb0*/  FMUL.FTZ R23, R23, R16 ;  /* 0x0000001017177220 */ /* 0x000fe40000410000 */
[C---:B------:R-:W-:Y:S02]  /*1bc0*/  FMUL.FTZ R17, R2.reuse, R17 ;  /* 0x0000001102117220 */ /* 0x040fe40000410000 */
[----:B------:R-:W-:-:S05]  /*1bd0*/  FMUL.FTZ R16, R2, R23 ;  /* 0x0000001702107220 */ /* 0x000fca0000410000 */
[----:B------:R-:W-:Y:S02]  /*1be0*/  F2FP.F16.F32.PACK_AB R17, R16, R17 ;  /* 0x000000111011723e */ /* 0x000fe400000000ff */
[----:B------:R-:W-:-:S04]  /*1bf0*/  IADD3 R16, R20, -0x400, RZ ;  /* 0xfffffc0014107810 */ /* 0x000fc80007ffe0ff */
[----:B---3--:R-:W-:Y:S01]  /*1c00*/  HFMA2.MMA R17, R17, 1, 1, R24 ;  /* 0x3c003c0011117835 */ /* 0x008fe20000000018 */
[----:B------:R-:W-:-:S09]  /*1c10*/  ISETP.GE.AND P1, PT, R16, UR5, PT ;  /* 0x0000000510007c0c */ /* 0x000fd2000bf26270 */
[----:B----4-:R-:W-:-:S05]  /*1c20*/  @P0 HADD2 R17, R17, R26 ;  /* 0x0000001a11110230 */ /* 0x010fca0000000000 */
[----:B------:R1:W-:Y:S01]  /*1c30*/  STG.E desc[UR10][R10.64+0x1000], R17 ;  /* 0x001000110a007986 */ /* 0x0003e2000c10190a */
[----:B------:R-:W-:Y:S05]  /*1c40*/  @P1 EXIT ;  /* 0x000000000000194d */ /* 0x000fea0003800000 */
[----:B------:R-:W1:Y:S04]  /*1c50*/  LDG.E.CONSTANT R16, desc[UR10][R12.64+0x2000] ;  /* 0x0020000a0c107981 */ /* 0x000e68000c1e9900 */
[----:B------:R-:W2:Y:S04]  /*1c60*/  LDL.64 R22, [R0+0x10] ;  /* 0x0000100000167983 */ /* 0x000ea80000100a00 */
[----:B------:R-:W3:Y:S04]  /*1c70*/  LDG.E.CONSTANT R24, desc[UR10][R14.64+0x2000] ;  /* 0x0020000a0e187981 */ /* 0x000ee8000c1e9900 */
[----:B------:R-:W4:Y:S01]  /*1c80*/  @P0 LDG.E R26, desc[UR10][R10.64+0x2000] ;  /* 0x0020000a0a1a0981 */ /* 0x000f22000c1e1900 */
[----:B------:R-:W-:Y:S01]  /*1c90*/  ISETP.GT.U32.AND P1, PT, R21, 0xe, PT ;  /* 0x0000000e1500780c */ /* 0x000fe20003f24070 */
[----:B-1----:R-:W-:-:S02]  /*1ca0*/  HADD2.F32 R17, -RZ, R16.H0_H0 ;  /* 0x20000010ff117230 */ /* 0x002fc40000004100 */
[----:B------:R-:W-:-:S03]  /*1cb0*/  HADD2.F32 R16, -RZ, R16.H1_H1 ;  /* 0x30000010ff107230 */ /* 0x000fc60000004100 */
[----:B--2---:R-:W-:Y:S02]  /*1cc0*/  FMUL.FTZ R17, R22, R17 ;  /* 0x0000001116117220 */ /* 0x004fe40000410000 */
[----:B------:R-:W-:Y:S02]  /*1cd0*/  FMUL.FTZ R23, R23, R16 ;  /* 0x0000001017177220 */ /* 0x000fe40000410000 */
[C---:B------:R-:W-:Y:S02]  /*1ce0*/  FMUL.FTZ R17, R2.reuse, R17 ;  /* 0x0000001102117220 */ /* 0x040fe40000410000 */
[----:B------:R-:W-:-:S05]  /*1cf0*/  FMUL.FTZ R16, R2, R23 ;  /* 0x0000001702107220 */ /* 0x000fca0000410000 */
[----:B------:R-:W-:-:S06]  /*1d00*/  F2FP.F16.F32.PACK_AB R17, R16, R17 ;  /* 0x000000111011723e */ /* 0x000fcc00000000ff */
[----:B---3--:R-:W-:-:S10]  /*1d10*/  HFMA2.MMA R17, R17, 1, 1, R24 ;  /* 0x3c003c0011117835 */ /* 0x008fd40000000018 */
[----:B----4-:R-:W-:-:S05]  /*1d20*/  @P0 HADD2 R17, R17, R26 ;  /* 0x0000001a11110230 */ /* 0x010fca0000000000 */
[----:B------:R1:W-:Y:S01]  /*1d30*/  STG.E desc[UR10][R10.64+0x2000], R17 ;  /* 0x002000110a007986 */ /* 0x0003e2000c10190a */
[----:B------:R-:W-:Y:S05]  /*1d40*/  @P1 EXIT ;  /* 0x000000000000194d */ /* 0x000fea0003800000 */
[----:B------:R-:W-:-:S13]  /*1d50*/  ISETP.GE.AND P1, PT, R20, UR5, PT ;  /* 0x0000000514007c0c */ /* 0x000fda000bf26270 */
[----:B------:R-:W-:Y:S05]  /*1d60*/  @P1 EXIT ;  /* 0x000000000000194d */ /* 0x000fea0003800000 */
[----:B------:R-:W2:Y:S04]  /*1d70*/  LDG.E.CONSTANT R12, desc[UR10][R12.64+0x3000] ;  /* 0x0030000a0c0c7981 */ /* 0x000ea8000c1e9900 */
[----:B-1----:R0:W3:Y:S04]  /*1d80*/  LDL.64 R16, [R0+0x18] ;  /* 0x0000180000107983 */ /* 0x0020e80000100a00 */
[----:B------:R-:W4:Y:S04]  /*1d90*/  LDG.E.CONSTANT R14, desc[UR10][R14.64+0x3000] ;  /* 0x0030000a0e0e7981 */ /* 0x000f28000c1e9900 */
[----:B------:R-:W5:Y:S01]  /*1da0*/  @P0 LDG.E R24, desc[UR10][R10.64+0x3000] ;  /* 0x0030000a0a180981 */ /* 0x000f62000c1e1900 */
[----:B------:R-:W-:-:S02]  /*1db0*/  IADD3 R7, P2, R7, 0x4000, RZ ;  /* 0x0000400007077810 */ /* 0x000fc40007f5e0ff */
[----:B------:R-:W-:Y:S02]  /*1dc0*/  IADD3 R18, P3, R18, 0x4000, RZ ;  /* 0x0000400012127810 */ /* 0x000fe40007f7e0ff */
[----:B------:R-:W-:Y:S02]  /*1dd0*/  IADD3 R4, P4, R4, 0x4000, RZ ;  /* 0x0000400004047810 */ /* 0x000fe40007f9e0ff */
[----:B------:R-:W-:Y:S02]  /*1de0*/  IADD3 R21, R21, 0x4, RZ ;  /* 0x0000000415157810 */ /* 0x000fe40007ffe0ff */
[----:B------:R-:W-:Y:S02]  /*1df0*/  IADD3.X R6, RZ, R6, RZ, P2, !PT ;  /* 0x00000006ff067210 */ /* 0x000fe400017fe4ff */
[----:B------:R-:W-:Y:S02]  /*1e00*/  IADD3.X R19, RZ, R19, RZ, P3, !PT ;  /* 0x00000013ff137210 */ /* 0x000fe40001ffe4ff */
[----:B------:R-:W-:-:S02]  /*1e10*/  IADD3.X R5, RZ, R5, RZ, P4, !PT ;  /* 0x00000005ff057210 */ /* 0x000fc400027fe4ff */
[----:B0-----:R-:W-:Y:S01]  /*1e20*/  IADD3 R0, R0, 0x20, RZ ;  /* 0x0000002000007810 */ /* 0x001fe20007ffe0ff */
[--C-:B--2---:R-:W-:Y:S02]  /*1e30*/  HADD2.F32 R23, -RZ, R12.reuse.H0_H0 ;  /* 0x2000000cff177230 */ /* 0x104fe40000004100 */
[----:B------:R-:W-:Y:S02]  /*1e40*/  HADD2.F32 R22, -RZ, R12.H1_H1 ;  /* 0x3000000cff167230 */ /* 0x000fe40000004100 */
[----:B------:R-:W-:Y:S02]  /*1e50*/  VIADD R12, R20, 0x400 ;  /* 0x00000400140c7836 */ /* 0x000fe40000000000 */
[----:B---3--:R-:W-:Y:S01]  /*1e60*/  FMUL.FTZ R23, R16, R23 ;  /* 0x0000001710177220 */ /* 0x008fe20000410000 */
[----:B------:R-:W-:Y:S01]  /*1e70*/  IADD3 R20, R20, 0x1000, RZ ;  /* 0x0000100014147810 */ /* 0x000fe20007ffe0ff */
[----:B------:R-:W-:Y:S02]  /*1e80*/  FMUL.FTZ R17, R17, R22 ;  /* 0x0000001611117220 */ /* 0x000fe40000410000 */
[----:B------:R-:W-:Y:S01]  /*1e90*/  FMUL.FTZ R23, R2, R23 ;  /* 0x0000001702177220 */ /* 0x000fe20000410000 */
[----:B------:R-:W-:Y:S01]  /*1ea0*/  ISETP.GE.AND P1, PT, R12, UR5, PT ;  /* 0x000000050c007c0c */ /* 0x000fe2000bf26270 */
[----:B------:R-:W-:-:S05]  /*1eb0*/  FMUL.FTZ R16, R2, R17 ;  /* 0x0000001102107220 */ /* 0x000fca0000410000 */
[----:B------:R-:W-:-:S06]  /*1ec0*/  F2FP.F16.F32.PACK_AB R13, R16, R23 ;  /* 0x00000017100d723e */ /* 0x000fcc00000000ff */
[----:B----4-:R-:W-:-:S10]  /*1ed0*/  HFMA2.MMA R13, R13, 1, 1, R14 ;  /* 0x3c003c000d0d7835 */ /* 0x010fd4000000000e */
[----:B-----5:R-:W-:-:S05]  /*1ee0*/  @P0 HADD2 R13, R13, R24 ;  /* 0x000000180d0d0230 */ /* 0x020fca0000000000 */
[----:B------:R2:W-:Y:S01]  /*1ef0*/  STG.E desc[UR10][R10.64+0x3000], R13 ;  /* 0x0030000d0a007986 */ /* 0x0005e2000c10190a */
[----:B------:R-:W-:Y:S05]  /*1f00*/  @!P1 BRA `(.L_x_23) ;  /* 0xfffffff800b89947 */ /* 0x000fea000383ffff */
[----:B------:R-:W-:Y:S05]  /*1f10*/  EXIT ;  /* 0x000000000000794d */ /* 0x000fea0003800000 */
.L_x_22:
[----:B------:R-:W-:Y:S02]  /*1f20*/  ULDC.U8 UR6, c[0x0][0x240] ;  /* 0x0000900000067ab9 */ /* 0x000fe40000000000 */
[----:B------:R-:W-:-:S06]  /*1f30*/  UPRMT UR6, UR6, 0x8880, URZ ;  /* 0x0000888006067896 */ /* 0x000fcc000800003f */
[----:B------:R-:W-:-:S13]  /*1f40*/  ISETP.NE.AND P0, PT, RZ, UR6, PT ;  /* 0x00000006ff007c0c */ /* 0x000fda000bf05270 */
[----:B------:R-:W-:Y:S05]  /*1f50*/  @!P0 BRA `(.L_x_24) ;  /* 0x0000000400448947 */ /* 0x000fea0003800000 */
[----:B------:R-:W2:Y:S01]  /*1f60*/  LDC.64 R8, c[0x0][0x218] ;  /* 0x00008600ff087b82 */ /* 0x000ea20000000a00 */
[----:B------:R-:W-:Y:S02]  /*1f70*/  USHF.L.U32 UR8, UR4, 0x1, URZ ;  /* 0x0000000104087899 */ /* 0x000fe4000800063f */
[----:B------:R-:W-:-:S04]  /*1f80*/  USHF.L.U64.HI UR6, UR4, 0x1, UR7 ;  /* 0x0000000104067899 */ /* 0x000fc80008010207 */
[----:B------:R-:W-:Y:S02]  /*1f90*/  MOV R4, UR8 ;  /* 0x0000000800047c02 */ /* 0x000fe40008000f00 */
[----:B------:R-:W-:-:S03]  /*1fa0*/  IMAD.U32 R5, RZ, RZ, UR6 ;  /* 0x00000006ff057e24 */ /* 0x000fc6000f8e00ff */
[----:B------:R-:W-:-:S04]  /*1fb0*/  IMAD.WIDE R4, R3, 0x4, R4 ;  /* 0x0000000403047825 */ /* 0x000fc800078e0204 */
[----:B--2---:R-:W-:Y:S01]  /*1fc0*/  IMAD.WIDE R8, R3, 0x4, R8 ;  /* 0x0000000403087825 */ /* 0x004fe200078e0208 */
[----:B------:R-:W-:Y:S06]  /*1fd0*/  @P1 EXIT ;  /* 0x000000000000194d */ /* 0x000fec0003800000 */
[----:B------:R-:W-:Y:S02]  /*1fe0*/  IADD3 R3, R3, 0xc00, RZ ;  /* 0x00000c0003037810 */ /* 0x000fe40007ffe0ff */
[----:B------:R-:W-:-:S07]  /*1ff0*/  MOV R12, 0x3 ;  /* 0x00000003000c7802 */ /* 0x000fce0000000f00 */
.L_x_25:
[----:B--2---:R-:W2:Y:S04]  /*2000*/  LDG.E.CONSTANT R13, desc[UR10][R8.64] ;  /* 0x0000000a080d7981 */ /* 0x004ea8000c1e9900 */
[----:B------:R-:W3:Y:S01]  /*2010*/  LDL.64 R14, [R0] ;  /* 0x00000000000e7983 */ /* 0x000ee20000100a00 */
[----:B------:R-:W-:-:S04]  /*2020*/  IADD3 R10, P0, R4, R7, RZ ;  /* 0x00000007040a7210 */ /* 0x000fc80007f1e0ff */
[----:B------:R-:W-:-:S05]  /*2030*/  IADD3.X R11, R5, R6, RZ, P0, !PT ;  /* 0x00000006050b7210 */ /* 0x000fca00007fe4ff */
[----:B------:R-:W4:Y:S01]  /*2040*/  LDG.E R18, desc[UR10][R10.64] ;  /* 0x0000000a0a127981 */ /* 0x000f22000c1e1900 */
[--C-:B--2---:R-:W-:Y:S02]  /*2050*/  HADD2.F32 R17, -RZ, R13.reuse.H0_H0 ;  /* 0x2000000dff117230 */ /* 0x104fe40000004100 */
[----:B------:R-:W-:Y:S01]  /*2060*/  HADD2.F32 R16, -RZ, R13.H1_H1 ;  /* 0x3000000dff107230 */ /* 0x000fe20000004100 */
[----:B------:R-:W-:Y:S02]  /*2070*/  IADD3 R13, R3, -0x800, RZ ;  /* 0xfffff800030d7810 */ /* 0x000fe40007ffe0ff */
[----:B---3--:R-:W-:Y:S02]  /*2080*/  FMUL.FTZ R17, R14, R17 ;  /* 0x000000110e117220 */ /* 0x008fe40000410000 */
[----:B------:R-:W-:Y:S01]  /*2090*/  FMUL.FTZ R15, R15, R16 ;  /* 0x000000100f0f7220 */ /* 0x000fe20000410000 */
[----:B------:R-:W-:Y:S01]  /*20a0*/  ISETP.GE.AND P0, PT, R13, UR5, PT ;  /* 0x000000050d007c0c */ /* 0x000fe2000bf06270 */
[----:B-1----:R-:W-:-:S02]  /*20b0*/  FMUL.FTZ R17, R2, R17 ;  /* 0x0000001102117220 */ /* 0x002fc40000410000 */
[----:B------:R-:W-:-:S05]  /*20c0*/  FMUL.FTZ R14, R2, R15 ;  /* 0x0000000f020e7220 */ /* 0x000fca0000410000 */
[----:B------:R-:W-:-:S06]  /*20d0*/  F2FP.F16.F32.PACK_AB R14, R14, R17 ;  /* 0x000000110e0e723e */ /* 0x000fcc00000000ff */
[----:B----4-:R-:W-:-:S07]  /*20e0*/  HFMA2.MMA R13, R14, 1, 1, R18 ;  /* 0x3c003c000e0d7835 */ /* 0x010fce0000000012 */
[----:B------:R1:W-:Y:S01]  /*20f0*/  STG.E desc[UR10][R10.64], R13 ;  /* 0x0000000d0a007986 */ /* 0x0003e2000c10190a */
[----:B------:R-:W-:Y:S05]  /*2100*/  @P0 EXIT ;  /* 0x000000000000094d */ /* 0x000fea0003800000 */
[----:B-1----:R-:W2:Y:S04]  /*2110*/  LDG.E.CONSTANT R13, desc[UR10][R8.64+0x1000] ;  /* 0x0010000a080d7981 */ /* 0x002ea8000c1e9900 */
[----:B------:R-:W3:Y:S04]  /*2120*/  LDL.64 R14, [R0+0x8] ;  /* 0x00000800000e7983 */ /* 0x000ee80000100a00 */
[----:B------:R-:W4:Y:S01]  /*2130*/  LDG.E R18, desc[UR10][R10.64+0x1000] ;  /* 0x0010000a0a127981 */ /* 0x000f22000c1e1900 */
[--C-:B--2---:R-:W-:Y:S02]  /*2140*/  HADD2.F32 R17, -RZ, R13.reuse.H0_H0 ;  /* 0x2000000dff117230 */ /* 0x104fe40000004100 */
[----:B------:R-:W-:Y:S01]  /*2150*/  HADD2.F32 R16, -RZ, R13.H1_H1 ;  /* 0x3000000dff107230 */ /* 0x000fe20000004100 */
[----:B------:R-:W-:-:S02]  /*2160*/  IADD3 R13, R3, -0x400, RZ ;  /* 0xfffffc00030d7810 */ /* 0x000fc40007ffe0ff */
[----:B---3--:R-:W-:Y:S02]  /*2170*/  FMUL.FTZ R17, R14, R17 ;  /* 0x000000110e117220 */ /* 0x008fe40000410000 */
[----:B------:R-:W-:Y:S01]  /*2180*/  FMUL.FTZ R15, R15, R16 ;  /* 0x000000100f0f7220 */ /* 0x000fe20000410000 */
[----:B------:R-:W-:Y:S01]  /*2190*/  ISETP.GE.AND P0, PT, R13, UR5, PT ;  /* 0x000000050d007c0c */ /* 0x000fe2000bf06270 */
[C---:B------:R-:W-:Y:S02]  /*21a0*/  FMUL.FTZ R17, R2.reuse, R17 ;  /* 0x0000001102117220 */ /* 0x040fe40000410000 */
        /* <DEDUP_REMOVED lines=8> */
[----:B------:R-:W-:Y:S01]  /*2230*/  ISETP.GT.U32.AND P0, PT, R12, 0xe, PT ;  /* 0x0000000e0c00780c */ /* 0x000fe20003f04070 */
[----:B--2---:R-:W-:-:S02]  /*2240*/  HADD2.F32 R17, -RZ, R13.H0_H0 ;  /* 0x2000000dff117230 */ /* 0x004fc40000004100 */
        /* <DEDUP_REMOVED lines=9> */
[----:B------:R-:W-:-:S13]  /*22e0*/  ISETP.GE.AND P0, PT, R3, UR5, PT ;  /* 0x0000000503007c0c */ /* 0x000fda000bf06270 */
[----:B------:R-:W-:Y:S05]  /*22f0*/  @P0 EXIT ;  /* 0x000000000000094d */ /* 0x000fea0003800000 */
[----:B-1----:R1:W2:Y:S04]  /*2300*/  LDG.E.CONSTANT R13, desc[UR10][R8.64+0x3000] ;  /* 0x0030000a080d7981 */ /* 0x0022a8000c1e9900 */
[----:B------:R0:W3:Y:S04]  /*2310*/  LDL.64 R14, [R0+0x18] ;  /* 0x00001800000e7983 */ /* 0x0000e80000100a00 */
[----:B------:R-:W4:Y:S01]  /*2320*/  LDG.E R18, desc[UR10][R10.64+0x3000] ;  /* 0x0030000a0a127981 */ /* 0x000f22000c1e1900 */
[----:B------:R-:W-:Y:S02]  /*2330*/  IADD3 R7, P1, R7, 0x4000, RZ ;  /* 0x0000400007077810 */ /* 0x000fe40007f3e0ff */
[----:B-1----:R-:W-:-:S02]  /*2340*/  IADD3 R8, P2, R8, 0x4000, RZ ;  /* 0x0000400008087810 */ /* 0x002fc40007f5e0ff */
[----:B------:R-:W-:Y:S02]  /*2350*/  IADD3 R12, R12, 0x4, RZ ;  /* 0x000000040c0c7810 */ /* 0x000fe40007ffe0ff */
[----:B------:R-:W-:Y:S02]  /*2360*/  IADD3.X R9, RZ, R9, RZ, P2, !PT ;  /* 0x00000009ff097210 */ /* 0x000fe400017fe4ff */
[----:B------:R-:W-:Y:S02]  /*2370*/  IADD3.X R6, RZ, R6, RZ, P1, !PT ;  /* 0x00000006ff067210 */ /* 0x000fe40000ffe4ff */
[----:B0-----:R-:W-:Y:S01]  /*2380*/  IADD3 R0, R0, 0x20, RZ ;  /* 0x0000002000007810 */ /* 0x001fe20007ffe0ff */
[--C-:B--2---:R-:W-:Y:S02]  /*2390*/  HADD2.F32 R17, -RZ, R13.reuse.H0_H0 ;  /* 0x2000000dff117230 */ /* 0x104fe40000004100 */
[----:B------:R-:W-:-:S03]  /*23a0*/  HADD2.F32 R16, -RZ, R13.H1_H1 ;  /* 0x3000000dff107230 */ /* 0x000fc60000004100 */
[----:B---3--:R-:W-:Y:S02]  /*23b0*/  FMUL.FTZ R17, R14, R17 ;  /* 0x000000110e117220 */ /* 0x008fe40000410000 */
[----:B------:R-:W-:Y:S02]  /*23c0*/  FMUL.FTZ R15, R15, R16 ;  /* 0x000000100f0f7220 */ /* 0x000fe40000410000 */
[C---:B------:R-:W-:Y:S02]  /*23d0*/  FMUL.FTZ R17, R2.reuse, R17 ;  /* 0x0000001102117220 */ /* 0x040fe40000410000 */
[----:B------:R-:W-:-:S05]  /*23e0*/  FMUL.FTZ R14, R2, R15 ;  /* 0x0000000f020e7220 */ /* 0x000fca0000410000 */
[----:B------:R-:W-:Y:S02]  /*23f0*/  F2FP.F16.F32.PACK_AB R13, R14, R17 ;  /* 0x000000110e0d723e */ /* 0x000fe400000000ff */
[C---:B------:R-:W-:Y:S01]  /*2400*/  IADD3 R14, R3.reuse, 0x400, RZ ;  /* 0x00000400030e7810 */ /* 0x040fe20007ffe0ff */
[----:B------:R-:W-:-:S03]  /*2410*/  VIADD R3, R3, 0x1000 ;  /* 0x0000100003037836 */ /* 0x000fc60000000000 */
[----:B----4-:R-:W-:Y:S01]  /*2420*/  HFMA2.MMA R13, R13, 1, 1, R18 ;  /* 0x3c003c000d0d7835 */ /* 0x010fe20000000012 */
[----:B------:R-:W-:-:S06]  /*2430*/  ISETP.GE.AND P0, PT, R14, UR5, PT ;  /* 0x000000050e007c0c */ /* 0x000fcc000bf06270 */
[----:B------:R2:W-:Y:S07]  /*2440*/  STG.E desc[UR10][R10.64+0x3000], R13 ;  /* 0x0030000d0a007986 */ /* 0x0005ee000c10190a */
[----:B------:R-:W-:Y:S05]  /*2450*/  @!P0 BRA `(.L_x_25) ;  /* 0xfffffff800e88947 */ /* 0x000fea000383ffff */
[----:B------:R-:W-:Y:S05]  /*2460*/  EXIT ;  /* 0x000000000000794d */ /* 0x000fea0003800000 */
.L_x_24:
[----:B------:R-:W2:Y:S01]  /*2470*/  LDC.64 R4, c[0x0][0x218] ;  /* 0x00008600ff047b82 */ /* 0x000ea20000000a00 */
[----:B------:R-:W-:Y:S02]  /*2480*/  USHF.L.U32 UR8, UR4, 0x1, URZ ;  /* 0x0000000104087899 */ /* 0x000fe4000800063f */
[----:B------:R-:W-:-:S04]  /*2490*/  USHF.L.U64.HI UR6, UR4, 0x1, UR7 ;  /* 0x0000000104067899 */ /* 0x000fc80008010207 */
[----:B------:R-:W-:Y:S02]  /*24a0*/  MOV R10, UR8 ;  /* 0x00000008000a7c02 */ /* 0x000fe40008000f00 */
[----:B------:R-:W-:Y:S01]  /*24b0*/  MOV R11, UR6 ;  /* 0x00000006000b7c02 */ /* 0x000fe20008000f00 */
[----:B--2---:R-:W-:-:S04]  /*24c0*/  IMAD.WIDE R8, R3, 0x4, R4 ;  /* 0x0000000403087825 */ /* 0x004fc800078e0204 */
[----:B------:R-:W-:Y:S01]  /*24d0*/  IMAD.WIDE R4, R3, 0x4, R10 ;  /* 0x0000000403047825 */ /* 0x000fe200078e020a */
[----:B------:R-:W-:Y:S06]  /*24e0*/  @P1 EXIT ;  /* 0x000000000000194d */ /* 0x000fec0003800000 */
[----:B------:R-:W-:Y:S02]  /*24f0*/  IADD3 R3, R3, 0xc00, RZ ;  /* 0x00000c0003037810 */ /* 0x000fe40007ffe0ff */
[----:B------:R-:W-:-:S07]  /*2500*/  MOV R12, 0x3 ;  /* 0x00000003000c7802 */ /* 0x000fce0000000f00 */
.L_x_26:
[----:B--2---:R-:W2:Y:S04]  /*2510*/  LDG.E.CONSTANT R10, desc[UR10][R8.64] ;  /* 0x0000000a080a7981 */ /* 0x004ea8000c1e9900 */
[----:B------:R-:W3:Y:S01]  /*2520*/  LDL.64 R14, [R0] ;  /* 0x00000000000e7983 */ /* 0x000ee20000100a00 */
[----:B------:R-:W-:-:S05]  /*2530*/  VIADD R16, R3, 0xfffff800 ;  /* 0xfffff80003107836 */ /* 0x000fca0000000000 */
[----:B------:R-:W-:Y:S01]  /*2540*/  ISETP.GE.AND P0, PT, R16, UR5, PT ;  /* 0x0000000510007c0c */ /* 0x000fe2000bf06270 */
[--C-:B--2---:R-:W-:Y:S02]  /*2550*/  HADD2.F32 R11, -RZ, R10.reuse.H0_H0 ;  /* 0x2000000aff0b7230 */ /* 0x104fe40000004100 */
[----:B------:R-:W-:-:S03]  /*2560*/  HADD2.F32 R10, -RZ, R10.H1_H1 ;  /* 0x3000000aff0a7230 */ /* 0x000fc60000004100 */
[----:B---3--:R-:W-:Y:S02]  /*2570*/  FMUL.FTZ R11, R14, R11 ;  /* 0x0000000b0e0b7220 */ /* 0x008fe40000410000 */
[----:B------:R-:W-:Y:S01]  /*2580*/  FMUL.FTZ R15, R15, R10 ;  /* 0x0000000a0f0f7220 */ /* 0x000fe20000410000 */
[----:B------:R-:W-:Y:S01]  /*2590*/  IADD3 R10, P1, R4, R7, RZ ;  /* 0x00000007040a7210 */ /* 0x000fe20007f3e0ff */
[C---:B-1----:R-:W-:Y:S02]  /*25a0*/  FMUL.FTZ R13, R2.reuse, R11 ;  /* 0x0000000b020d7220 */ /* 0x042fe40000410000 */
[----:B------:R-:W-:Y:S01]  /*25b0*/  FMUL.FTZ R14, R2, R15 ;  /* 0x0000000f020e7220 */ /* 0x000fe20000410000 */
[----:B------:R-:W-:-:S04]  /*25c0*/  IADD3.X R11, R5, R6, RZ, P1, !PT ;  /* 0x00000006050b7210 */ /* 0x000fc80000ffe4ff */
[----:B------:R-:W-:-:S05]  /*25d0*/  F2FP.F16.F32.PACK_AB R13, R14, R13 ;  /* 0x0000000d0e0d723e */ /* 0x000fca00000000ff */
[----:B------:R1:W-:Y:S01]  /*25e0*/  STG.E desc[UR10][R10.64], R13 ;  /* 0x0000000d0a007986 */ /* 0x0003e2000c10190a */
[----:B------:R-:W-:Y:S05]  /*25f0*/  @P0 EXIT ;  /* 0x000000000000094d */ /* 0x000fea0003800000 */
[----:B-1----:R-:W2:Y:S04]  /*2600*/  LDG.E.CONSTANT R13, desc[UR10][R8.64+0x1000] ;  /* 0x0010000a080d7981 */ /* 0x002ea8000c1e9900 */
[----:B------:R-:W3:Y:S01]  /*2610*/  LDL.64 R14, [R0+0x8] ;  /* 0x00000800000e7983 */ /* 0x000ee20000100a00 */
[--C-:B--2---:R-:W-:Y:S02]  /*2620*/  HADD2.F32 R17, -RZ, R13.reuse.H0_H0 ;  /* 0x2000000dff117230 */ /* 0x104fe40000004100 */
[----:B------:R-:W-:Y:S01]  /*2630*/  HADD2.F32 R16, -RZ, R13.H1_H1 ;  /* 0x3000000dff107230 */ /* 0x000fe20000004100 */
[----:B------:R-:W-:Y:S02]  /*2640*/  IADD3 R13, R3, -0x400, RZ ;  /* 0xfffffc00030d7810 */ /* 0x000fe40007ffe0ff */
[----:B---3--:R-:W-:-:S02]  /*2650*/  FMUL.FTZ R17, R14, R17 ;  /* 0x000000110e117220 */ /* 0x008fc40000410000 */
[----:B------:R-:W-:Y:S01]  /*2660*/  FMUL.FTZ R15, R15, R16 ;  /* 0x000000100f0f7220 */ /* 0x000fe20000410000 */
[----:B------:R-:W-:Y:S01]  /*2670*/  ISETP.GE.AND P0, PT, R13, UR5, PT ;  /* 0x000000050d007c0c */ /* 0x000fe2000bf06270 */
[C---:B------:R-:W-:Y:S02]  /*2680*/  FMUL.FTZ R17, R2.reuse, R17 ;  /* 0x0000001102117220 */ /* 0x040fe40000410000 */
[----:B------:R-:W-:-:S05]  /*2690*/  FMUL.FTZ R14, R2, R15 ;  /* 0x0000000f020e7220 */ /* 0x000fca0000410000 */
[----:B------:R-:W-:-:S05]  /*26a0*/  F2FP.F16.F32.PACK_AB R17, R14, R17 ;  /* 0x000000110e11723e */ /* 0x000fca00000000ff */
[----:B------:R1:W-:Y:S01]  /*26b0*/  STG.E desc[UR10][R10.64+0x1000], R17 ;  /* 0x001000110a007986 */ /* 0x0003e2000c10190a */
[----:B------:R-:W-:Y:S05]  /*26c0*/  @P0 EXIT ;  /* 0x000000000000094d */ /* 0x000fea0003800000 */
[----:B------:R-:W1:Y:S04]  /*26d0*/  LDG.E.CONSTANT R13, desc[UR10][R8.64+0x2000] ;  /* 0x0020000a080d7981 */ /* 0x000e68000c1e9900 */
[----:B------:R-:W2:Y:S01]  /*26e0*/  LDL.64 R14, [R0+0x10] ;  /* 0x00001000000e7983 */ /* 0x000ea20000100a00 */
[----:B------:R-:W-:Y:S01]  /*26f0*/  ISETP.GT.U32.AND P0, PT, R12, 0xe, PT ;  /* 0x0000000e0c00780c */ /* 0x000fe20003f04070 */
[--C-:B-1----:R-:W-:Y:S02]  /*2700*/  HADD2.F32 R17, -RZ, R13.reuse.H0_H0 ;  /* 0x2000000dff117230 */ /* 0x102fe40000004100 */
[----:B------:R-:W-:-:S03]  /*2710*/  HADD2.F32 R16, -RZ, R13.H1_H1 ;  /* 0x3000000dff107230 */ /* 0x000fc60000004100 */
[----:B--2---:R-:W-:Y:S02]  /*2720*/  FMUL.FTZ R17, R14, R17 ;  /* 0x000000110e117220 */ /* 0x004fe40000410000 */
[----:B------:R-:W-:Y:S02]  /*2730*/  FMUL.FTZ R15, R15, R16 ;  /* 0x000000100f0f7220 */ /* 0x000fe40000410000 */
[C---:B------:R-:W-:Y:S02]  /*2740*/  FMUL.FTZ R17, R2.reuse, R17 ;  /* 0x0000001102117220 */ /* 0x040fe40000410000 */
[----:B------:R-:W-:-:S05]  /*2750*/  FMUL.FTZ R14, R2, R15 ;  /* 0x0000000f020e7220 */ /* 0x000fca0000410000 */
[----:B------:R-:W-:-:S05]  /*2760*/  F2FP.F16.F32.PACK_AB R17, R14, R17 ;  /* 0x000000110e11723e */ /* 0x000fca00000000ff */
[----:B------:R1:W-:Y:S01]  /*2770*/  STG.E desc[UR10][R10.64+0x2000], R17 ;  /* 0x002000110a007986 */ /* 0x0003e2000c10190a */
[----:B------:R-:W-:Y:S05]  /*2780*/  @P0 EXIT ;  /* 0x000000000000094d */ /* 0x000fea0003800000 */
[----:B------:R-:W-:-:S13]  /*2790*/  ISETP.GE.AND P0, PT, R3, UR5, PT ;  /* 0x0000000503007c0c */ /* 0x000fda000bf06270 */
[----:B------:R-:W-:Y:S05]  /*27a0*/  @P0 EXIT ;  /* 0x000000000000094d */ /* 0x000fea0003800000 */
[----:B------:R2:W1:Y:S04]  /*27b0*/  LDG.E.CONSTANT R13, desc[UR10][R8.64+0x3000] ;  /* 0x0030000a080d7981 */ /* 0x000468000c1e9900 */
[----:B------:R0:W3:Y:S01]  /*27c0*/  LDL.64 R14, [R0+0x18] ;  /* 0x00001800000e7983 */ /* 0x0000e20000100a00 */
[----:B------:R-:W-:Y:S02]  /*27d0*/  IADD3 R7, P1, R7, 0x4000, RZ ;  /* 0x0000400007077810 */ /* 0x000fe40007f3e0ff */
[----:B------:R-:W-:Y:S02]  /*27e0*/  IADD3 R12, R12, 0x4, RZ ;  /* 0x000000040c0c7810 */ /* 0x000fe40007ffe0ff */
[----:B------:R-:W-:Y:S02]  /*27f0*/  IADD3.X R6, RZ, R6, RZ, P1, !PT ;  /* 0x00000006ff067210 */ /* 0x000fe40000ffe4ff */
[----:B--2---:R-:W-:-:S02]  /*2800*/  IADD3 R8, P2, R8, 0x4000, RZ ;  /* 0x0000400008087810 */ /* 0x004fc40007f5e0ff */
[----:B0-----:R-:W-:Y:S02]  /*2810*/  IADD3 R0, R0, 0x20, RZ ;  /* 0x0000002000007810 */ /* 0x001fe40007ffe0ff */
[----:B------:R-:W-:Y:S01]  /*2820*/  IADD3.X R9, RZ, R9, RZ, P2, !PT ;  /* 0x00000009ff097210 */ /* 0x000fe200017fe4ff */
[--C-:B-1----:R-:W-:Y:S02]  /*2830*/  HADD2.F32 R17, -RZ, R13.reuse.H0_H0 ;  /* 0x2000000dff117230 */ /* 0x102fe40000004100 */
[----:B------:R-:W-:Y:S01]  /*2840*/  HADD2.F32 R16, -RZ, R13.H1_H1 ;  /* 0x3000000dff107230 */ /* 0x000fe20000004100 */
[C---:B------:R-:W-:Y:S02]  /*2850*/  IADD3 R13, R3.reuse, 0x400, RZ ;  /* 0x00000400030d7810 */ /* 0x040fe40007ffe0ff */
[----:B---3--:R-:W-:Y:S01]  /*2860*/  FMUL.FTZ R17, R14, R17 ;  /* 0x000000110e117220 */ /* 0x008fe20000410000 */
[----:B------:R-:W-:Y:S01]  /*2870*/  IADD3 R3, R3, 0x1000, RZ ;  /* 0x0000100003037810 */ /* 0x000fe20007ffe0ff */
[----:B------:R-:W-:Y:S01]  /*2880*/  FMUL.FTZ R15, R15, R16 ;  /* 0x000000100f0f7220 */ /* 0x000fe20000410000 */
[----:B------:R-:W-:Y:S01]  /*2890*/  ISETP.GE.AND P0, PT, R13, UR5, PT ;  /* 0x000000050d007c0c */ /* 0x000fe2000bf06270 */
[----:B------:R-:W-:-:S02]  /*28a0*/  FMUL.FTZ R17, R2, R17 ;  /* 0x0000001102117220 */ /* 0x000fc40000410000 */
[----:B------:R-:W-:-:S05]  /*28b0*/  FMUL.FTZ R14, R2, R15 ;  /* 0x0000000f020e7220 */ /* 0x000fca0000410000 */
[----:B------:R-:W-:-:S05]  /*28c0*/  F2FP.F16.F32.PACK_AB R17, R14, R17 ;  /* 0x000000110e11723e */ /* 0x000fca00000000ff */
[----:B------:R2:W-:Y:S01]  /*28d0*/  STG.E desc[UR10][R10.64+0x3000], R17 ;  /* 0x003000110a007986 */ /* 0x0005e2000c10190a */
[----:B------:R-:W-:Y:S05]  /*28e0*/  @!P0 BRA `(.L_x_26) ;  /* 0xfffffffc00088947 */ /* 0x000fea000383ffff */
[----:B------:R-:W-:Y:S05]  /*28f0*/  EXIT ;  /* 0x000000000000794d */ /* 0x000fea0003800000 */
.L_x_27:
        /* <DEDUP_REMOVED lines=16> */
.L_x_207:


//--------------------- .text._Z17layer_norm_kernelILi14EEvPK6__halfS2_S2_PS0_ffiib --------------------------
	.section	.text._Z17layer_norm_kernelILi14EEvPK6__halfS2_S2_PS0_ffiib,"ax",@progbits
	.align	128
        .global         _Z17layer_norm_kernelILi14EEvPK6__halfS2_S2_PS0_ffiib
        .type           _Z17layer_norm_kernelILi14EEvPK6__halfS2_S2_PS0_ffiib,@function
        .size           _Z17layer_norm_kernelILi14EEvPK6__halfS2_S2_PS0_ffiib,(.L_x_208 - _Z17layer_norm_kernelILi14EEvPK6__halfS2_S2_PS0_ffiib)
        .other          _Z17layer_norm_kernelILi14EEvPK6__halfS2_S2_PS0_ffiib,@"STO_CUDA_ENTRY STV_DEFAULT"
_Z17layer_norm_kernelILi14EEvPK6__halfS2_S2_PS0_ffiib:
.text._Z17layer_norm_kernelILi14EEvPK6__halfS2_S2_PS0_ffiib:
[----:B------:R-:W0:Y:S01]  /*0000*/  LDC R1, c[0x0][0x28] ;  /* 0x00000a00ff017b82 */ /* 0x000e220000000800 */
[----:B------:R-:W1:Y:S07]  /*0010*/  S2R R10, SR_TID.X ;  /* 0x00000000000a7919 */ /* 0x000e6e0000002100 */
[----:B------:R-:W2:Y:S01]  /*0020*/  S2UR UR6, SR_CTAID.X ;  /* 0x00000000000679c3 */ /* 0x000ea20000002500 */
[----:B------:R-:W-:Y:S01]  /*0030*/  ULDC UR7, c[0x0][0x23c] ;  /* 0x00008f0000077ab9 */ /* 0x000fe20000000800 */
[----:B------:R-:W-:Y:S01]  /*0040*/  ULDC.64 UR8, c[0x0][0x228] ;  /* 0x00008a0000087ab9 */ /* 0x000fe20000000a00 */
[----:B------:R-:W-:Y:S01]  /*0050*/  ULEA.HI UR4, UR7, UR7, URZ, 0x1 ;  /* 0x0000000707047291 */ /* 0x000fe2000f8f083f */
[----:B0-----:R-:W-:Y:S01]  /*0060*/  IADD3 R1, R1, -0x70, RZ ;  /* 0xffffff9001017810 */ /* 0x001fe20007ffe0ff */
[----:B------:R-:W-:Y:S01]  /*0070*/  BSSY B0, `(.L_x_28) ;  /* 0x00000c6000007945 */ /* 0x000fe20003800000 */
[----:B------:R-:W-:Y:S01]  /*0080*/  MOV R4, UR8 ;  /* 0x0000000800047c02 */ /* 0x000fe20008000f00 */
[----:B------:R-:W-:Y:S01]  /*0090*/  USHF.R.S32.HI UR5, URZ, 0x1, UR4 ;  /* 0x000000013f057899 */ /* 0x000fe20008011404 */
[----:B------:R-:W-:Y:S01]  /*00a0*/  MOV R5, UR9 ;  /* 0x0000000900057c02 */ /* 0x000fe20008000f00 */
[----:B------:R-:W-:Y:S01]  /*00b0*/  ULDC.64 UR8, c[0x0][0x208] ;  /* 0x0000820000087ab9 */ /* 0x000fe20000000a00 */
[----:B------:R-:W-:Y:S01]  /*00c0*/  MOV R0, R1 ;  /* 0x0000000100007202 */ /* 0x000fe20000000f00 */
[----:B------:R-:W-:Y:S01]  /*00d0*/  IMAD.MOV.U32 R11, RZ, RZ, RZ ;  /* 0x000000ffff0b7224 */ /* 0x000fe200078e00ff */
[----:B--2---:R-:W-:-:S03]  /*00e0*/  UIMAD UR4, UR6, UR7, URZ ;  /* 0x00000007060472a4 */ /* 0x004fc6000f8e023f */
[----:B------:R-:W-:Y:S01]  /*00f0*/  ULDC.64 UR6, c[0x0][0x218] ;  /* 0x0000860000067ab9 */ /* 0x000fe20000000a00 */
[----:B------:R-:W-:Y:S01]  /*0100*/  USHF.R.S32.HI UR10, URZ, 0x1f, UR4 ;  /* 0x0000001f3f0a7899 */ /* 0x000fe20008011404 */
[----:B------:R-:W-:Y:S02]  /*0110*/  MOV R6, UR6 ;  /* 0x0000000600067c02 */ /* 0x000fe40008000f00 */
[----:B-1----:R-:W-:Y:S02]  /*0120*/  ISETP.GE.AND P1, PT, R10, UR5, PT ;  /* 0x000000050a007c0c */ /* 0x002fe4000bf26270 */
[----:B------:R-:W-:-:S11]  /*0130*/  MOV R7, UR7 ;  /* 0x0000000700077c02 */ /* 0x000fd60008000f00 */
        /* <DEDUP_REMOVED lines=14> */
[----:B------:R-:W-:Y:S01]  /*0220*/  IADD3 R11, R10, 0x400, RZ ;  /* 0x000004000a0b7810 */ /* 0x000fe20007ffe0ff */
[----:B------:R-:W-:Y:S02]  /*0230*/  FADD.FTZ R12, RZ, R2 ;  /* 0x00000002ff0c7221 */ /* 0x000fe40000010000 */
[----:B------:R0:W-:Y:S01]  /*0240*/  STL.64 [R0], R2 ;  /* 0x0000000200007387 */ /* 0x0001e20000100a00 */
[----:B------:R-:W-:Y:S01]  /*0250*/  ISETP.GE.AND P0, PT, R11, UR5, PT ;  /* 0x000000050b007c0c */ /* 0x000fe2000bf06270 */
[----:B------:R-:W-:-:S12]  /*0260*/  FADD.FTZ R11, R3, R12 ;  /* 0x0000000c030b7221 */ /* 0x000fd80000010000 */
        /* <DEDUP_REMOVED lines=156> */
[----:B------:R-:W-:-:S02]  /*0c30*/  @!P0 FMNMX.FTZ R34, R38, -65504, !PT ;  /* 0xc77fe00026228809 */ /* 0x000fc40007810000 */
[----:B------:R-:W-:Y:S02]  /*0c40*/  FMNMX.FTZ R36, R36, -65504, !PT ;  /* 0xc77fe00024247809 */ /* 0x000fe40007810000 */
        /* <DEDUP_REMOVED lines=8> */
.L_x_29:
[----:B------:R-:W-:Y:S05]  /*0cd0*/  BSYNC B0 ;  /* 0x0000000000007941 */ /* 0x000fea0003800000 */
.L_x_28:
[----:B------:R-:W-:Y:S01]  /*0ce0*/  HFMA2.MMA R8, -RZ, RZ, 0, 1.9073486328125e-06 ;  /* 0x00000020ff087435 */ /* 0x000fe200000001ff */
[----:B------:R-:W-:-:S10]  /*0cf0*/  MOV R9, 0x20 ;  /* 0x0000002000097802 */ /* 0x000fd40000000f00 */
.L_x_30:
[C---:B------:R-:W-:Y:S02]  /*0d00*/  LEA.HI R10, R9.reuse, R9, RZ, 0x1 ;  /* 0x00000009090a7211 */ /* 0x040fe400078f08ff */
[----:B------:R-:W-:Y:S02]  /*0d10*/  ISETP.GT.AND P0, PT, R9, 0x3, PT ;  /* 0x000000030900780c */ /* 0x000fe40003f04270 */
[----:B------:R-:W-:-:S04]  /*0d20*/  SHF.R.S32.HI R10, RZ, 0x1, R10 ;  /* 0x00000001ff0a7819 */ /* 0x000fc8000001140a */
[----:B------:R-:W-:Y:S01]  /*0d30*/  MOV R9, R10 ;  /* 0x0000000a00097202 */ /* 0x000fe20000000f00 */
[----:B------:R-:W0:Y:S02]  /*0d40*/  SHFL.BFLY PT, R38, R11, R10, 0x1f ;  /* 0x0c001f0a0b267589 */ /* 0x000e2400000e0000 */
[----:B0-----:R-:W-:-:S04]  /*0d50*/  FADD.FTZ R11, R38, R11 ;  /* 0x0000000b260b7221 */ /* 0x001fc80000010000 */
[----:B------:R-:W-:Y:S05]  /*0d60*/  @P0 BRA `(.L_x_30) ;  /* 0xfffffffc00e40947 */ /* 0x000fea000383ffff */
[----:B------:R-:W0:Y:S01]  /*0d70*/  S2R R9, SR_TID.X ;  /* 0x0000000000097919 */ /* 0x000e220000002100 */
[----:B------:R-:W1:Y:S01]  /*0d80*/  S2UR UR6, SR_CgaCtaId ;  /* 0x00000000000679c3 */ /* 0x000e620000008800 */
[----:B------:R-:W-:Y:S01]  /*0d90*/  UMOV UR5, 0x400 ;  /* 0x0000040000057882 */ /* 0x000fe20000000000 */
[----:B------:R-:W-:Y:S01]  /*0da0*/  HFMA2.MMA R39, -RZ, RZ, 0, 1.9073486328125e-06 ;  /* 0x00000020ff277435 */ /* 0x000fe200000001ff */
[----:B-1----:R-:W-:Y:S01]  /*0db0*/  ULEA UR5, UR6, UR5, 0x18 ;  /* 0x0000000506057291 */ /* 0x002fe2000f8ec03f */
[----:B0-----:R-:W-:Y:S02]  /*0dc0*/  LOP3.LUT R10, R9, 0x1f, RZ, 0xc0, !PT ;  /* 0x0000001f090a7812 */ /* 0x001fe400078ec0ff */
[----:B------:R-:W-:Y:S02]  /*0dd0*/  SHF.R.U32.HI R9, RZ, 0x3, R9 ;  /* 0x00000003ff097819 */ /* 0x000fe40000011609 */
[----:B------:R-:W-:Y:S02]  /*0de0*/  ISETP.NE.AND P0, PT, R10, RZ, PT ;  /* 0x000000ff0a00720c */ /* 0x000fe40003f05270 */
[----:B------:R-:W-:-:S02]  /*0df0*/  LOP3.LUT R9, R9, 0x1ffffffc, RZ, 0xc0, !PT ;  /* 0x1ffffffc09097812 */ /* 0x000fc400078ec0ff */
[----:B------:R-:W-:-:S09]  /*0e00*/  LEA R10, R10, UR5, 0x2 ;  /* 0x000000050a0a7c11 */ /* 0x000fd2000f8e10ff */
[----:B------:R0:W-:Y:S01]  /*0e10*/  @!P0 STS [R9+UR5], R11 ;  /* 0x0000000b09008988 */ /* 0x0001e20008000805 */
[----:B------:R-:W-:Y:S06]  /*0e20*/  BAR.SYNC.DEFER_BLOCKING 0x0 ;  /* 0x0000000000007b1d */ /* 0x000fec0000010000 */
[----:B------:R0:W1:Y:S02]  /*0e30*/  LDS R38, [R10] ;  /* 0x000000000a267984 */ /* 0x0000640000000800 */
.L_x_31:
[C---:B0-----:R-:W-:Y:S02]  /*0e40*/  LEA.HI R11, R39.reuse, R39, RZ, 0x1 ;  /* 0x00000027270b7211 */ /* 0x041fe400078f08ff */
[----:B------:R-:W-:Y:S02]  /*0e50*/  ISETP.GT.AND P2, PT, R39, 0x3, PT ;  /* 0x000000032700780c */ /* 0x000fe40003f44270 */
[----:B------:R-:W-:-:S04]  /*0e60*/  SHF.R.S32.HI R11, RZ, 0x1, R11 ;  /* 0x00000001ff0b7819 */ /* 0x000fc8000001140b */
[----:B------:R-:W-:Y:S01]  /*0e70*/  MOV R39, R11 ;  /* 0x0000000b00277202 */ /* 0x000fe20000000f00 */
[----:B-1----:R-:W0:Y:S02]  /*0e80*/  SHFL.BFLY PT, R41, R38, R11, 0x1f ;  /* 0x0c001f0b26297589 */ /* 0x002e2400000e0000 */
[----:B0-----:R-:W-:-:S04]  /*0e90*/  FADD.FTZ R38, R41, R38 ;  /* 0x0000002629267221 */ /* 0x001fc80000010000 */
[----:B------:R-:W-:Y:S05]  /*0ea0*/  @P2 BRA `(.L_x_31) ;  /* 0xfffffffc00e42947 */ /* 0x000fea000383ffff */
[----:B------:R-:W-:Y:S01]  /*0eb0*/  BSSY B0, `(.L_x_32) ;  /* 0x0000074000007945 */ /* 0x000fe20003800000 */
[----:B------:R-:W-:-:S03]  /*0ec0*/  IMAD.MOV.U32 R41, RZ, RZ, RZ ;  /* 0x000000ffff297224 */ /* 0x000fc600078e00ff */
[----:B------:R-:W-:Y:S05]  /*0ed0*/  @P1 BRA `(.L_x_33) ;  /* 0x0000000400c41947 */ /* 0x000fea0003800000 */
[----:B------:R-:W0:Y:S01]  /*0ee0*/  S2R R39, SR_TID.X ;  /* 0x0000000000277919 */ /* 0x000e220000002100 */
[----:B------:R-:W1:Y:S08]  /*0ef0*/  LDC R11, c[0x0][0x234] ;  /* 0x00008d00ff0b7b82 */ /* 0x000e700000000800 */
[----:B------:R-:W2:Y:S01]  /*0f00*/  LDC R40, c[0x0][0x23c] ;  /* 0x00008f00ff287b82 */ /* 0x000ea20000000800 */
[CC--:B-1----:R-:W-:Y:S01]  /*0f10*/  FFMA.FTZ R3, -R38.reuse, R11.reuse, R3 ;  /* 0x0000000b26037223 */ /* 0x0c2fe20000010103 */
[----:B------:R-:W-:-:S04]  /*0f20*/  FFMA.FTZ R2, -R38, R11, R2 ;  /* 0x0000000b26027223 */ /* 0x000fc80000010102 */
[----:B------:R-:W-:Y:S01]  /*0f30*/  FFMA.FTZ R42, R2, R2, RZ ;  /* 0x00000002022a7223 */ /* 0x000fe200000100ff */
[----:B------:R1:W-:Y:S01]  /*0f40*/  STL.64 [R0], R2 ;  /* 0x0000000200007387 */ /* 0x0003e20000100a00 */
[----:B0-----:R-:W-:Y:S02]  /*0f50*/  IADD3 R41, R39, 0x400, RZ ;  /* 0x0000040027297810 */ /* 0x001fe40007ffe0ff */
[----:B--2---:R-:W-:-:S04]  /*0f60*/  LEA.HI R40, R40, R40, RZ, 0x1 ;  /* 0x0000002828287211 */ /* 0x004fc800078f08ff */
[----:B------:R-:W-:-:S04]  /*0f70*/  SHF.R.S32.HI R40, RZ, 0x1, R40 ;  /* 0x00000001ff287819 */ /* 0x000fc80000011428 */
[----:B------:R-:W-:Y:S01]  /*0f80*/  ISETP.GE.AND P2, PT, R41, R40, PT ;  /* 0x000000282900720c */ /* 0x000fe20003f46270 */
[----:B------:R-:W-:-:S12]  /*0f90*/  FFMA.FTZ R41, R3, R3, R42 ;  /* 0x0000000303297223 */ /* 0x000fd8000001002a */
[----:B-1----:R-:W-:Y:S05]  /*0fa0*/  @P2 BRA `(.L_x_33) ;  /* 0x0000000400902947 */ /* 0x002fea0003800000 */
[CC--:B------:R-:W-:Y:S01]  /*0fb0*/  FFMA.FTZ R13, -R38.reuse, R11.reuse, R13 ;  /* 0x0000000b260d7223 */ /* 0x0c0fe2000001010d */
[----:B------:R-:W-:Y:S01]  /*0fc0*/  FFMA.FTZ R12, -R38, R11, R12 ;  /* 0x0000000b260c7223 */ /* 0x000fe2000001010c */
[----:B------:R-:W-:-:S03]  /*0fd0*/  IADD3 R3, R39, 0x800, RZ ;  /* 0x0000080027037810 */ /* 0x000fc60007ffe0ff */
[----:B------:R-:W-:Y:S01]  /*0fe0*/  FFMA.FTZ R2, R12, R12, R41 ;  /* 0x0000000c0c027223 */ /* 0x000fe20000010029 */
[----:B------:R0:W-:Y:S01]  /*0ff0*/  STL.64 [R0+0x8], R12 ;  /* 0x0000080c00007387 */ /* 0x0001e20000100a00 */
[----:B------:R-:W-:Y:S02]  /*1000*/  ISETP.GE.AND P2, PT, R3, R40, PT ;  /* 0x000000280300720c */ /* 0x000fe40003f46270 */
[----:B------:R-:W-:-:S11]  /*1010*/  FFMA.FTZ R41, R13, R13, R2 ;  /* 0x0000000d0d297223 */ /* 0x000fd60000010002 */
[----:B0-----:R-:W-:Y:S05]  /*1020*/  @P2 BRA `(.L_x_33) ;  /* 0x0000000400702947 */ /* 0x001fea0003800000 */
        /* <DEDUP_REMOVED lines=34> */
[----:B------:R-:W-:-:S03]  /*1250*/  VIADD R3, R39, 0x1c00 ;  /* 0x00001c0027037836 */ /* 0x000fc60000000000 */
        /* <DEDUP_REMOVED lines=45> */
[----:B------:R-:W-:Y:S01]  /*1530*/  IADD3 R39, R39, 0x3400, RZ ;  /* 0x0000340027277810 */ /* 0x000fe20007ffe0ff */
[CC--:B------:R-:W-:Y:S01]  /*1540*/  FFMA.FTZ R37, -R38.reuse, R11.reuse, R37 ;  /* 0x0000000b26257223 */ /* 0x0c0fe20000010125 */
[----:B------:R-:W-:Y:S02]  /*1550*/  FFMA.FTZ R36, -R38, R11, R36 ;  /* 0x0000000b26247223 */ /* 0x000fe40000010124 */
[----:B------:R-:W-:Y:S02]  /*1560*/  ISETP.GE.AND P2, PT, R39, R40, PT ;  /* 0x000000282700720c */ /* 0x000fe40003f46270 */
        /* <DEDUP_REMOVED lines=8> */
.L_x_33:
[----:B------:R-:W-:Y:S05]  /*15f0*/  BSYNC B0 ;  /* 0x0000000000007941 */ /* 0x000fea0003800000 */
.L_x_32:
[----:B------:R-:W-:-:S07]  /*1600*/  IMAD.MOV.U32 R2, RZ, RZ, 0x20 ;  /* 0x00000020ff027424 */ /* 0x000fce00078e00ff */
.L_x_34:
[C---:B------:R-:W-:Y:S02]  /*1610*/  LEA.HI R3, R2.reuse, R2, RZ, 0x1 ;  /* 0x0000000202037211 */ /* 0x040fe400078f08ff */
[----:B------:R-:W-:Y:S02]  /*1620*/  ISETP.GT.AND P2, PT, R2, 0x3, PT ;  /* 0x000000030200780c */ /* 0x000fe40003f44270 */
[----:B------:R-:W-:-:S04]  /*1630*/  SHF.R.S32.HI R12, RZ, 0x1, R3 ;  /* 0x00000001ff0c7819 */ /* 0x000fc80000011403 */
[----:B------:R-:W-:Y:S01]  /*1640*/  MOV R2, R12 ;  /* 0x0000000c00027202 */ /* 0x000fe20000000f00 */
[----:B------:R-:W1:Y:S02]  /*1650*/  SHFL.BFLY PT, R14, R41, R12, 0x1f ;  /* 0x0c001f0c290e7589 */ /* 0x000e6400000e0000 */
[----:B-1----:R-:W-:-:S04]  /*1660*/  FADD.FTZ R41, R14, R41 ;  /* 0x000000290e297221 */ /* 0x002fc80000010000 */
[----:B------:R-:W-:Y:S05]  /*1670*/  @P2 BRA `(.L_x_34) ;  /* 0xfffffffc00e42947 */ /* 0x000fea000383ffff */
[----:B------:R1:W-:Y:S01]  /*1680*/  @!P0 STS [R9+UR5], R41 ;  /* 0x0000002909008988 */ /* 0x0003e20008000805 */
[----:B------:R-:W-:Y:S06]  /*1690*/  BAR.SYNC.DEFER_BLOCKING 0x0 ;  /* 0x0000000000007b1d */ /* 0x000fec0000010000 */
[----:B------:R1:W2:Y:S02]  /*16a0*/  LDS R11, [R10] ;  /* 0x000000000a0b7984 */ /* 0x0002a40000000800 */
.L_x_35:
[C---:B------:R-:W-:Y:S02]  /*16b0*/  LEA.HI R2, R8.reuse, R8, RZ, 0x1 ;  /* 0x0000000808027211 */ /* 0x040fe400078f08ff */
[----:B------:R-:W-:Y:S02]  /*16c0*/  ISETP.GT.AND P0, PT, R8, 0x3, PT ;  /* 0x000000030800780c */ /* 0x000fe40003f04270 */
[----:B------:R-:W-:-:S04]  /*16d0*/  SHF.R.S32.HI R2, RZ, 0x1, R2 ;  /* 0x00000001ff027819 */ /* 0x000fc80000011402 */
[----:B------:R-:W-:Y:S01]  /*16e0*/  MOV R8, R2 ;  /* 0x0000000200087202 */ /* 0x000fe20000000f00 */
[----:B-12---:R-:W1:Y:S02]  /*16f0*/  SHFL.BFLY PT, R10, R11, R2, 0x1f ;  /* 0x0c001f020b0a7589 */ /* 0x006e6400000e0000 */
[----:B-1----:R-:W-:-:S04]  /*1700*/  FADD.FTZ R11, R10, R11 ;  /* 0x0000000b0a0b7221 */ /* 0x002fc80000010000 */
[----:B------:R-:W-:Y:S05]  /*1710*/  @P0 BRA `(.L_x_35) ;  /* 0xfffffffc00e40947 */ /* 0x000fea000383ffff */
[----:B------:R-:W1:Y:S01]  /*1720*/  LDC.64 R8, c[0x0][0x230] ;  /* 0x00008c00ff087b82 */ /* 0x000e620000000a00 */
[----:B------:R-:W-:Y:S01]  /*1730*/  ULDC.64 UR10, c[0x0][0x220] ;  /* 0x00008800000a7ab9 */ /* 0x000fe20000000a00 */
[----:B------:R-:W2:Y:S01]  /*1740*/  S2R R3, SR_TID.X ;  /* 0x0000000000037919 */ /* 0x000ea20000002100 */
[----:B------:R-:W-:Y:S01]  /*1750*/  ISETP.NE.U32.AND P0, PT, RZ, UR10, PT ;  /* 0x0000000aff007c0c */ /* 0x000fe2000bf05070 */
[----:B------:R-:W-:Y:S01]  /*1760*/  ULDC UR5, c[0x0][0x23c] ;  /* 0x00008f0000057ab9 */ /* 0x000fe20000000800 */
[----:B------:R-:W-:Y:S02]  /*1770*/  USHF.R.S32.HI UR7, URZ, 0x1f, UR4 ;  /* 0x0000001f3f077899 */ /* 0x000fe40008011404 */
[----:B------:R-:W-:Y:S01]  /*1780*/  ISETP.NE.AND.EX P0, PT, RZ, UR11, PT, P0 ;  /* 0x0000000bff007c0c */ /* 0x000fe2000bf05300 */
[----:B------:R-:W-:-:S04]  /*1790*/  ULEA.HI UR5, UR5, UR5, URZ, 0x1 ;  /* 0x0000000505057291 */ /* 0x000fc8000f8f083f */
[----:B------:R-:W-:Y:S01]  /*17a0*/  USHF.R.S32.HI UR6, URZ, 0x1, UR5 ;  /* 0x000000013f067899 */ /* 0x000fe20008011405 */
[----:B-1----:R-:W-:-:S06]  /*17b0*/  FFMA.FTZ R2, R11, R9, R8 ;  /* 0x000000090b027223 */ /* 0x002fcc0000010008 */
[----:B------:R-:W1:Y:S01]  /*17c0*/  MUFU.RSQ R2, R2 ;  /* 0x0000000200027308 */ /* 0x000e620000001400 */
[----:B--2---:R-:W-:Y:S05]  /*17d0*/  @!P0 BRA `(.L_x_36) ;  /* 0x00000004007c8947 */ /* 0x004fea0003800000 */
[----:B------:R-:W-:Y:S02]  /*17e0*/  USHF.L.U32 UR10, UR4, 0x1, URZ ;  /* 0x00000001040a7899 */ /* 0x000fe4000800063f */
[----:B------:R-:W-:-:S04]  /*17f0*/  USHF.L.U64.HI UR5, UR4, 0x1, UR7 ;  /* 0x0000000104057899 */ /* 0x000fc80008010207 */
[----:B------:R-:W-:Y:S02]  /*1800*/  MOV R12, UR10 ;  /* 0x0000000a000c7c02 */ /* 0x000fe40008000f00 */
[----:B------:R-:W-:Y:S01]  /*1810*/  MOV R13, UR5 ;  /* 0x00000005000d7c02 */ /* 0x000fe20008000f00 */
[----:B------:R-:W-:Y:S06]  /*1820*/  @P1 EXIT ;  /* 0x000000000000194d */ /* 0x000fec0003800000 */
[----:B------:R-:W-:Y:S01]  /*1830*/  ULDC.U8 UR4, c[0x0][0x240] ;  /* 0x0000900000047ab9 */ /* 0x000fe20000000000 */
[----:B------:R-:W-:Y:S01]  /*1840*/  ULDC.64 UR10, c[0x0][0x220] ;  /* 0x00008800000a7ab9 */ /* 0x000fe20000000a00 */
[----:B------:R-:W-:Y:S01]  /*1850*/  UPRMT UR4, UR4, 0x8880, URZ ;  /* 0x0000888004047896 */ /* 0x000fe2000800003f */
[----:B------:R-:W-:Y:S01]  /*1860*/  HFMA2.MMA R23, -RZ, RZ, 0, 1.1920928955078125e-07 ;  /* 0x00000002ff177435 */ /* 0x000fe200000001ff */
[----:B------:R-:W-:Y:S01]  /*1870*/  MOV R20, UR10 ;  /* 0x0000000a00147c02 */ /* 0x000fe20008000f00 */
[C---:B------:R-:W-:Y:S01]  /*1880*/  IMAD.WIDE R12, R3.reuse, 0x4, R12 ;  /* 0x00000004030c7825 */ /* 0x040fe200078e020c */
[----:B------:R-:W-:Y:S02]  /*1890*/  MOV R21, UR11 ;  /* 0x0000000b00157c02 */ /* 0x000fe40008000f00 */
[----:B------:R-:W-:Y:S01]  /*18a0*/  ISETP.NE.AND P0, PT, RZ, UR4, PT ;  /* 0x00000004ff007c0c */ /* 0x000fe2000bf05270 */
[----:B------:R-:W-:-:S12]  /*18b0*/  VIADD R22, R3, 0xc00 ;  /* 0x00000c0003167836 */ /* 0x000fd80000000000 */
.L_x_37:
[C---:B------:R-:W-:Y:S01]  /*18c0*/  IMAD.WIDE R16, R3.reuse, 0x4, R6 ;  /* 0x0000000403107825 */ /* 0x040fe200078e0206 */
[----:B--2---:R-:W2:Y:S04]  /*18d0*/  LDL.128 R8, [R0] ;  /* 0x0000000000087983 */ /* 0x004ea80000100c00 */
        /* <DEDUP_REMOVED lines=20> */
[----:B------:R-:W2:Y:S04]  /*1a20*/  LDG.E.CONSTANT R24, desc[UR8][R18.64+0x1000] ;  /* 0x0010000812187981 */ /* 0x000ea8000c1e9900 */
[----:B------:R-:W3:Y:S01]  /*1a30*/  @P0 LDG.E R26, desc[UR8][R14.64+0x1000] ;  /* 0x001000080e1a0981 */ /* 0x000ee2000c1e1900 */
[----:B------:R-:W-:Y:S01]  /*1a40*/  ISETP.GT.U32.AND P1, PT, R23, 0xd, PT ;  /* 0x0000000d1700780c */ /* 0x000fe20003f24070 */
[----:B-1----:R-:W-:-:S02]  /*1a50*/  HADD2.F32 R9, -RZ, R8.H0_H0 ;  /* 0x20000008ff097230 */ /* 0x002fc40000004100 */
[----:B------:R-:W-:-:S03]  /*1a60*/  HADD2.F32 R8, -RZ, R8.H1_H1 ;  /* 0x30000008ff087230 */ /* 0x000fc60000004100 */
[----:B------:R-:W-:Y:S02]  /*1a70*/  FMUL.FTZ R9, R9, R10 ;  /* 0x0000000a09097220 */ /* 0x000fe40000410000 */
[----:B------:R-:W-:Y:S02]  /*1a80*/  FMUL.FTZ R11, R8, R11 ;  /* 0x0000000b080b7220 */ /* 0x000fe40000410000 */
[C---:B------:R-:W-:Y:S02]  /*1a90*/  FMUL.FTZ R9, R2.reuse, R9 ;  /* 0x0000000902097220 */ /* 0x040fe40000410000 */
[----:B------:R-:W-:-:S05]  /*1aa0*/  FMUL.FTZ R8, R2, R11 ;  /* 0x0000000b02087220 */ /* 0x000fca0000410000 */
[----:B------:R-:W-:-:S06]  /*1ab0*/  F2FP.F16.F32.PACK_AB R9, R8, R9 ;  /* 0x000000090809723e */ /* 0x000fcc00000000ff */
[----:B--2---:R-:W-:-:S10]  /*1ac0*/  HFMA2.MMA R9, R9, 1, 1, R24 ;  /* 0x3c003c0009097835 */ /* 0x004fd40000000018 */
[----:B---3--:R-:W-:-:S05]  /*1ad0*/  @P0 HADD2 R9, R9, R26 ;  /* 0x0000001a09090230 */ /* 0x008fca0000000000 */
[----:B------:R1:W-:Y:S01]  /*1ae0*/  STG.E desc[UR8][R14.64+0x1000], R9 ;  /* 0x001000090e007986 */ /* 0x0003e2000c101908 */
[----:B------:R-:W-:Y:S05]  /*1af0*/  @P1 EXIT ;  /* 0x000000000000194d */ /* 0x000fea0003800000 */
[----:B------:R-:W-:-:S04]  /*1b00*/  IADD3 R8, R22, -0x400, RZ ;  /* 0xfffffc0016087810 */ /* 0x000fc80007ffe0ff */
[----:B------:R-:W-:-:S13]  /*1b10*/  ISETP.GE.AND P1, PT, R8, UR6, PT ;  /* 0x0000000608007c0c */ /* 0x000fda000bf26270 */
[----:B------:R-:W-:Y:S05]  /*1b20*/  @P1 EXIT ;  /* 0x000000000000194d */ /* 0x000fea0003800000 */
[----:B------:R-:W2:Y:S04]  /*1b30*/  LDG.E.CONSTANT R24, desc[UR8][R16.64+0x2000] ;  /* 0x0020000810187981 */ /* 0x000ea8000c1e9900 */
[----:B-1----:R-:W3:Y:S04]  /*1b40*/  LDL.128 R8, [R0+0x10] ;  /* 0x0000100000087983 */ /* 0x002ee80000100c00 */
[----:B------:R-:W4:Y:S04]  /*1b50*/  LDG.E.CONSTANT R26, desc[UR8][R18.64+0x2000] ;  /* 0x00200008121a7981 */ /* 0x000f28000c1e9900 */
[----:B------:R-:W5:Y:S01]  /*1b60*/  @P0 LDG.E R28, desc[UR8][R14.64+0x2000] ;  /* 0x002000080e1c0981 */ /* 0x000f62000c1e1900 */
[----:B------:R-:W-:Y:S01]  /*1b70*/  ISETP.GE.AND P1, PT, R22, UR6, PT ;  /* 0x0000000616007c0c */ /* 0x000fe2000bf26270 */
[----:B--2---:R-:W-:-:S02]  /*1b80*/  HADD2.F32 R25, -RZ, R24.H0_H0 ;  /* 0x20000018ff197230 */ /* 0x004fc40000004100 */
        /* <DEDUP_REMOVED lines=13> */
[----:B------:R-:W-:Y:S01]  /*1c60*/  IADD3 R4, P2, R4, 0x4000, RZ ;  /* 0x0000400004047810 */ /* 0x000fe20007f5e0ff */
[----:B------:R-:W-:Y:S01]  /*1c70*/  VIADD R23, R23, 0x4 ;  /* 0x0000000417177836 */ /* 0x000fe20000000000 */
[----:B------:R-:W-:-:S02]  /*1c80*/  IADD3 R20, P3, R20, 0x4000, RZ ;  /* 0x0000400014147810 */ /* 0x000fc40007f7e0ff */
[----:B------:R-:W-:Y:S02]  /*1c90*/  IADD3 R6, P4, R6, 0x4000, RZ ;  /* 0x0000400006067810 */ /* 0x000fe40007f9e0ff */
[----:B0-----:R-:W-:Y:S02]  /*1ca0*/  IADD3 R0, R0, 0x20, RZ ;  /* 0x0000002000007810 */ /* 0x001fe40007ffe0ff */
[----:B------:R-:W-:Y:S02]  /*1cb0*/  IADD3.X R5, RZ, R5, RZ, P2, !PT ;  /* 0x00000005ff057210 */ /* 0x000fe400017fe4ff */
[----:B------:R-:W-:Y:S02]  /*1cc0*/  IADD3.X R21, RZ, R21, RZ, P3, !PT ;  /* 0x00000015ff157210 */ /* 0x000fe40001ffe4ff */
[----:B------:R-:W-:Y:S01]  /*1cd0*/  IADD3.X R7, RZ, R7, RZ, P4, !PT ;  /* 0x00000007ff077210 */ /* 0x000fe200027fe4ff */
[--C-:B-1----:R-:W-:Y:S02]  /*1ce0*/  HADD2.F32 R9, -RZ, R16.reuse.H0_H0 ;  /* 0x20000010ff097230 */ /* 0x102fe40000004100 */
[----:B------:R-:W-:-:S03]  /*1cf0*/  HADD2.F32 R8, -RZ, R16.H1_H1 ;  /* 0x30000010ff087230 */ /* 0x000fc60000004100 */
[----:B------:R-:W-:Y:S02]  /*1d00*/  FMUL.FTZ R9, R9, R10 ;  /* 0x0000000a09097220 */ /* 0x000fe40000410000 */
[----:B------:R-:W-:Y:S02]  /*1d10*/  FMUL.FTZ R11, R8, R11 ;  /* 0x0000000b080b7220 */ /* 0x000fe40000410000 */
[C---:B------:R-:W-:Y:S02]  /*1d20*/  FMUL.FTZ R9, R2.reuse, R9 ;  /* 0x0000000902097220 */ /* 0x040fe40000410000 */
[----:B------:R-:W-:-:S05]  /*1d30*/  FMUL.FTZ R8, R2, R11 ;  /* 0x0000000b02087220 */ /* 0x000fca0000410000 */
[----:B------:R-:W-:Y:S02]  /*1d40*/  F2FP.F16.F32.PACK_AB R9, R8, R9 ;  /* 0x000000090809723e */ /* 0x000fe400000000ff */
[C---:B------:R-:W-:Y:S02]  /*1d50*/  IADD3 R8, R22.reuse, 0x400, RZ ;  /* 0x0000040016087810 */ /* 0x040fe40007ffe0ff */
[----:B------:R-:W-:Y:S02]  /*1d60*/  IADD3 R22, R22, 0x1000, RZ ;  /* 0x0000100016167810 */ /* 0x000fe40007ffe0ff */
[----:B--2---:R-:W-:Y:S01]  /*1d70*/  HFMA2.MMA R9, R9, 1, 1, R18 ;  /* 0x3c003c0009097835 */ /* 0x004fe20000000012 */
[----:B------:R-:W-:-:S09]  /*1d80*/  ISETP.GE.AND P1, PT, R8, UR6, PT ;  /* 0x0000000608007c0c */ /* 0x000fd2000bf26270 */
[----:B---3--:R-:W-:-:S05]  /*1d90*/  @P0 HADD2 R9, R9, R24 ;  /* 0x0000001809090230 */ /* 0x008fca0000000000 */
[----:B------:R2:W-:Y:S01]  /*1da0*/  STG.E desc[UR8][R14.64+0x3000], R9 ;  /* 0x003000090e007986 */ /* 0x0005e2000c101908 */
[----:B------:R-:W-:Y:S05]  /*1db0*/  @!P1 BRA `(.L_x_37) ;  /* 0xfffffff800c09947 */ /* 0x000fea000383ffff */
[----:B------:R-:W-:Y:S05]  /*1dc0*/  EXIT ;  /* 0x000000000000794d */ /* 0x000fea0003800000 */
.L_x_36:
        /* <DEDUP_REMOVED lines=8> */
[----:B------:R-:W-:-:S03]  /*1e50*/  MOV R7, UR5 ;  /* 0x0000000500077c02 */ /* 0x000fc60008000f00 */
[----:B------:R-:W-:-:S04]  /*1e60*/  IMAD.WIDE R6, R3, 0x4, R6 ;  /* 0x0000000403067825 */ /* 0x000fc800078e0206 */
[----:B--2---:R-:W-:Y:S01]  /*1e70*/  IMAD.WIDE R8, R3, 0x4, R8 ;  /* 0x0000000403087825 */ /* 0x004fe200078e0208 */
[----:B------:R-:W-:Y:S06]  /*1e80*/  @P1 EXIT ;  /* 0x000000000000194d */ /* 0x000fec0003800000 */
[----:B------:R-:W-:Y:S01]  /*1e90*/  HFMA2.MMA R16, -RZ, RZ, 0, 1.1920928955078125e-07 ;  /* 0x00000002ff107435 */ /* 0x000fe200000001ff */
[----:B------:R-:W-:Y:S01]  /*1ea0*/  IMAD.MOV.U32 R14, RZ, RZ, R8 ;  /* 0x000000ffff0e7224 */ /* 0x000fe200078e0008 */
[----:B------:R-:W-:Y:S02]  /*1eb0*/  MOV R15, R9 ;  /* 0x00000009000f7202 */ /* 0x000fe40000000f00 */
[----:B------:R-:W-:-:S07]  /*1ec0*/  IADD3 R3, R3, 0xc00, RZ ;  /* 0x00000c0003037810 */ /* 0x000fce0007ffe0ff */
.L_x_39:
[----:B------:R-:W2:Y:S04]  /*1ed0*/  LDG.E.CONSTANT R17, desc[UR8][R14.64] ;  /* 0x000000080e117981 */ /* 0x000ea8000c1e9900 */
[----:B------:R-:W3:Y:S01]  /*1ee0*/  LDL.128 R8, [R0] ;  /* 0x0000000000087983 */ /* 0x000ee20000100c00 */
[----:B------:R-:W-:-:S04]  /*1ef0*/  IADD3 R12, P0, R6, R4, RZ ;  /* 0x00000004060c7210 */ /* 0x000fc80007f1e0ff */
[----:B------:R-:W-:-:S05]  /*1f00*/  IADD3.X R13, R7, R5, RZ, P0, !PT ;  /* 0x00000005070d7210 */ /* 0x000fca00007fe4ff */
[----:B------:R-:W4:Y:S01]  /*1f10*/  LDG.E R20, desc[UR8][R12.64] ;  /* 0x000000080c147981 */ /* 0x000f22000c1e1900 */
[--C-:B--2---:R-:W-:Y:S02]  /*1f20*/  HADD2.F32 R19, -RZ, R17.reuse.H0_H0 ;  /* 0x20000011ff137230 */ /* 0x104fe40000004100 */
[----:B------:R-:W-:-:S03]  /*1f30*/  HADD2.F32 R18, -RZ, R17.H1_H1 ;  /* 0x30000011ff127230 */ /* 0x000fc60000004100 */
[----:B---3--:R-:W-:Y:S02]  /*1f40*/  FMUL.FTZ R19, R8, R19 ;  /* 0x0000001308137220 */ /* 0x008fe40000410000 */
[----:B------:R-:W-:Y:S02]  /*1f50*/  FMUL.FTZ R9, R9, R18 ;  /* 0x0000001209097220 */ /* 0x000fe40000410000 */
[C---:B-1----:R-:W-:Y:S02]  /*1f60*/  FMUL.FTZ R19, R2.reuse, R19 ;  /* 0x0000001302137220 */ /* 0x042fe40000410000 */
[----:B------:R-:W-:Y:S01]  /*1f70*/  FMUL.FTZ R8, R2, R9 ;  /* 0x0000000902087220 */ /* 0x000fe20000410000 */
[----:B------:R-:W-:-:S04]  /*1f80*/  IADD3 R9, R3, -0x800, RZ ;  /* 0xfffff80003097810 */ /* 0x000fc80007ffe0ff */
[----:B------:R-:W-:Y:S02]  /*1f90*/  F2FP.F16.F32.PACK_AB R8, R8, R19 ;  /* 0x000000130808723e */ /* 0x000fe400000000ff */
[----:B------:R-:W-:-:S04]  /*1fa0*/  ISETP.GE.AND P0, PT, R9, UR6, PT ;  /* 0x0000000609007c0c */ /* 0x000fc8000bf06270 */
[----:B----4-:R-:W-:-:S07]  /*1fb0*/  HFMA2.MMA R9, R8, 1, 1, R20 ;  /* 0x3c003c0008097835 */ /* 0x010fce0000000014 */
[----:B------:R1:W-:Y:S02]  /*1fc0*/  STG.E desc[UR8][R12.64], R9 ;  /* 0x000000090c007986 */ /* 0x0003e4000c101908 */
[----:B------:R-:W-:Y:S05]  /*1fd0*/  @P0 EXIT ;  /* 0x000000000000094d */ /* 0x000fea0003800000 */
[----:B------:R-:W1:Y:S04]  /*1fe0*/  LDG.E.CONSTANT R8, desc[UR8][R14.64+0x1000] ;  /* 0x001000080e087981 */ /* 0x000e68000c1e9900 */
[----:B------:R-:W2:Y:S01]  /*1ff0*/  LDG.E R17, desc[UR8][R12.64+0x1000] ;  /* 0x001000080c117981 */ /* 0x000ea2000c1e1900 */
[----:B------:R-:W-:Y:S01]  /*2000*/  ISETP.GT.U32.AND P0, PT, R16, 0xd, PT ;  /* 0x0000000d1000780c */ /* 0x000fe20003f04070 */
[--C-:B-1----:R-:W-:Y:S02]  /*2010*/  HADD2.F32 R9, -RZ, R8.reuse.H0_H0 ;  /* 0x20000008ff097230 */ /* 0x102fe40000004100 */
[----:B------:R-:W-:-:S03]  /*2020*/  HADD2.F32 R8, -RZ, R8.H1_H1 ;  /* 0x30000008ff087230 */ /* 0x000fc60000004100 */
[----:B------:R-:W-:Y:S02]  /*2030*/  FMUL.FTZ R9, R9, R10 ;  /* 0x0000000a09097220 */ /* 0x000fe40000410000 */
[----:B------:R-:W-:Y:S02]  /*2040*/  FMUL.FTZ R11, R8, R11 ;  /* 0x0000000b080b7220 */ /* 0x000fe40000410000 */
[C---:B------:R-:W-:Y:S02]  /*2050*/  FMUL.FTZ R9, R2.reuse, R9 ;  /* 0x0000000902097220 */ /* 0x040fe40000410000 */
[----:B------:R-:W-:-:S05]  /*2060*/  FMUL.FTZ R8, R2, R11 ;  /* 0x0000000b02087220 */ /* 0x000fca0000410000 */
[----:B------:R-:W-:-:S06]  /*2070*/  F2FP.F16.F32.PACK_AB R8, R8, R9 ;  /* 0x000000090808723e */ /* 0x000fcc00000000ff */
[----:B--2---:R-:W-:-:S07]  /*2080*/  HFMA2.MMA R17, R8, 1, 1, R17 ;  /* 0x3c003c0008117835 */ /* 0x004fce0000000011 */
[----:B------:R1:W-:Y:S01]  /*2090*/  STG.E desc[UR8][R12.64+0x1000], R17 ;  /* 0x001000110c007986 */ /* 0x0003e2000c101908 */
[----:B------:R-:W-:Y:S05]  /*20a0*/  @P0 EXIT ;  /* 0x000000000000094d */ /* 0x000fea0003800000 */
[----:B------:R-:W-:-:S04]  /*20b0*/  IADD3 R8, R3, -0x400, RZ ;  /* 0xfffffc0003087810 */ /* 0x000fc80007ffe0ff */
[----:B------:R-:W-:-:S13]  /*20c0*/  ISETP.GE.AND P0, PT, R8, UR6, PT ;  /* 0x0000000608007c0c */ /* 0x000fda000bf06270 */
[----:B------:R-:W-:Y:S05]  /*20d0*/  @P0 EXIT ;  /* 0x000000000000094d */ /* 0x000fea0003800000 */
[----:B-1----:R-:W2:Y:S04]  /*20e0*/  LDG.E.CONSTANT R17, desc[UR8][R14.64+0x2000] ;  /* 0x002000080e117981 */ /* 0x002ea8000c1e9900 */
[----:B------:R-:W3:Y:S04]  /*20f0*/  LDL.128 R8, [R0+0x10] ;  /* 0x0000100000087983 */ /* 0x000ee80000100c00 */
[----:B------:R-:W4:Y:S01]  /*2100*/  LDG.E R20, desc[UR8][R12.64+0x2000] ;  /* 0x002000080c147981 */ /* 0x000f22000c1e1900 */
        /* <DEDUP_REMOVED lines=13> */
[----:B------:R-:W-:Y:S02]  /*21e0*/  IADD3 R4, P1, R4, 0x4000, RZ ;  /* 0x0000400004047810 */ /* 0x000fe40007f3e0ff */
[----:B------:R-:W-:Y:S02]  /*21f0*/  IADD3 R16, R16, 0x4, RZ ;  /* 0x0000000410107810 */ /* 0x000fe40007ffe0ff */
[----:B0-----:R-:W-:Y:S02]  /*2200*/  IADD3 R0, R0, 0x20, RZ ;  /* 0x0000002000007810 */ /* 0x001fe40007ffe0ff */
[----:B--2---:R-:W-:-:S02]  /*2210*/  IADD3 R14, P2, R14, 0x4000, RZ ;  /* 0x000040000e0e7810 */ /* 0x004fc40007f5e0ff */
        /* <DEDUP_REMOVED lines=9> */
[----:B---3--:R-:W-:Y:S01]  /*22b0*/  HFMA2.MMA R17, R8, 1, 1, R17 ;  /* 0x3c003c0008117835 */ /* 0x008fe20000000011 */
[C---:B------:R-:W-:Y:S01]  /*22c0*/  VIADD R8, R3.reuse, 0x400 ;  /* 0x0000040003087836 */ /* 0x040fe20000000000 */
[----:B------:R-:W-:-:S04]  /*22d0*/  IADD3 R3, R3, 0x1000, RZ ;  /* 0x0000100003037810 */ /* 0x000fc80007ffe0ff */
[----:B------:R-:W-:Y:S01]  /*22e0*/  ISETP.GE.AND P0, PT, R8, UR6, PT ;  /* 0x0000000608007c0c */ /* 0x000fe2000bf06270 */
[----:B------:R2:W-:-:S12]  /*22f0*/  STG.E desc[UR8][R12.64+0x3000], R17 ;  /* 0x003000110c007986 */ /* 0x0005d8000c101908 */
[----:B--2---:R-:W-:Y:S05]  /*2300*/  @!P0 BRA `(.L_x_39) ;  /* 0xfffffff800f08947 */ /* 0x004fea000383ffff */
[----:B------:R-:W-:Y:S05]  /*2310*/  EXIT ;  /* 0x000000000000794d */ /* 0x000fea0003800000 */
.L_x_38:
[----:B------:R-:W2:Y:S01]  /*2320*/  LDC.64 R6, c[0x0][0x218] ;  /* 0x00008600ff067b82 */ /* 0x000ea20000000a00 */
[----:B------:R-:W-:Y:S02]  /*2330*/  USHF.L.U32 UR10, UR4, 0x1, URZ ;  /* 0x00000001040a7899 */ /* 0x000fe4000800063f */
[----:B------:R-:W-:-:S04]  /*2340*/  USHF.L.U64.HI UR5, UR4, 0x1, UR7 ;  /* 0x0000000104057899 */ /* 0x000fc80008010207 */
[----:B------:R-:W-:Y:S02]  /*2350*/  MOV R10, UR10 ;  /* 0x0000000a000a7c02 */ /* 0x000fe40008000f00 */
[----:B------:R-:W-:Y:S02]  /*2360*/  IMAD.U32 R11, RZ, RZ, UR5 ;  /* 0x00000005ff0b7e24 */ /* 0x000fe4000f8e00ff */
[----:B--2---:R-:W-:-:S04]  /*2370*/  IMAD.WIDE R8, R3, 0x4, R6 ;  /* 0x0000000403087825 */ /* 0x004fc800078e0206 */
[----:B------:R-:W-:Y:S01]  /*2380*/  IMAD.WIDE R6, R3, 0x4, R10 ;  /* 0x0000000403067825 */ /* 0x000fe200078e020a */
[----:B------:R-:W-:Y:S06]  /*2390*/  @P1 EXIT ;  /* 0x000000000000194d */ /* 0x000fec0003800000 */
[----:B------:R-:W-:Y:S01]  /*23a0*/  HFMA2.MMA R16, -RZ, RZ, 0, 1.1920928955078125e-07 ;  /* 0x00000002ff107435 */ /* 0x000fe200000001ff */
[----:B------:R-:W-:Y:S02]  /*23b0*/  MOV R12, R8 ;  /* 0x00000008000c7202 */ /* 0x000fe40000000f00 */
[----:B------:R-:W-:Y:S02]  /*23c0*/  MOV R13, R9 ;  /* 0x00000009000d7202 */ /* 0x000fe40000000f00 */
[----:B------:R-:W-:-:S07]  /*23d0*/  IADD3 R3, R3, 0xc00, RZ ;  /* 0x00000c0003037810 */ /* 0x000fce0007ffe0ff */
.L_x_40:
[----:B-1----:R-:W2:Y:S04]  /*23e0*/  LDG.E.CONSTANT R14, desc[UR8][R12.64] ;  /* 0x000000080c0e7981 */ /* 0x002ea8000c1e9900 */
[----:B------:R-:W3:Y:S01]  /*23f0*/  LDL.128 R8, [R0] ;  /* 0x0000000000087983 */ /* 0x000ee20000100c00 */
[----:B------:R-:W-:-:S04]  /*2400*/  IADD3 R17, R3, -0x800, RZ ;  /* 0xfffff80003117810 */ /* 0x000fc80007ffe0ff */
        /* <DEDUP_REMOVED lines=12> */
[----:B------:R-:W1:Y:S01]  /*24d0*/  LDG.E.CONSTANT R8, desc[UR8][R12.64+0x1000] ;  /* 0x001000080c087981 */ /* 0x000e62000c1e9900 */
[----:B------:R-:W-:Y:S01]  /*24e0*/  ISETP.GT.U32.AND P0, PT, R16, 0xd, PT ;  /* 0x0000000d1000780c */ /* 0x000fe20003f04070 */
        /* <DEDUP_REMOVED lines=8> */
[----:B------:R-:W-:Y:S05]  /*2570*/  @P0 EXIT ;  /* 0x000000000000094d */ /* 0x000fea0003800000 */
[----:B------:R-:W-:-:S05]  /*2580*/  VIADD R8, R3, 0xfffffc00 ;  /* 0xfffffc0003087836 */ /* 0x000fca0000000000 */
[----:B------:R-:W-:-:S13]  /*2590*/  ISETP.GE.AND P0, PT, R8, UR6, PT ;  /* 0x0000000608007c0c */ /* 0x000fda000bf06270 */
[----:B------:R-:W-:Y:S05]  /*25a0*/  @P0 EXIT ;  /* 0x000000000000094d */ /* 0x000fea0003800000 */
[----:B------:R-:W2:Y:S04]  /*25b0*/  LDG.E.CONSTANT R17, desc[UR8][R12.64+0x2000] ;  /* 0x002000080c117981 */ /* 0x000ea8000c1e9900 */
[----:B-1----:R-:W3:Y:S01]  /*25c0*/  LDL.128 R8, [R0+0x10] ;  /* 0x0000100000087983 */ /* 0x002ee20000100c00 */
[----:B------:R-:W-:Y:S01]  /*25d0*/  ISETP.GE.AND P0, PT, R3, UR6, PT ;  /* 0x0000000603007c0c */ /* 0x000fe2000bf06270 */
[--C-:B--2---:R-:W-:Y:S02]  /*25e0*/  HADD2.F32 R19, -RZ, R17.reuse.H0_H0 ;  /* 0x20000011ff137230 */ /* 0x104fe40000004100 */
        /* <DEDUP_REMOVED lines=8> */
[----:B------:R2:W3:Y:S01]  /*2670*/  LDG.E.CONSTANT R8, desc[UR8][R12.64+0x3000] ;  /* 0x003000080c087981 */ /* 0x0004e2000c1e9900 */
[----:B------:R-:W-:Y:S02]  /*2680*/  IADD3 R4, P1, R4, 0x4000, RZ ;  /* 0x0000400004047810 */ /* 0x000fe40007f3e0ff */
[----:B------:R-:W-:Y:S02]  /*2690*/  IADD3 R16, R16, 0x4, RZ ;  /* 0x0000000410107810 */ /* 0x000fe40007ffe0ff */
[----:B0-----:R-:W-:Y:S02]  /*26a0*/  IADD3 R0, R0, 0x20, RZ ;  /* 0x0000002000007810 */ /* 0x001fe40007ffe0ff */
[----:B------:R-:W-:Y:S02]  /*26b0*/  IADD3.X R5, RZ, R5, RZ, P1, !PT ;  /* 0x00000005ff057210 */ /* 0x000fe40000ffe4ff */
[----:B--2---:R-:W-:-:S04]  /*26c0*/  IADD3 R12, P2, R12, 0x4000, RZ ;  /* 0x000040000c0c7810 */ /* 0x004fc80007f5e0ff */
[----:B------:R-:W-:Y:S01]  /*26d0*/  IADD3.X R13, RZ, R13, RZ, P2, !PT ;  /* 0x0000000dff0d7210 */ /* 0x000fe200017fe4ff */
[--C-:B---3--:R-:W-:Y:S02]  /*26e0*/  HADD2.F32 R9, -RZ, R8.reuse.H0_H0 ;  /* 0x20000008ff097230 */ /* 0x108fe40000004100 */
[----:B------:R-:W-:-:S03]  /*26f0*/  HADD2.F32 R8, -RZ, R8.H1_H1 ;  /* 0x30000008ff087230 */ /* 0x000fc60000004100 */
[----:B------:R-:W-:Y:S02]  /*2700*/  FMUL.FTZ R9, R9, R10 ;  /* 0x0000000a09097220 */ /* 0x000fe40000410000 */
[----:B------:R-:W-:Y:S02]  /*2710*/  FMUL.FTZ R11, R8, R11 ;  /* 0x0000000b080b7220 */ /* 0x000fe40000410000 */
[C---:B------:R-:W-:Y:S02]  /*2720*/  FMUL.FTZ R9, R2.reuse, R9 ;  /* 0x0000000902097220 */ /* 0x040fe40000410000 */
[----:B------:R-:W-:-:S05]  /*2730*/  FMUL.FTZ R8, R2, R11 ;  /* 0x0000000b02087220 */ /* 0x000fca0000410000 */
[----:B------:R-:W-:Y:S02]  /*2740*/  F2FP.F16.F32.PACK_AB R9, R8, R9 ;  /* 0x000000090809723e */ /* 0x000fe400000000ff */
[C---:B------:R-:W-:Y:S02]  /*2750*/  IADD3 R8, R3.reuse, 0x400, RZ ;  /* 0x0000040003087810 */ /* 0x040fe40007ffe0ff */
[----:B------:R-:W-:Y:S01]  /*2760*/  IADD3 R3, R3, 0x1000, RZ ;  /* 0x0000100003037810 */ /* 0x000fe20007ffe0ff */
[----:B------:R2:W-:Y:S01]  /*2770*/  STG.E desc[UR8][R14.64+0x3000], R9 ;  /* 0x003000090e007986 */ /* 0x0005e2000c101908 */
[----:B------:R-:W-:-:S13]  /*2780*/  ISETP.GE.AND P0, PT, R8, UR6, PT ;  /* 0x0000000608007c0c */ /* 0x000fda000bf06270 */
[----:B--2---:R-:W-:Y:S05]  /*2790*/  @!P0 BRA `(.L_x_40) ;  /* 0xfffffffc00108947 */ /* 0x004fea000383ffff */
[----:B------:R-:W-:Y:S05]  /*27a0*/  EXIT ;  /* 0x000000000000794d */ /* 0x000fea0003800000 */
.L_x_41:
        /* <DEDUP_REMOVED lines=13> */
.L_x_208:


//--------------------- .text._Z17layer_norm_kernelILi13EEvPK6__halfS2_S2_PS0_ffiib --------------------------
	.section	.text._Z17layer_norm_kernelILi13EEvPK6__halfS2_S2_PS0_ffiib,"ax",@progbits
	.align	128
        .global         _Z17layer_norm_kernelILi13EEvPK6__halfS2_S2_PS0_ffiib
        .type           _Z17layer_norm_kernelILi13EEvPK6__halfS2_S2_PS0_ffiib,@function
        .size           _Z17layer_norm_kernelILi13EEvPK6__halfS2_S2_PS0_ffiib,(.L_x_209 - _Z17layer_norm_kernelILi13EEvPK6__halfS2_S2_PS0_ffiib)
        .other          _Z17layer_norm_kernelILi13EEvPK6__halfS2_S2_PS0_ffiib,@"STO_CUDA_ENTRY STV_DEFAULT"
_Z17layer_norm_kernelILi13EEvPK6__halfS2_S2_PS0_ffiib:
.text._Z17layer_norm_kernelILi13EEvPK6__halfS2_S2_PS0_ffiib:
        /* <DEDUP_REMOVED lines=25> */
[----:B------:R-:W-:-:S04]  /*0190*/  MOV R34, UR6 ;  /* 0x0000000600227c02 */ /* 0x000fc80008000f00 */
[----:B------:R-:W-:Y:S02]  /*01a0*/  IMAD.U32 R35, RZ, RZ, UR7 ;  /* 0x00000007ff237e24 */ /* 0x000fe4000f8e00ff */
        /* <DEDUP_REMOVED lines=166> */
.L_x_43:
[----:B------:R-:W-:Y:S05]  /*0c10*/  BSYNC B0 ;  /* 0x0000000000007941 */ /* 0x000fea0003800000 */
.L_x_42:
[----:B------:R-:W-:Y:S01]  /*0c20*/  HFMA2.MMA R34, -RZ, RZ, 0, 1.9073486328125e-06 ;  /* 0x00000020ff227435 */ /* 0x000fe200000001ff */
[----:B------:R-:W-:-:S10]  /*0c30*/  MOV R33, 0x20 ;  /* 0x0000002000217802 */ /* 0x000fd40000000f00 */
.L_x_44:
        /* <DEDUP_REMOVED lines=11> */
[----:B------:R-:W-:-:S03]  /*0cf0*/  IMAD.MOV.U32 R38, RZ, RZ, 0x20 ;  /* 0x00000020ff267424 */ /* 0x000fc600078e00ff */
[----:B------:R-:W-:Y:S01]  /*0d00*/  LOP3.LUT R34, R34, 0x1ffffffc, RZ, 0xc0, !PT ;  /* 0x1ffffffc22227812 */ /* 0x000fe200078ec0ff */
[----:B0-----:R-:W-:-:S06]  /*0d10*/  ULEA UR6, UR7, UR6, 0x18 ;  /* 0x0000000607067291 */ /* 0x001fcc000f8ec03f */
[----:B------:R-:W-:-:S03]  /*0d20*/  LEA R35, R36, UR6, 0x2 ;  /* 0x0000000624237c11 */ /* 0x000fc6000f8e10ff */
[----:B------:R0:W-:Y:S01]  /*0d30*/  @!P0 STS [R34+UR6], R37 ;  /* 0x0000002522008988 */ /* 0x0001e20008000806 */
[----:B------:R-:W-:Y:S06]  /*0d40*/  BAR.SYNC.DEFER_BLOCKING 0x0 ;  /* 0x0000000000007b1d */ /* 0x000fec0000010000 */
[----:B------:R0:W1:Y:S02]  /*0d50*/  LDS R36, [R35] ;  /* 0x0000000023247984 */ /* 0x0000640000000800 */
.L_x_45:
        /* <DEDUP_REMOVED lines=111> */
.L_x_47:
[----:B------:R-:W-:Y:S05]  /*1450*/  BSYNC B0 ;  /* 0x0000000000007941 */ /* 0x000fea0003800000 */
.L_x_46:
[----:B0-----:R-:W-:-:S07]  /*1460*/  MOV R2, 0x20 ;  /* 0x0000002000027802 */ /* 0x001fce0000000f00 */
.L_x_48:
        /* <DEDUP_REMOVED lines=10> */
.L_x_49:
        /* <DEDUP_REMOVED lines=23> */
[----:B------:R-:W-:Y:S01]  /*1680*/  HFMA2.MMA R16, -RZ, RZ, 0, 5.9604644775390625e-08 ;  /* 0x00000001ff107435 */ /* 0x000fe200000001ff */
[----:B------:R-:W-:Y:S01]  /*1690*/  MOV R14, UR6 ;  /* 0x00000006000e7c02 */ /* 0x000fe20008000f00 */
[C---:B------:R-:W-:Y:S01]  /*16a0*/  IMAD.WIDE R4, R32.reuse, 0x4, R4 ;  /* 0x0000000420047825 */ /* 0x040fe200078e0204 */
[----:B------:R-:W-:Y:S02]  /*16b0*/  MOV R15, UR7 ;  /* 0x00000007000f7c02 */ /* 0x000fe40008000f00 */
[----:B------:R-:W-:Y:S02]  /*16c0*/  ISETP.NE.AND P0, PT, RZ, UR4, PT ;  /* 0x00000004ff007c0c */ /* 0x000fe4000bf05270 */
[----:B------:R-:W-:-:S11]  /*16d0*/  IADD3 R3, R32, 0xc00, RZ ;  /* 0x00000c0020037810 */ /* 0x000fd60007ffe0ff */
.L_x_51:
[C---:B--2---:R-:W-:Y:S01]  /*16e0*/  IMAD.WIDE R8, R32.reuse, 0x4, R28 ;  /* 0x0000000420087825 */ /* 0x044fe200078e021c */
[----:B------:R-:W2:Y:S04]  /*16f0*/  LDL.64 R12, [R0] ;  /* 0x00000000000c7983 */ /* 0x000ea80000100a00 */
[----:B------:R-:W3:Y:S01]  /*1700*/  LDG.E.CONSTANT R17, desc[UR8][R8.64] ;  /* 0x0000000808117981 */ /* 0x000ee2000c1e9900 */
[----:B------:R-:W-:Y:S01]  /*1710*/  IMAD.WIDE R10, R32, 0x4, R14 ;  /* 0x00000004200a7825 */ /* 0x000fe200078e020e */
[----:B------:R-:W-:-:S04]  /*1720*/  IADD3 R6, P1, R4, R31, RZ ;  /* 0x0000001f04067210 */ /* 0x000fc80007f3e0ff */
[----:B------:R-:W4:Y:S01]  /*1730*/  LDG.E.CONSTANT R20, desc[UR8][R10.64] ;  /* 0x000000080a147981 */ /* 0x000f22000c1e9900 */
[----:B------:R-:W-:-:S05]  /*1740*/  IMAD.X R7, R5, 0x1, R30, P1 ;  /* 0x0000000105077824 */ /* 0x000fca00008e061e */
[----:B------:R-:W5:Y:S01]  /*1750*/  @P0 LDG.E R22, desc[UR8][R6.64] ;  /* 0x0000000806160981 */ /* 0x000f62000c1e1900 */
[----:B------:R-:W-:Y:S01]  /*1760*/  ISETP.GT.U32.AND P1, PT, R16, 0xc, PT ;  /* 0x0000000c1000780c */ /* 0x000fe20003f24070 */
[--C-:B---3--:R-:W-:Y:S02]  /*1770*/  HADD2.F32 R19, -RZ, R17.reuse.H0_H0 ;  /* 0x20000011ff137230 */ /* 0x108fe40000004100 */
[----:B------:R-:W-:-:S03]  /*1780*/  HADD2.F32 R18, -RZ, R17.H1_H1 ;  /* 0x30000011ff127230 */ /* 0x000fc60000004100 */
[----:B--2---:R-:W-:Y:S02]  /*1790*/  FMUL.FTZ R19, R12, R19 ;  /* 0x000000130c137220 */ /* 0x004fe40000410000 */
[----:B------:R-:W-:Y:S02]  /*17a0*/  FMUL.FTZ R13, R13, R18 ;  /* 0x000000120d0d7220 */ /* 0x000fe40000410000 */
[C---:B-1----:R-:W-:Y:S02]  /*17b0*/  FMUL.FTZ R19, R2.reuse, R19 ;  /* 0x0000001302137220 */ /* 0x042fe40000410000 */
[----:B------:R-:W-:-:S05]  /*17c0*/  FMUL.FTZ R12, R2, R13 ;  /* 0x0000000d020c7220 */ /* 0x000fca0000410000 */
[----:B------:R-:W-:-:S06]  /*17d0*/  F2FP.F16.F32.PACK_AB R12, R12, R19 ;  /* 0x000000130c0c723e */ /* 0x000fcc00000000ff */
[----:B----4-:R-:W-:-:S10]  /*17e0*/  HFMA2.MMA R13, R12, 1, 1, R20 ;  /* 0x3c003c000c0d7835 */ /* 0x010fd40000000014 */
[----:B-----5:R-:W-:-:S05]  /*17f0*/  @P0 HADD2 R13, R13, R22 ;  /* 0x000000160d0d0230 */ /* 0x020fca0000000000 */
[----:B------:R1:W-:Y:S01]  /*1800*/  STG.E desc[UR8][R6.64], R13 ;  /* 0x0000000d06007986 */ /* 0x0003e2000c101908 */
[----:B------:R-:W-:Y:S05]  /*1810*/  @P1 EXIT ;  /* 0x000000000000194d */ /* 0x000fea0003800000 */
[----:B------:R-:W-:-:S04]  /*1820*/  IADD3 R12, R3, -0x800, RZ ;  /* 0xfffff800030c7810 */ /* 0x000fc80007ffe0ff */
[----:B------:R-:W-:-:S13]  /*1830*/  ISETP.GE.AND P1, PT, R12, UR5, PT ;  /* 0x000000050c007c0c */ /* 0x000fda000bf26270 */
        /* <DEDUP_REMOVED lines=18> */
[----:B------:R-:W2:Y:S04]  /*1960*/  LDG.E.CONSTANT R12, desc[UR8][R8.64+0x2000] ;  /* 0x00200008080c7981 */ /* 0x000ea8000c1e9900 */
[----:B------:R-:W3:Y:S04]  /*1970*/  LDL.64 R18, [R0+0x10] ;  /* 0x0000100000127983 */ /* 0x000ee80000100a00 */
[----:B-1----:R-:W4:Y:S04]  /*1980*/  LDG.E.CONSTANT R17, desc[UR8][R10.64+0x2000] ;  /* 0x002000080a117981 */ /* 0x002f28000c1e9900 */
        /* <DEDUP_REMOVED lines=14> */
[----:B------:R2:W3:Y:S04]  /*1a70*/  LDL.64 R12, [R0+0x18] ;  /* 0x00001800000c7983 */ /* 0x0004e80000100a00 */
[----:B------:R-:W4:Y:S04]  /*1a80*/  LDG.E.CONSTANT R10, desc[UR8][R10.64+0x3000] ;  /* 0x003000080a0a7981 */ /* 0x000f28000c1e9900 */
[----:B------:R-:W5:Y:S01]  /*1a90*/  @P0 LDG.E R20, desc[UR8][R6.64+0x3000] ;  /* 0x0030000806140981 */ /* 0x000f62000c1e1900 */
[----:B------:R-:W-:Y:S01]  /*1aa0*/  IADD3 R31, P2, R31, 0x4000, RZ ;  /* 0x000040001f1f7810 */ /* 0x000fe20007f5e0ff */
[----:B--2---:R-:W-:Y:S01]  /*1ab0*/  VIADD R0, R0, 0x20 ;  /* 0x0000002000007836 */ /* 0x004fe20000000000 */
[----:B------:R-:W-:-:S02]  /*1ac0*/  IADD3 R14, P3, R14, 0x4000, RZ ;  /* 0x000040000e0e7810 */ /* 0x000fc40007f7e0ff */
[----:B------:R-:W-:Y:S02]  /*1ad0*/  IADD3 R28, P4, R28, 0x4000, RZ ;  /* 0x000040001c1c7810 */ /* 0x000fe40007f9e0ff */
[----:B------:R-:W-:Y:S02]  /*1ae0*/  IADD3 R16, R16, 0x4, RZ ;  /* 0x0000000410107810 */ /* 0x000fe40007ffe0ff */
[----:B------:R-:W-:Y:S02]  /*1af0*/  IADD3.X R30, RZ, R30, RZ, P2, !PT ;  /* 0x0000001eff1e7210 */ /* 0x000fe400017fe4ff */
[----:B------:R-:W-:Y:S02]  /*1b00*/  IADD3.X R15, RZ, R15, RZ, P3, !PT ;  /* 0x0000000fff0f7210 */ /* 0x000fe40001ffe4ff */
[----:B------:R-:W-:Y:S01]  /*1b10*/  IADD3.X R29, RZ, R29, RZ, P4, !PT ;  /* 0x0000001dff1d7210 */ /* 0x000fe200027fe4ff */
[--C-:B-1----:R-:W-:Y:S02]  /*1b20*/  HADD2.F32 R17, -RZ, R8.reuse.H0_H0 ;  /* 0x20000008ff117230 */ /* 0x102fe40000004100 */
[----:B------:R-:W-:Y:S01]  /*1b30*/  HADD2.F32 R18, -RZ, R8.H1_H1 ;  /* 0x30000008ff127230 */ /* 0x000fe20000004100 */
[----:B------:R-:W-:-:S02]  /*1b40*/  IADD3 R8, R3, 0x400, RZ ;  /* 0x0000040003087810 */ /* 0x000fc40007ffe0ff */
[----:B---3--:R-:W-:Y:S01]  /*1b50*/  FMUL.FTZ R17, R12, R17 ;  /* 0x000000110c117220 */ /* 0x008fe20000410000 */
[----:B------:R-:W-:Y:S01]  /*1b60*/  IADD3 R3, R3, 0x1000, RZ ;  /* 0x0000100003037810 */ /* 0x000fe20007ffe0ff */
[----:B------:R-:W-:Y:S01]  /*1b70*/  FMUL.FTZ R13, R13, R18 ;  /* 0x000000120d0d7220 */ /* 0x000fe20000410000 */
[----:B------:R-:W-:Y:S01]  /*1b80*/  ISETP.GE.AND P1, PT, R8, UR5, PT ;  /* 0x0000000508007c0c */ /* 0x000fe2000bf26270 */
[C---:B------:R-:W-:Y:S02]  /*1b90*/  FMUL.FTZ R17, R2.reuse, R17 ;  /* 0x0000001102117220 */ /* 0x040fe40000410000 */
[----:B------:R-:W-:-:S05]  /*1ba0*/  FMUL.FTZ R12, R2, R13 ;  /* 0x0000000d020c7220 */ /* 0x000fca0000410000 */
[----:B------:R-:W-:-:S06]  /*1bb0*/  F2FP.F16.F32.PACK_AB R9, R12, R17 ;  /* 0x000000110c09723e */ /* 0x000fcc00000000ff */
[----:B----4-:R-:W-:-:S10]  /*1bc0*/  HFMA2.MMA R9, R9, 1, 1, R10 ;  /* 0x3c003c0009097835 */ /* 0x010fd4000000000a */
[----:B-----5:R-:W-:-:S05]  /*1bd0*/  @P0 HADD2 R9, R9, R20 ;  /* 0x0000001409090230 */ /* 0x020fca0000000000 */
[----:B------:R2:W-:Y:S01]  /*1be0*/  STG.E desc[UR8][R6.64+0x3000], R9 ;  /* 0x0030000906007986 */ /* 0x0005e2000c101908 */
[----:B------:R-:W-:Y:S05]  /*1bf0*/  @!P1 BRA `(.L_x_51) ;  /* 0xfffffff800b89947 */ /* 0x000fea000383ffff */
[----:B------:R-:W-:Y:S05]  /*1c00*/  EXIT ;  /* 0x000000000000794d */ /* 0x000fea0003800000 */
.L_x_50:
        /* <DEDUP_REMOVED lines=12> */
[----:B------:R-:W-:Y:S02]  /*1cd0*/  IADD3 R32, R32, 0xc00, RZ ;  /* 0x00000c0020207810 */ /* 0x000fe40007ffe0ff */
[----:B------:R-:W-:-:S07]  /*1ce0*/  MOV R3, 0x1 ;  /* 0x0000000100037802 */ /* 0x000fce0000000f00 */
.L_x_53:
[----:B--2---:R-:W2:Y:S04]  /*1cf0*/  LDG.E.CONSTANT R10, desc[UR8][R6.64] ;  /* 0x00000008060a7981 */ /* 0x004ea8000c1e9900 */
[----:B------:R-:W3:Y:S01]  /*1d00*/  LDL.64 R12, [R0] ;  /* 0x00000000000c7983 */ /* 0x000ee20000100a00 */
[----:B------:R-:W-:-:S04]  /*1d10*/  IADD3 R8, P0, R4, R31, RZ ;  /* 0x0000001f04087210 */ /* 0x000fc80007f1e0ff */
[----:B------:R-:W-:-:S05]  /*1d20*/  IADD3.X R9, R5, R30, RZ, P0, !PT ;  /* 0x0000001e05097210 */ /* 0x000fca00007fe4ff */
[----:B------:R-:W4:Y:S01]  /*1d30*/  LDG.E R14, desc[UR8][R8.64] ;  /* 0x00000008080e7981 */ /* 0x000f22000c1e1900 */
[----:B------:R-:W-:Y:S01]  /*1d40*/  ISETP.GT.U32.AND P0, PT, R3, 0xc, PT ;  /* 0x0000000c0300780c */ /* 0x000fe20003f04070 */
[--C-:B--2---:R-:W-:Y:S02]  /*1d50*/  HADD2.F32 R11, -RZ, R10.reuse.H0_H0 ;  /* 0x2000000aff0b7230 */ /* 0x104fe40000004100 */
[----:B------:R-:W-:-:S03]  /*1d60*/  HADD2.F32 R10, -RZ, R10.H1_H1 ;  /* 0x3000000aff0a7230 */ /* 0x000fc60000004100 */
[----:B---3--:R-:W-:Y:S02]  /*1d70*/  FMUL.FTZ R11, R12, R11 ;  /* 0x0000000b0c0b7220 */ /* 0x008fe40000410000 */
[----:B------:R-:W-:Y:S02]  /*1d80*/  FMUL.FTZ R13, R13, R10 ;  /* 0x0000000a0d0d7220 */ /* 0x000fe40000410000 */
[C---:B-1----:R-:W-:Y:S02]  /*1d90*/  FMUL.FTZ R11, R2.reuse, R11 ;  /* 0x0000000b020b7220 */ /* 0x042fe40000410000 */
[----:B------:R-:W-:-:S05]  /*1da0*/  FMUL.FTZ R10, R2, R13 ;  /* 0x0000000d020a7220 */ /* 0x000fca0000410000 */
[----:B------:R-:W-:-:S06]  /*1db0*/  F2FP.F16.F32.PACK_AB R11, R10, R11 ;  /* 0x0000000b0a0b723e */ /* 0x000fcc00000000ff */
[----:B----4-:R-:W-:-:S07]  /*1dc0*/  HFMA2.MMA R11, R11, 1, 1, R14 ;  /* 0x3c003c000b0b7835 */ /* 0x010fce000000000e */
[----:B------:R1:W-:Y:S01]  /*1dd0*/  STG.E desc[UR8][R8.64], R11 ;  /* 0x0000000b08007986 */ /* 0x0003e2000c101908 */
[----:B------:R-:W-:Y:S05]  /*1de0*/  @P0 EXIT ;  /* 0x000000000000094d */ /* 0x000fea0003800000 */
[----:B------:R-:W-:-:S04]  /*1df0*/  IADD3 R10, R32, -0x800, RZ ;  /* 0xfffff800200a7810 */ /* 0x000fc80007ffe0ff */
[----:B------:R-:W-:-:S13]  /*1e00*/  ISETP.GE.AND P0, PT, R10, UR5, PT ;  /* 0x000000050a007c0c */ /* 0x000fda000bf06270 */
[----:B------:R-:W-:Y:S05]  /*1e10*/  @P0 EXIT ;  /* 0x000000000000094d */ /* 0x000fea0003800000 */
[----:B------:R-:W1:Y:S04]  /*1e20*/  LDG.E.CONSTANT R10, desc[UR8][R6.64+0x1000] ;  /* 0x00100008060a7981 */ /* 0x000e68000c1e9900 */
[----:B------:R-:W2:Y:S04]  /*1e30*/  LDL.64 R12, [R0+0x8] ;  /* 0x00000800000c7983 */ /* 0x000ea80000100a00 */
[----:B------:R-:W3:Y:S01]  /*1e40*/  LDG.E R14, desc[UR8][R8.64+0x1000] ;  /* 0x00100008080e7981 */ /* 0x000ee2000c1e1900 */
[--C-:B-1----:R-:W-:Y:S02]  /*1e50*/  HADD2.F32 R11, -RZ, R10.reuse.H0_H0 ;  /* 0x2000000aff0b7230 */ /* 0x102fe40000004100 */
[----:B------:R-:W-:-:S03]  /*1e60*/  HADD2.F32 R10, -RZ, R10.H1_H1 ;  /* 0x3000000aff0a7230 */ /* 0x000fc60000004100 */
[----:B--2---:R-:W-:Y:S01]  /*1e70*/  FMUL.FTZ R11, R12, R11 ;  /* 0x0000000b0c0b7220 */ /* 0x004fe20000410000 */
[----:B------:R-:W-:Y:S01]  /*1e80*/  IADD3 R12, R32, -0x400, RZ ;  /* 0xfffffc00200c7810 */ /* 0x000fe20007ffe0ff */
[----:B------:R-:W-:Y:S02]  /*1e90*/  FMUL.FTZ R13, R13, R10 ;  /* 0x0000000a0d0d7220 */ /* 0x000fe40000410000 */
[----:B------:R-:W-:Y:S01]  /*1ea0*/  FMUL.FTZ R11, R2, R11 ;  /* 0x0000000b020b7220 */ /* 0x000fe20000410000 */
[----:B------:R-:W-:Y:S01]  /*1eb0*/  ISETP.GE.AND P0, PT, R12, UR5, PT ;  /* 0x000000050c007c0c */ /* 0x000fe2000bf06270 */
[----:B------:R-:W-:-:S05]  /*1ec0*/  FMUL.FTZ R10, R2, R13 ;  /* 0x0000000d020a7220 */ /* 0x000fca0000410000 */
[----:B------:R-:W-:-:S06]  /*1ed0*/  F2FP.F16.F32.PACK_AB R11, R10, R11 ;  /* 0x0000000b0a0b723e */ /* 0x000fcc00000000ff */
[----:B---3--:R-:W-:-:S07]  /*1ee0*/  HFMA2.MMA R11, R11, 1, 1, R14 ;  /* 0x3c003c000b0b7835 */ /* 0x008fce000000000e */
[----:B------:R1:W-:Y:S01]  /*1ef0*/  STG.E desc[UR8][R8.64+0x1000], R11 ;  /* 0x0010000b08007986 */ /* 0x0003e2000c101908 */
[----:B------:R-:W-:Y:S05]  /*1f00*/  @P0 EXIT ;  /* 0x000000000000094d */ /* 0x000fea0003800000 */
[----:B------:R-:W1:Y:S04]  /*1f10*/  LDG.E.CONSTANT R10, desc[UR8][R6.64+0x2000] ;  /* 0x00200008060a7981 */ /* 0x000e68000c1e9900 */
[----:B------:R-:W2:Y:S04]  /*1f20*/  LDL.64 R12, [R0+0x10] ;  /* 0x00001000000c7983 */ /* 0x000ea80000100a00 */
[----:B------:R-:W3:Y:S01]  /*1f30*/  LDG.E R14, desc[UR8][R8.64+0x2000] ;  /* 0x00200008080e7981 */ /* 0x000ee2000c1e1900 */
[----:B------:R-:W-:Y:S01]  /*1f40*/  ISETP.GE.AND P0, PT, R32, UR5, PT ;  /* 0x0000000520007c0c */ /* 0x000fe2000bf06270 */
[----:B-1----:R-:W-:-:S02]  /*1f50*/  HADD2.F32 R11, -RZ, R10.H0_H0 ;  /* 0x2000000aff0b7230 */ /* 0x002fc40000004100 */
[----:B------:R-:W-:-:S03]  /*1f60*/  HADD2.F32 R10, -RZ, R10.H1_H1 ;  /* 0x3000000aff0a7230 */ /* 0x000fc60000004100 */
[----:B--2---:R-:W-:Y:S02]  /*1f70*/  FMUL.FTZ R11, R12, R11 ;  /* 0x0000000b0c0b7220 */ /* 0x004fe40000410000 */
[----:B------:R-:W-:Y:S02]  /*1f80*/  FMUL.FTZ R13, R13, R10 ;  /* 0x0000000a0d0d7220 */ /* 0x000fe40000410000 */
[C---:B------:R-:W-:Y:S02]  /*1f90*/  FMUL.FTZ R11, R2.reuse, R11 ;  /* 0x0000000b020b7220 */ /* 0x040fe40000410000 */
[----:B------:R-:W-:-:S05]  /*1fa0*/  FMUL.FTZ R10, R2, R13 ;  /* 0x0000000d020a7220 */ /* 0x000fca0000410000 */
[----:B------:R-:W-:-:S06]  /*1fb0*/  F2FP.F16.F32.PACK_AB R11, R10, R11 ;  /* 0x0000000b0a0b723e */ /* 0x000fcc00000000ff */
[----:B---3--:R-:W-:-:S07]  /*1fc0*/  HFMA2.MMA R11, R11, 1, 1, R14 ;  /* 0x3c003c000b0b7835 */ /* 0x008fce000000000e */
[----:B------:R1:W-:Y:S01]  /*1fd0*/  STG.E desc[UR8][R8.64+0x2000], R11 ;  /* 0x0020000b08007986 */ /* 0x0003e2000c101908 */
[----:B------:R-:W-:Y:S05]  /*1fe0*/  @P0 EXIT ;  /* 0x000000000000094d */ /* 0x000fea0003800000 */
[----:B------:R2:W1:Y:S04]  /*1ff0*/  LDG.E.CONSTANT R10, desc[UR8][R6.64+0x3000] ;  /* 0x00300008060a7981 */ /* 0x000468000c1e9900 */
[----:B------:R3:W4:Y:S04]  /*2000*/  LDL.64 R12, [R0+0x18] ;  /* 0x00001800000c7983 */ /* 0x0007280000100a00 */
[----:B------:R-:W5:Y:S01]  /*2010*/  LDG.E R14, desc[UR8][R8.64+0x3000] ;  /* 0x00300008080e7981 */ /* 0x000f62000c1e1900 */
[----:B------:R-:W-:Y:S02]  /*2020*/  IADD3 R31, P1, R31, 0x4000, RZ ;  /* 0x000040001f1f7810 */ /* 0x000fe40007f3e0ff */
[----:B--2---:R-:W-:-:S02]  /*2030*/  IADD3 R6, P2, R6, 0x4000, RZ ;  /* 0x0000400006067810 */ /* 0x004fc40007f5e0ff */
[----:B------:R-:W-:Y:S02]  /*2040*/  IADD3 R3, R3, 0x4, RZ ;  /* 0x0000000403037810 */ /* 0x000fe40007ffe0ff */
[----:B------:R-:W-:Y:S01]  /*2050*/  IADD3.X R30, RZ, R30, RZ, P1, !PT ;  /* 0x0000001eff1e7210 */ /* 0x000fe20000ffe4ff */
[----:B------:R-:W-:Y:S01]  /*2060*/  IMAD.X R7, RZ, RZ, R7, P2 ;  /* 0x000000ffff077224 */ /* 0x000fe200010e0607 */
[----:B---3--:R-:W-:Y:S01]  /*2070*/  IADD3 R0, R0, 0x20, RZ ;  /* 0x0000002000007810 */ /* 0x008fe20007ffe0ff */
[--C-:B-1----:R-:W-:Y:S02]  /*2080*/  HADD2.F32 R11, -RZ, R10.reuse.H0_H0 ;  /* 0x2000000aff0b7230 */ /* 0x102fe40000004100 */
[----:B------:R-:W-:-:S03]  /*2090*/  HADD2.F32 R10, -RZ, R10.H1_H1 ;  /* 0x3000000aff0a7230 */ /* 0x000fc60000004100 */
[----:B----4-:R-:W-:Y:S02]  /*20a0*/  FMUL.FTZ R11, R12, R11 ;  /* 0x0000000b0c0b7220 */ /* 0x010fe40000410000 */
[----:B------:R-:W-:Y:S02]  /*20b0*/  FMUL.FTZ R13, R13, R10 ;  /* 0x0000000a0d0d7220 */ /* 0x000fe40000410000 */
[C---:B------:R-:W-:Y:S02]  /*20c0*/  FMUL.FTZ R11, R2.reuse, R11 ;  /* 0x0000000b020b7220 */ /* 0x040fe40000410000 */
[----:B------:R-:W-:-:S05]  /*20d0*/  FMUL.FTZ R10, R2, R13 ;  /* 0x0000000d020a7220 */ /* 0x000fca0000410000 */
[----:B------:R-:W-:Y:S02]  /*20e0*/  F2FP.F16.F32.PACK_AB R11, R10, R11 ;  /* 0x0000000b0a0b723e */ /* 0x000fe400000000ff */
[C---:B------:R-:W-:Y:S02]  /*20f0*/  IADD3 R10, R32.reuse, 0x400, RZ ;  /* 0x00000400200a7810 */ /* 0x040fe40007ffe0ff */
[----:B------:R-:W-:Y:S02]  /*2100*/  IADD3 R32, R32, 0x1000, RZ ;  /* 0x0000100020207810 */ /* 0x000fe40007ffe0ff */
[----:B-----5:R-:W-:Y:S01]  /*2110*/  HFMA2.MMA R11, R11, 1, 1, R14 ;  /* 0x3c003c000b0b7835 */ /* 0x020fe2000000000e */
[----:B------:R-:W-:-:S06]  /*2120*/  ISETP.GE.AND P0, PT, R10, UR5, PT ;  /* 0x000000050a007c0c */ /* 0x000fcc000bf06270 */
[----:B------:R2:W-:Y:S07]  /*2130*/  STG.E desc[UR8][R8.64+0x3000], R11 ;  /* 0x0030000b08007986 */ /* 0x0005ee000c101908 */
[----:B------:R-:W-:Y:S05]  /*2140*/  @!P0 BRA `(.L_x_53) ;  /* 0xfffffff800e88947 */ /* 0x000fea000383ffff */
[----:B------:R-:W-:Y:S05]  /*2150*/  EXIT ;  /* 0x000000000000794d */ /* 0x000fea0003800000 */
.L_x_52:
        /* <DEDUP_REMOVED lines=10> */
.L_x_54:
[----:B------:R-:W2:Y:S04]  /*2200*/  LDG.E.CONSTANT R8, desc[UR8][R6.64] ;  /* 0x0000000806087981 */ /* 0x000ea8000c1e9900 */
[----:B------:R-:W3:Y:S01]  /*2210*/  LDL.64 R10, [R0] ;  /* 0x00000000000a7983 */ /* 0x000ee20000100a00 */
[----:B------:R-:W-:Y:S01]  /*2220*/  ISETP.GT.U32.AND P0, PT, R3, 0xc, PT ;  /* 0x0000000c0300780c */ /* 0x000fe20003f04070 */
[--C-:B--2---:R-:W-:Y:S02]  /*2230*/  HADD2.F32 R9, -RZ, R8.reuse.H0_H0 ;  /* 0x20000008ff097230 */ /* 0x104fe40000004100 */
[----:B------:R-:W-:-:S03]  /*2240*/  HADD2.F32 R8, -RZ, R8.H1_H1 ;  /* 0x30000008ff087230 */ /* 0x000fc60000004100 */
[----:B---3--:R-:W-:Y:S02]  /*2250*/  FMUL.FTZ R9, R10, R9 ;  /* 0x000000090a097220 */ /* 0x008fe40000410000 */
[----:B------:R-:W-:Y:S01]  /*2260*/  FMUL.FTZ R11, R11, R8 ;  /* 0x000000080b0b7220 */ /* 0x000fe20000410000 */
[----:B------:R-:W-:Y:S01]  /*2270*/  IADD3 R8, P1, R4, R31, RZ ;  /* 0x0000001f04087210 */ /* 0x000fe20007f3e0ff */
[C---:B-1----:R-:W-:Y:S02]  /*2280*/  FMUL.FTZ R10, R2.reuse, R9 ;  /* 0x00000009020a7220 */ /* 0x042fe40000410000 */
[----:B------:R-:W-:Y:S02]  /*2290*/  FMUL.FTZ R11, R2, R11 ;  /* 0x0000000b020b7220 */ /* 0x000fe40000410000 */
[----:B------:R-:W-:-:S03]  /*22a0*/  IMAD.X R9, R5, 0x1, R30, P1 ;  /* 0x0000000105097824 */ /* 0x000fc600008e061e */
[----:B------:R-:W-:-:S05]  /*22b0*/  F2FP.F16.F32.PACK_AB R11, R11, R10 ;  /* 0x0000000a0b0b723e */ /* 0x000fca00000000ff */
[----:B------:R1:W-:Y:S01]  /*22c0*/  STG.E desc[UR8][R8.64], R11 ;  /* 0x0000000b08007986 */ /* 0x0003e2000c101908 */
[----:B------:R-:W-:Y:S05]  /*22d0*/  @P0 EXIT ;  /* 0x000000000000094d */ /* 0x000fea0003800000 */
[----:B------:R-:W-:-:S04]  /*22e0*/  IADD3 R10, R32, -0x800, RZ ;  /* 0xfffff800200a7810 */ /* 0x000fc80007ffe0ff */
[----:B------:R-:W-:-:S13]  /*22f0*/  ISETP.GE.AND P0, PT, R10, UR5, PT ;  /* 0x000000050a007c0c */ /* 0x000fda000bf06270 */
[----:B------:R-:W-:Y:S05]  /*2300*/  @P0 EXIT ;  /* 0x000000000000094d */ /* 0x000fea0003800000 */
[----:B------:R-:W1:Y:S04]  /*2310*/  LDG.E.CONSTANT R10, desc[UR8][R6.64+0x1000] ;  /* 0x00100008060a7981 */ /* 0x000e68000c1e9900 */
[----:B------:R-:W2:Y:S01]  /*2320*/  LDL.64 R12, [R0+0x8] ;  /* 0x00000800000c7983 */ /* 0x000ea20000100a00 */
        /* <DEDUP_REMOVED lines=8> */
[----:B------:R-:W-:-:S05]  /*23b0*/  F2FP.F16.F32.PACK_AB R11, R10, R11 ;  /* 0x0000000b0a0b723e */ /* 0x000fca00000000ff */
[----:B------:R1:W-:Y:S02]  /*23c0*/  STG.E desc[UR8][R8.64+0x1000], R11 ;  /* 0x0010000b08007986 */ /* 0x0003e4000c101908 */
[----:B------:R-:W-:Y:S05]  /*23d0*/  @P0 EXIT ;  /* 0x000000000000094d */ /* 0x000fea0003800000 */
[----:B------:R-:W1:Y:S04]  /*23e0*/  LDG.E.CONSTANT R10, desc[UR8][R6.64+0x2000] ;  /* 0x00200008060a7981 */ /* 0x000e68000c1e9900 */
[----:B------:R-:W2:Y:S01]  /*23f0*/  LDL.64 R12, [R0+0x10] ;  /* 0x00001000000c7983 */ /* 0x000ea20000100a00 */
[----:B------:R-:W-:Y:S01]  /*2400*/  ISETP.GE.AND P0, PT, R32, UR5, PT ;  /* 0x0000000520007c0c */ /* 0x000fe2000bf06270 */
        /* <DEDUP_REMOVED lines=9> */
[----:B------:R2:W1:Y:S04]  /*24a0*/  LDG.E.CONSTANT R10, desc[UR8][R6.64+0x3000] ;  /* 0x00300008060a7981 */ /* 0x000468000c1e9900 */
[----:B------:R3:W4:Y:S01]  /*24b0*/  LDL.64 R12, [R0+0x18] ;  /* 0x00001800000c7983 */ /* 0x0007220000100a00 */
[----:B------:R-:W-:Y:S02]  /*24c0*/  IADD3 R31, P1, R31, 0x4000, RZ ;  /* 0x000040001f1f7810 */ /* 0x000fe40007f3e0ff */
[----:B------:R-:W-:Y:S02]  /*24d0*/  IADD3 R3, R3, 0x4, RZ ;  /* 0x0000000403037810 */ /* 0x000fe40007ffe0ff */
[----:B------:R-:W-:Y:S02]  /*24e0*/  IADD3.X R30, RZ, R30, RZ, P1, !PT ;  /* 0x0000001eff1e7210 */ /* 0x000fe40000ffe4ff */
[----:B--2---:R-:W-:-:S02]  /*24f0*/  IADD3 R6, P2, R6, 0x4000, RZ ;  /* 0x0000400006067810 */ /* 0x004fc40007f5e0ff */
[----:B---3--:R-:W-:Y:S02]  /*2500*/  IADD3 R0, R0, 0x20, RZ ;  /* 0x0000002000007810 */ /* 0x008fe40007ffe0ff */
[----:B------:R-:W-:Y:S01]  /*2510*/  IADD3.X R7, RZ, R7, RZ, P2, !PT ;  /* 0x00000007ff077210 */ /* 0x000fe200017fe4ff */
        /* <DEDUP_REMOVED lines=13> */
.L_x_55:
        /* <DEDUP_REMOVED lines=9> */
.L_x_209:


//--------------------- .text._Z17layer_norm_kernelILi12EEvPK6__halfS2_S2_PS0_ffiib --------------------------
	.section	.text._Z17layer_norm_kernelILi12EEvPK6__halfS2_S2_PS0_ffiib,"ax",@progbits
	.align	128
        .global         _Z17layer_norm_kernelILi12EEvPK6__halfS2_S2_PS0_ffiib
        .type           _Z17layer_norm_kernelILi12EEvPK6__halfS2_S2_PS0_ffiib,@function
        .size           _Z17layer_norm_kernelILi12EEvPK6__halfS2_S2_PS0_ffiib,(.L_x_210 - _Z17layer_norm_kernelILi12EEvPK6__halfS2_S2_PS0_ffiib)
        .other          _Z17layer_norm_kernelILi12EEvPK6__halfS2_S2_PS0_ffiib,@"STO_CUDA_ENTRY STV_DEFAULT"
_Z17layer_norm_kernelILi12EEvPK6__halfS2_S2_PS0_ffiib:
.text._Z17layer_norm_kernelILi12EEvPK6__halfS2_S2_PS0_ffiib:
        /* <DEDUP_REMOVED lines=176> */
.L_x_57:
[----:B------:R-:W-:Y:S05]  /*0b00*/  BSYNC B0 ;  /* 0x0000000000007941 */ /* 0x000fea0003800000 */
.L_x_56:
[----:B------:R-:W-:Y:S01]  /*0b10*/  HFMA2.MMA R28, -RZ, RZ, 0, 1.9073486328125e-06 ;  /* 0x00000020ff1c7435 */ /* 0x000fe200000001ff */
[----:B------:R-:W-:-:S10]  /*0b20*/  MOV R27, 0x20 ;  /* 0x00000020001b7802 */ /* 0x000fd40000000f00 */
.L_x_58:
        /* <DEDUP_REMOVED lines=18> */
.L_x_59:
        /* <DEDUP_REMOVED lines=103> */
.L_x_61:
[----:B------:R-:W-:Y:S05]  /*12c0*/  BSYNC B0 ;  /* 0x0000000000007941 */ /* 0x000fea0003800000 */
.L_x_60:
[----:B0-----:R-:W-:-:S07]  /*12d0*/  MOV R2, 0x20 ;  /* 0x0000002000027802 */ /* 0x001fce0000000f00 */
.L_x_62:
[C---:B------:R-:W-:Y:S02]  /*12e0*/  LEA.HI R3, R2.reuse, R2, RZ, 0x1 ;  /* 0x0000000202037211 */ /* 0x040fe400078f08ff */
[----:B------:R-:W-:Y:S02]  /*12f0*/  ISETP.GT.AND P0, PT, R2, 0x3, PT ;  /* 0x000000030200780c */ /* 0x000fe40003f04270 */
[----:B-1----:R-:W-:-:S04]  /*1300*/  SHF.R.S32.HI R4, RZ, 0x1, R3 ;  /* 0x00000001ff047819 */ /* 0x002fc80000011403 */
[----:B------:R-:W-:Y:S01]  /*1310*/  MOV R2, R4 ;  /* 0x0000000400027202 */ /* 0x000fe20000000f00 */
[----:B------:R-:W0:Y:S02]  /*1320*/  SHFL.BFLY PT, R6, R33, R4, 0x1f ;  /* 0x0c001f0421067589 */ /* 0x000e2400000e0000 */
[----:B0-----:R-:W-:-:S04]  /*1330*/  FADD.FTZ R33, R6, R33 ;  /* 0x0000002106217221 */ /* 0x001fc80000010000 */
[----:B------:R-:W-:Y:S05]  /*1340*/  @P0 BRA `(.L_x_62) ;  /* 0xfffffffc00e40947 */ /* 0x000fea000383ffff */
[----:B------:R0:W-:Y:S01]  /*1350*/  @!P1 STS [R28+UR6], R33 ;  /* 0x000000211c009988 */ /* 0x0001e20008000806 */
[----:B------:R-:W-:Y:S06]  /*1360*/  BAR.SYNC.DEFER_BLOCKING 0x0 ;  /* 0x0000000000007b1d */ /* 0x000fec0000010000 */
[----:B------:R-:W1:Y:S02]  /*1370*/  LDS R29, [R29] ;  /* 0x000000001d1d7984 */ /* 0x000e640000000800 */
.L_x_63:
        /* <DEDUP_REMOVED lines=18> */
[----:B------:R-:W-:Y:S01]  /*14a0*/  VIADD R3, R26, 0xfffffc00 ;  /* 0xfffffc001a037836 */ /* 0x000fe20000000000 */
[----:B------:R-:W-:Y:S02]  /*14b0*/  ULDC.U8 UR10, c[0x0][0x240] ;  /* 0x00009000000a7ab9 */ /* 0x000fe40000000000 */
[----:B------:R-:W-:Y:S01]  /*14c0*/  MOV R8, UR6 ;  /* 0x0000000600087c02 */ /* 0x000fe20008000f00 */
[----:B------:R-:W-:Y:S01]  /*14d0*/  ULDC.64 UR6, c[0x0][0x220] ;  /* 0x0000880000067ab9 */ /* 0x000fe20000000a00 */
[----:B------:R-:W-:-:S03]  /*14e0*/  MOV R9, UR4 ;  /* 0x0000000400097c02 */ /* 0x000fc60008000f00 */
[----:B------:R-:W-:-:S07]  /*14f0*/  IMAD.WIDE R8, R26, 0x4, R8 ;  /* 0x000000041a087825 */ /* 0x000fce00078e0208 */
.L_x_65:
        /* <DEDUP_REMOVED lines=50> */
[----:B------:R-:W-:-:S02]  /*1820*/  IADD3 R3, R3, 0x1000, RZ ;  /* 0x0000100003037810 */ /* 0x000fc40007ffe0ff */
[----:B------:R-:W-:Y:S02]  /*1830*/  IADD3 R16, R16, 0x4, RZ ;  /* 0x0000000410107810 */ /* 0x000fe40007ffe0ff */
        /* <DEDUP_REMOVED lines=35> */
.L_x_64:
        /* <DEDUP_REMOVED lines=8> */
[----:B------:R-:W-:Y:S02]  /*1af0*/  IMAD.U32 R8, RZ, RZ, UR6 ;  /* 0x00000006ff087e24 */ /* 0x000fe4000f8e00ff */
[----:B------:R-:W-:-:S03]  /*1b00*/  MOV R9, UR4 ;  /* 0x0000000400097c02 */ /* 0x000fc60008000f00 */
[----:B------:R-:W-:-:S04]  /*1b10*/  IMAD.WIDE R8, R26, 0x4, R8 ;  /* 0x000000041a087825 */ /* 0x000fc800078e0208 */
[C---:B--2---:R-:W-:Y:S01]  /*1b20*/  IMAD.WIDE R4, R26.reuse, 0x4, R4 ;  /* 0x000000041a047825 */ /* 0x044fe200078e0204 */
[----:B------:R-:W-:Y:S02]  /*1b30*/  IADD3 R26, R26, -0x400, RZ ;  /* 0xfffffc001a1a7810 */ /* 0x000fe40007ffe0ff */
[----:B------:R-:W-:Y:S02]  /*1b40*/  MOV R10, R4 ;  /* 0x00000004000a7202 */ /* 0x000fe40000000f00 */
[----:B------:R-:W-:-:S07]  /*1b50*/  MOV R11, R5 ;  /* 0x00000005000b7202 */ /* 0x000fce0000000f00 */
.L_x_67:
        /* <DEDUP_REMOVED lines=54> */
[----:B------:R-:W-:Y:S02]  /*1ec0*/  IADD3 R0, R0, 0x20, RZ ;  /* 0x0000002000007810 */ /* 0x000fe40007ffe0ff */
[----:B--2---:R-:W-:Y:S01]  /*1ed0*/  IADD3 R10, P1, R10, 0x4000, RZ ;  /* 0x000040000a0a7810 */ /* 0x004fe20007f3e0ff */
[----:B------:R-:W-:-:S03]  /*1ee0*/  UIADD3.X UR15, URZ, UR15, URZ, UP0, !UPT ;  /* 0x0000000f3f0f7290 */ /* 0x000fc600087fe43f */
        /* <DEDUP_REMOVED lines=12> */
.L_x_66:
        /* <DEDUP_REMOVED lines=11> */
.L_x_68:
        /* <DEDUP_REMOVED lines=61> */
.L_x_69:
        /* <DEDUP_REMOVED lines=13> */
.L_x_210:


//--------------------- .text._Z17layer_norm_kernelILi11EEvPK6__halfS2_S2_PS0_ffiib --------------------------
	.section	.text._Z17layer_norm_kernelILi11EEvPK6__halfS2_S2_PS0_ffiib,"ax",@progbits
	.align	128
        .global         _Z17layer_norm_kernelILi11EEvPK6__halfS2_S2_PS0_ffiib
        .type           _Z17layer_norm_kernelILi11EEvPK6__halfS2_S2_PS0_ffiib,@function
        .size           _Z17layer_norm_kernelILi11EEvPK6__halfS2_S2_PS0_ffiib,(.L_x_211 - _Z17layer_norm_kernelILi11EEvPK6__halfS2_S2_PS0_ffiib)
        .other          _Z17layer_norm_kernelILi11EEvPK6__halfS2_S2_PS0_ffiib,@"STO_CUDA_ENTRY STV_DEFAULT"
_Z17layer_norm_kernelILi11EEvPK6__halfS2_S2_PS0_ffiib:
.text._Z17layer_norm_kernelILi11EEvPK6__halfS2_S2_PS0_ffiib:
        /* <DEDUP_REMOVED lines=167> */
.L_x_71:
[----:B------:R-:W-:Y:S05]  /*0a70*/  BSYNC B0 ;  /* 0x0000000000007941 */ /* 0x000fea0003800000 */
.L_x_70:
[----:B------:R-:W-:Y:S01]  /*0a80*/  HFMA2.MMA R8, -RZ, RZ, 0, 1.9073486328125e-06 ;  /* 0x00000020ff087435 */ /* 0x000fe200000001ff */
[----:B------:R-:W-:-:S10]  /*0a90*/  MOV R32, 0x20 ;  /* 0x0000002000207802 */ /* 0x000fd40000000f00 */
.L_x_72:
[C---:B------:R-:W-:Y:S02]  /*0aa0*/  LEA.HI R9, R8.reuse, R8, RZ, 0x1 ;  /* 0x0000000808097211 */ /* 0x040fe400078f08ff */
[----:B------:R-:W-:Y:S02]  /*0ab0*/  ISETP.GT.AND P0, PT, R8, 0x3, PT ;  /* 0x000000030800780c */ /* 0x000fe40003f04270 */
[----:B------:R-:W-:-:S05]  /*0ac0*/  SHF.R.S32.HI R34, RZ, 0x1, R9 ;  /* 0x00000001ff227819 */ /* 0x000fca0000011409 */
[----:B------:R-:W0:Y:S01]  /*0ad0*/  SHFL.BFLY PT, R36, R33, R34, 0x1f ;  /* 0x0c001f2221247589 */ /* 0x000e2200000e0000 */
[----:B------:R-:W-:Y:S02]  /*0ae0*/  IMAD.MOV.U32 R8, RZ, RZ, R34 ;  /* 0x000000ffff087224 */ /* 0x000fe400078e0022 */
[----:B0-----:R-:W-:-:S03]  /*0af0*/  FADD.FTZ R33, R36, R33 ;  /* 0x0000002124217221 */ /* 0x001fc60000010000 */
        /* <DEDUP_REMOVED lines=11> */
[----:B------:R-:W1:Y:S02]  /*0bb0*/  LDS R10, [R10] ;  /* 0x000000000a0a7984 */ /* 0x000e640000000800 */
.L_x_73:
        /* <DEDUP_REMOVED lines=8> */
[----:B------:R-:W-:-:S03]  /*0c40*/  HFMA2.MMA R33, -RZ, RZ, 0, 0 ;  /* 0x00000000ff217435 */ /* 0x000fc600000001ff */
[----:B------:R-:W-:Y:S08]  /*0c50*/  @P1 BRA `(.L_x_75) ;  /* 0x0000000400581947 */ /* 0x000ff00003800000 */
        /* <DEDUP_REMOVED lines=86> */
.L_x_75:
[----:B------:R-:W-:Y:S05]  /*11c0*/  BSYNC B0 ;  /* 0x0000000000007941 */ /* 0x000fea0003800000 */
.L_x_74:
[----:B------:R-:W-:-:S07]  /*11d0*/  IMAD.MOV.U32 R2, RZ, RZ, 0x20 ;  /* 0x00000020ff027424 */ /* 0x000fce00078e00ff */
.L_x_76:
        /* <DEDUP_REMOVED lines=16> */
.L_x_77:
        /* <DEDUP_REMOVED lines=27> */
[----:B------:R-:W-:Y:S01]  /*1490*/  ISETP.NE.AND P0, PT, RZ, UR4, PT ;  /* 0x00000004ff007c0c */ /* 0x000fe2000bf05270 */
[----:B------:R-:W-:-:S12]  /*14a0*/  VIADD R20, R13, 0xc00 ;  /* 0x00000c000d147836 */ /* 0x000fd80000000000 */
.L_x_79:
        /* <DEDUP_REMOVED lines=21> */
[----:B------:R-:W2:Y:S04]  /*1600*/  LDG.E.CONSTANT R22, desc[UR10][R14.64+0x1000] ;  /* 0x0010000a0e167981 */ /* 0x000ea8000c1e9900 */
[----:B-1----:R-:W3:Y:S04]  /*1610*/  LDL.64 R16, [R0+0x8] ;  /* 0x0000080000107983 */ /* 0x002ee80000100a00 */
[----:B------:R-:W4:Y:S04]  /*1620*/  LDG.E.CONSTANT R24, desc[UR10][R10.64+0x1000] ;  /* 0x0010000a0a187981 */ /* 0x000f28000c1e9900 */
[----:B------:R-:W5:Y:S01]  /*1630*/  @P0 LDG.E R26, desc[UR10][R8.64+0x1000] ;  /* 0x0010000a081a0981 */ /* 0x000f62000c1e1900 */
[----:B--2---:R-:W-:-:S02]  /*1640*/  HADD2.F32 R23, -RZ, R22.H0_H0 ;  /* 0x20000016ff177230 */ /* 0x004fc40000004100 */
[----:B------:R-:W-:-:S03]  /*1650*/  HADD2.F32 R22, -RZ, R22.H1_H1 ;  /* 0x30000016ff167230 */ /* 0x000fc60000004100 */
[----:B---3--:R-:W-:Y:S02]  /*1660*/  FMUL.FTZ R23, R16, R23 ;  /* 0x0000001710177220 */ /* 0x008fe40000410000 */
[----:B------:R-:W-:Y:S02]  /*1670*/  FMUL.FTZ R17, R17, R22 ;  /* 0x0000001611117220 */ /* 0x000fe40000410000 */
[C---:B------:R-:W-:Y:S02]  /*1680*/  FMUL.FTZ R23, R12.reuse, R23 ;  /* 0x000000170c177220 */ /* 0x040fe40000410000 */
        /* <DEDUP_REMOVED lines=30> */
[----:B------:R-:W-:Y:S01]  /*1870*/  IADD3 R7, P2, R7, 0x4000, RZ ;  /* 0x0000400007077810 */ /* 0x000fe20007f5e0ff */
[----:B------:R-:W-:Y:S01]  /*1880*/  VIADD R21, R21, 0x4 ;  /* 0x0000000415157836 */ /* 0x000fe20000000000 */
[----:B------:R-:W-:-:S02]  /*1890*/  IADD3 R18, P3, R18, 0x4000, RZ ;  /* 0x0000400012127810 */ /* 0x000fc40007f7e0ff */
[----:B------:R-:W-:Y:S02]  /*18a0*/  IADD3 R4, P4, R4, 0x4000, RZ ;  /* 0x0000400004047810 */ /* 0x000fe40007f9e0ff */
[----:B------:R-:W-:Y:S02]  /*18b0*/  IADD3.X R6, RZ, R6, RZ, P2, !PT ;  /* 0x00000006ff067210 */ /* 0x000fe400017fe4ff */
        /* <DEDUP_REMOVED lines=9> */
[----:B------:R-:W-:-:S06]  /*1950*/  F2FP.F16.F32.PACK_AB R15, R16, R23 ;  /* 0x00000017100f723e */ /* 0x000fcc00000000ff */
[----:B----4-:R-:W-:Y:S01]  /*1960*/  HFMA2.MMA R15, R15, 1, 1, R10 ;  /* 0x3c003c000f0f7835 */ /* 0x010fe2000000000a */
[C---:B------:R-:W-:Y:S02]  /*1970*/  IADD3 R10, R20.reuse, 0x400, RZ ;  /* 0x00000400140a7810 */ /* 0x040fe40007ffe0ff */
[----:B------:R-:W-:Y:S02]  /*1980*/  IADD3 R20, R20, 0x1000, RZ ;  /* 0x0000100014147810 */ /* 0x000fe40007ffe0ff */
[----:B------:R-:W-:-:S05]  /*1990*/  ISETP.GE.AND P1, PT, R10, UR5, PT ;  /* 0x000000050a007c0c */ /* 0x000fca000bf26270 */
[----:B-----5:R-:W-:-:S05]  /*19a0*/  @P0 HADD2 R15, R15, R24 ;  /* 0x000000180f0f0230 */ /* 0x020fca0000000000 */
[----:B------:R2:W-:Y:S03]  /*19b0*/  STG.E desc[UR10][R8.64+0x3000], R15 ;  /* 0x0030000f08007986 */ /* 0x0005e6000c10190a */
[----:B------:R-:W-:Y:S05]  /*19c0*/  @!P1 BRA `(.L_x_79) ;  /* 0xfffffff800b89947 */ /* 0x000fea000383ffff */
[----:B------:R-:W-:Y:S05]  /*19d0*/  EXIT ;  /* 0x000000000000794d */ /* 0x000fea0003800000 */
.L_x_78:
        /* <DEDUP_REMOVED lines=12> */
[----:B------:R-:W-:Y:S01]  /*1aa0*/  VIADD R13, R13, 0xc00 ;  /* 0x00000c000d0d7836 */ /* 0x000fe20000000000 */
[----:B------:R-:W-:-:S07]  /*1ab0*/  MOV R10, 0x3 ;  /* 0x00000003000a7802 */ /* 0x000fce0000000f00 */
.L_x_81:
        /* <DEDUP_REMOVED lines=51> */
[----:B------:R-:W-:Y:S01]  /*1df0*/  IADD3 R7, P1, R7, 0x4000, RZ ;  /* 0x0000400007077810 */ /* 0x000fe20007f3e0ff */
[----:B------:R-:W-:Y:S01]  /*1e00*/  VIADD R10, R10, 0x4 ;  /* 0x000000040a0a7836 */ /* 0x000fe20000000000 */
[----:B-1----:R-:W-:-:S02]  /*1e10*/  IADD3 R4, P2, R4, 0x4000, RZ ;  /* 0x0000400004047810 */ /* 0x002fc40007f5e0ff */
        /* <DEDUP_REMOVED lines=10> */
[C---:B------:R-:W-:Y:S02]  /*1ec0*/  IADD3 R14, R13.reuse, 0x400, RZ ;  /* 0x000004000d0e7810 */ /* 0x040fe40007ffe0ff */
[----:B------:R-:W-:Y:S02]  /*1ed0*/  IADD3 R13, R13, 0x1000, RZ ;  /* 0x000010000d0d7810 */ /* 0x000fe40007ffe0ff */
[----:B----4-:R-:W-:Y:S01]  /*1ee0*/  HFMA2.MMA R11, R11, 1, 1, R18 ;  /* 0x3c003c000b0b7835 */ /* 0x010fe20000000012 */
[----:B------:R-:W-:-:S06]  /*1ef0*/  ISETP.GE.AND P0, PT, R14, UR5, PT ;  /* 0x000000050e007c0c */ /* 0x000fcc000bf06270 */
[----:B------:R2:W-:Y:S07]  /*1f00*/  STG.E desc[UR10][R8.64+0x3000], R11 ;  /* 0x0030000b08007986 */ /* 0x0005ee000c10190a */
[----:B------:R-:W-:Y:S05]  /*1f10*/  @!P0 BRA `(.L_x_81) ;  /* 0xfffffff800e88947 */ /* 0x000fea000383ffff */
[----:B------:R-:W-:Y:S05]  /*1f20*/  EXIT ;  /* 0x000000000000794d */ /* 0x000fea0003800000 */
.L_x_80:
        /* <DEDUP_REMOVED lines=10> */
.L_x_82:
[----:B--2---:R-:W2:Y:S04]  /*1fd0*/  LDG.E.CONSTANT R8, desc[UR10][R4.64] ;  /* 0x0000000a04087981 */ /* 0x004ea8000c1e9900 */
[----:B------:R-:W3:Y:S01]  /*1fe0*/  LDL.64 R14, [R0] ;  /* 0x00000000000e7983 */ /* 0x000ee20000100a00 */
        /* <DEDUP_REMOVED lines=61> */
.L_x_83:
        /* <DEDUP_REMOVED lines=12> */
.L_x_211:


//--------------------- .text._Z17layer_norm_kernelILi10EEvPK6__halfS2_S2_PS0_ffiib --------------------------
	.section	.text._Z17layer_norm_kernelILi10EEvPK6__halfS2_S2_PS0_ffiib,"ax",@progbits
	.align	128
        .global         _Z17layer_norm_kernelILi10EEvPK6__halfS2_S2_PS0_ffiib
        .type           _Z17layer_norm_kernelILi10EEvPK6__halfS2_S2_PS0_ffiib,@function
        .size           _Z17layer_norm_kernelILi10EEvPK6__halfS2_S2_PS0_ffiib,(.L_x_212 - _Z17layer_norm_kernelILi10EEvPK6__halfS2_S2_PS0_ffiib)
        .other          _Z17layer_norm_kernelILi10EEvPK6__halfS2_S2_PS0_ffiib,@"STO_CUDA_ENTRY STV_DEFAULT"
_Z17layer_norm_kernelILi10EEvPK6__halfS2_S2_PS0_ffiib:
.text._Z17layer_norm_kernelILi10EEvPK6__halfS2_S2_PS0_ffiib:
        /* <DEDUP_REMOVED lines=13> */
[----:B------:R-:W-:Y:S01]  /*00d0*/  IMAD.MOV.U32 R0, RZ, RZ, R1 ;  /* 0x000000ffff007224 */ /* 0x000fe200078e0001 */
        /* <DEDUP_REMOVED lines=117> */
[----:B------:R-:W-:-:S05]  /*0830*/  VIADD R10, R10, 0x2400 ;  /* 0x000024000a0a7836 */ /* 0x000fca0000000000 */
        /* <DEDUP_REMOVED lines=21> */
.L_x_85:
[----:B------:R-:W-:Y:S05]  /*0990*/  BSYNC B0 ;  /* 0x0000000000007941 */ /* 0x000fea0003800000 */
.L_x_84:
[----:B------:R-:W-:Y:S01]  /*09a0*/  HFMA2.MMA R9, -RZ, RZ, 0, 1.9073486328125e-06 ;  /* 0x00000020ff097435 */ /* 0x000fe200000001ff */
[----:B------:R-:W-:-:S10]  /*09b0*/  MOV R8, 0x20 ;  /* 0x0000002000087802 */ /* 0x000fd40000000f00 */
.L_x_86:
        /* <DEDUP_REMOVED lines=10> */
[----:B------:R-:W-:Y:S01]  /*0a60*/  MOV R31, 0x20 ;  /* 0x00000020001f7802 */ /* 0x000fe20000000f00 */
        /* <DEDUP_REMOVED lines=9> */
.L_x_87:
        /* <DEDUP_REMOVED lines=91> */
.L_x_89:
[----:B------:R-:W-:Y:S05]  /*10b0*/  BSYNC B0 ;  /* 0x0000000000007941 */ /* 0x000fea0003800000 */
.L_x_88:
[----:B------:R-:W-:-:S11]  /*10c0*/  HFMA2.MMA R2, -RZ, RZ, 0, 1.9073486328125e-06 ;  /* 0x00000020ff027435 */ /* 0x000fd600000001ff */
.L_x_90:
        /* <DEDUP_REMOVED lines=10> */
.L_x_91:
[C---:B------:R-:W-:Y:S02]  /*1170*/  LEA.HI R2, R8.reuse, R8, RZ, 0x1 ;  /* 0x0000000808027211 */ /* 0x040fe400078f08ff */
[----:B------:R-:W-:Y:S02]  /*1180*/  ISETP.GT.AND P0, PT, R8, 0x3, PT ;  /* 0x000000030800780c */ /* 0x000fe40003f04270 */
[----:B------:R-:W-:-:S05]  /*1190*/  SHF.R.S32.HI R2, RZ, 0x1, R2 ;  /* 0x00000001ff027819 */ /* 0x000fca0000011402 */
[----:B-12---:R-:W1:Y:S01]  /*11a0*/  SHFL.BFLY PT, R10, R11, R2, 0x1f ;  /* 0x0c001f020b0a7589 */ /* 0x006e6200000e0000 */
[----:B------:R-:W-:Y:S02]  /*11b0*/  IMAD.MOV.U32 R8, RZ, RZ, R2 ;  /* 0x000000ffff087224 */ /* 0x000fe400078e0002 */
[----:B-1----:R-:W-:-:S03]  /*11c0*/  FADD.FTZ R11, R10, R11 ;  /* 0x0000000b0a0b7221 */ /* 0x002fc60000010000 */
        /* <DEDUP_REMOVED lines=21> */
[----:B------:R-:W-:Y:S01]  /*1320*/  MOV R20, UR10 ;  /* 0x0000000a00147c02 */ /* 0x000fe20008000f00 */
[C---:B------:R-:W-:Y:S01]  /*1330*/  IMAD.WIDE R12, R3.reuse, 0x4, R12 ;  /* 0x00000004030c7825 */ /* 0x040fe200078e020c */
[----:B------:R-:W-:Y:S02]  /*1340*/  MOV R21, UR11 ;  /* 0x0000000b00157c02 */ /* 0x000fe40008000f00 */
[----:B------:R-:W-:Y:S01]  /*1350*/  IADD3 R22, R3, 0xc00, RZ ;  /* 0x00000c0003167810 */ /* 0x000fe20007ffe0ff */
[----:B------:R-:W-:Y:S01]  /*1360*/  IMAD.MOV.U32 R23, RZ, RZ, 0x2 ;  /* 0x00000002ff177424 */ /* 0x000fe200078e00ff */
[----:B------:R-:W-:-:S13]  /*1370*/  ISETP.NE.AND P0, PT, RZ, UR4, PT ;  /* 0x00000004ff007c0c */ /* 0x000fda000bf05270 */
.L_x_93:
[C---:B------:R-:W-:Y:S01]  /*1380*/  IMAD.WIDE R14, R3.reuse, 0x4, R6 ;  /* 0x00000004030e7825 */ /* 0x040fe200078e0206 */
[----:B--2---:R-:W2:Y:S04]  /*1390*/  LDL.128 R8, [R0] ;  /* 0x0000000000087983 */ /* 0x004ea80000100c00 */
[----:B------:R-:W3:Y:S01]  /*13a0*/  LDG.E.CONSTANT R24, desc[UR8][R14.64] ;  /* 0x000000080e187981 */ /* 0x000ee2000c1e9900 */
[----:B------:R-:W-:Y:S01]  /*13b0*/  IMAD.WIDE R18, R3, 0x4, R20 ;  /* 0x0000000403127825 */ /* 0x000fe200078e0214 */
[----:B------:R-:W-:-:S04]  /*13c0*/  IADD3 R16, P1, R12, R4, RZ ;  /* 0x000000040c107210 */ /* 0x000fc80007f3e0ff */
[----:B0-----:R-:W4:Y:S01]  /*13d0*/  LDG.E.CONSTANT R26, desc[UR8][R18.64] ;  /* 0x00000008121a7981 */ /* 0x001f22000c1e9900 */
        /* <DEDUP_REMOVED lines=15> */
[----:B------:R-:W0:Y:S04]  /*14d0*/  LDG.E.CONSTANT R8, desc[UR8][R14.64+0x1000] ;  /* 0x001000080e087981 */ /* 0x000e28000c1e9900 */
[----:B------:R-:W2:Y:S04]  /*14e0*/  LDG.E.CONSTANT R24, desc[UR8][R18.64+0x1000] ;  /* 0x0010000812187981 */ /* 0x000ea8000c1e9900 */
[----:B------:R-:W3:Y:S01]  /*14f0*/  @P0 LDG.E R26, desc[UR8][R16.64+0x1000] ;  /* 0x00100008101a0981 */ /* 0x000ee2000c1e1900 */
[----:B------:R-:W-:Y:S01]  /*1500*/  ISETP.GT.U32.AND P1, PT, R23, 0x9, PT ;  /* 0x000000091700780c */ /* 0x000fe20003f24070 */
[----:B0-----:R-:W-:-:S02]  /*1510*/  HADD2.F32 R9, -RZ, R8.H0_H0 ;  /* 0x20000008ff097230 */ /* 0x001fc40000004100 */
        /* <DEDUP_REMOVED lines=14> */
[----:B0-----:R-:W3:Y:S04]  /*1600*/  LDL.128 R8, [R0+0x10] ;  /* 0x0000100000087983 */ /* 0x001ee80000100c00 */
        /* <DEDUP_REMOVED lines=14> */
[----:B------:R-:W0:Y:S04]  /*16f0*/  LDG.E.CONSTANT R14, desc[UR8][R14.64+0x3000] ;  /* 0x003000080e0e7981 */ /* 0x000e28000c1e9900 */
[----:B------:R-:W2:Y:S04]  /*1700*/  LDG.E.CONSTANT R18, desc[UR8][R18.64+0x3000] ;  /* 0x0030000812127981 */ /* 0x000ea8000c1e9900 */
[----:B------:R-:W3:Y:S01]  /*1710*/  @P0 LDG.E R24, desc[UR8][R16.64+0x3000] ;  /* 0x0030000810180981 */ /* 0x000ee2000c1e1900 */
[----:B------:R-:W-:Y:S01]  /*1720*/  IADD3 R4, P2, R4, 0x4000, RZ ;  /* 0x0000400004047810 */ /* 0x000fe20007f5e0ff */
[----:B------:R-:W-:Y:S01]  /*1730*/  VIADD R23, R23, 0x4 ;  /* 0x0000000417177836 */ /* 0x000fe20000000000 */
[----:B------:R-:W-:-:S02]  /*1740*/  IADD3 R20, P3, R20, 0x4000, RZ ;  /* 0x0000400014147810 */ /* 0x000fc40007f7e0ff */
[----:B------:R-:W-:Y:S02]  /*1750*/  IADD3 R6, P4, R6, 0x4000, RZ ;  /* 0x0000400006067810 */ /* 0x000fe40007f9e0ff */
[----:B------:R-:W-:Y:S02]  /*1760*/  IADD3 R0, R0, 0x20, RZ ;  /* 0x0000002000007810 */ /* 0x000fe40007ffe0ff */
[----:B------:R-:W-:Y:S02]  /*1770*/  IADD3.X R5, RZ, R5, RZ, P2, !PT ;  /* 0x00000005ff057210 */ /* 0x000fe400017fe4ff */
[----:B------:R-:W-:Y:S02]  /*1780*/  IADD3.X R21, RZ, R21, RZ, P3, !PT ;  /* 0x00000015ff157210 */ /* 0x000fe40001ffe4ff */
[----:B------:R-:W-:Y:S01]  /*1790*/  IADD3.X R7, RZ, R7, RZ, P4, !PT ;  /* 0x00000007ff077210 */ /* 0x000fe200027fe4ff */
[--C-:B0-----:R-:W-:Y:S02]  /*17a0*/  HADD2.F32 R9, -RZ, R14.reuse.H0_H0 ;  /* 0x2000000eff097230 */ /* 0x101fe40000004100 */
        /* <DEDUP_REMOVED lines=14> */
.L_x_92:
        /* <DEDUP_REMOVED lines=16> */
.L_x_95:
        /* <DEDUP_REMOVED lines=69> */
.L_x_94:
        /* <DEDUP_REMOVED lines=12> */
.L_x_96:
        /* <DEDUP_REMOVED lines=61> */
.L_x_97:
        /* <DEDUP_REMOVED lines=9> */
.L_x_212:


//--------------------- .text._Z17layer_norm_kernelILi9EEvPK6__halfS2_S2_PS0_ffiib --------------------------
	.section	.text._Z17layer_norm_kernelILi9EEvPK6__halfS2_S2_PS0_ffiib,"ax",@progbits
	.align	128
        .global         _Z17layer_norm_kernelILi9EEvPK6__halfS2_S2_PS0_ffiib
        .type           _Z17layer_norm_kernelILi9EEvPK6__halfS2_S2_PS0_ffiib,@function
        .size           _Z17layer_norm_kernelILi9EEvPK6__halfS2_S2_PS0_ffiib,(.L_x_213 - _Z17layer_norm_kernelILi9EEvPK6__halfS2_S2_PS0_ffiib)
        .other          _Z17layer_norm_kernelILi9EEvPK6__halfS2_S2_PS0_ffiib,@"STO_CUDA_ENTRY STV_DEFAULT"
_Z17layer_norm_kernelILi9EEvPK6__halfS2_S2_PS0_ffiib:
.text._Z17layer_norm_kernelILi9EEvPK6__halfS2_S2_PS0_ffiib:
        /* <DEDUP_REMOVED lines=141> */
.L_x_99:
[----:B------:R-:W-:Y:S05]  /*08d0*/  BSYNC B0 ;  /* 0x0000000000007941 */ /* 0x000fea0003800000 */
.L_x_98:
[----:B------:R-:W-:Y:S01]  /*08e0*/  HFMA2.MMA R26, -RZ, RZ, 0, 1.9073486328125e-06 ;  /* 0x00000020ff1a7435 */ /* 0x000fe200000001ff */
[----:B------:R-:W-:-:S10]  /*08f0*/  MOV R25, 0x20 ;  /* 0x0000002000197802 */ /* 0x000fd40000000f00 */
.L_x_100:
        /* <DEDUP_REMOVED lines=18> */
.L_x_101:
[C---:B0-----:R-:W-:Y:S02]  /*0a20*/  LEA.HI R29, R30.reuse, R30, RZ, 0x1 ;  /* 0x0000001e1e1d7211 */ /* 0x041fe400078f08ff */
[----:B------:R-:W-:Y:S02]  /*0a30*/  ISETP.GT.AND P2, PT, R30, 0x3, PT ;  /* 0x000000031e00780c */ /* 0x000fe40003f44270 */
[----:B------:R-:W-:-:S05]  /*0a40*/  SHF.R.S32.HI R29, RZ, 0x1, R29 ;  /* 0x00000001ff1d7819 */ /* 0x000fca000001141d */
[----:B-1----:R-:W0:Y:S01]  /*0a50*/  SHFL.BFLY PT, R31, R28, R29, 0x1f ;  /* 0x0c001f1d1c1f7589 */ /* 0x002e2200000e0000 */
[----:B------:R-:W-:Y:S02]  /*0a60*/  IMAD.MOV.U32 R30, RZ, RZ, R29 ;  /* 0x000000ffff1e7224 */ /* 0x000fe400078e001d */
[----:B0-----:R-:W-:-:S03]  /*0a70*/  FADD.FTZ R28, R31, R28 ;  /* 0x0000001c1f1c7221 */ /* 0x001fc60000010000 */
        /* <DEDUP_REMOVED lines=73> */
.L_x_103:
[----:B------:R-:W-:Y:S05]  /*0f10*/  BSYNC B0 ;  /* 0x0000000000007941 */ /* 0x000fea0003800000 */
.L_x_102:
[----:B0-----:R-:W-:-:S07]  /*0f20*/  MOV R2, 0x20 ;  /* 0x0000002000027802 */ /* 0x001fce0000000f00 */
.L_x_104:
        /* <DEDUP_REMOVED lines=10> */
.L_x_105:
        /* <DEDUP_REMOVED lines=24> */
[----:B------:R-:W-:Y:S01]  /*1150*/  IMAD.U32 R14, RZ, RZ, UR6 ;  /* 0x00000006ff0e7e24 */ /* 0x000fe2000f8e00ff */
[----:B------:R-:W-:Y:S01]  /*1160*/  MOV R15, UR7 ;  /* 0x00000007000f7c02 */ /* 0x000fe20008000f00 */
[C---:B------:R-:W-:Y:S01]  /*1170*/  IMAD.WIDE R2, R24.reuse, 0x4, R2 ;  /* 0x0000000418027825 */ /* 0x040fe200078e0202 */
[----:B------:R-:W-:Y:S02]  /*1180*/  IADD3 R9, R24, 0xc00, RZ ;  /* 0x00000c0018097810 */ /* 0x000fe40007ffe0ff */
[----:B------:R-:W-:-:S13]  /*1190*/  ISETP.NE.AND P0, PT, RZ, UR4, PT ;  /* 0x00000004ff007c0c */ /* 0x000fda000bf05270 */
.L_x_107:
[C---:B--2---:R-:W-:Y:S01]  /*11a0*/  IMAD.WIDE R10, R24.reuse, 0x4, R20 ;  /* 0x00000004180a7825 */ /* 0x044fe200078e0214 */
[----:B------:R-:W2:Y:S04]  /*11b0*/  LDL.64 R12, [R0] ;  /* 0x00000000000c7983 */ /* 0x000ea80000100a00 */
[----:B------:R-:W3:Y:S01]  /*11c0*/  LDG.E.CONSTANT R17, desc[UR8][R10.64] ;  /* 0x000000080a117981 */ /* 0x000ee2000c1e9900 */
[----:B------:R-:W-:Y:S01]  /*11d0*/  IMAD.WIDE R6, R24, 0x4, R14 ;  /* 0x0000000418067825 */ /* 0x000fe200078e020e */
[----:B0-----:R-:W-:-:S04]  /*11e0*/  IADD3 R4, P1, R2, R23, RZ ;  /* 0x0000001702047210 */ /* 0x001fc80007f3e0ff */
[----:B------:R-:W4:Y:S01]  /*11f0*/  LDG.E.CONSTANT R25, desc[UR8][R6.64] ;  /* 0x0000000806197981 */ /* 0x000f22000c1e9900 */
[----:B------:R-:W-:-:S05]  /*1200*/  IADD3.X R5, R3, R22, RZ, P1, !PT ;  /* 0x0000001603057210 */ /* 0x000fca0000ffe4ff */
[----:B0-----:R-:W5:Y:S01]  /*1210*/  @P0 LDG.E R26, desc[UR8][R4.64] ;  /* 0x00000008041a0981 */ /* 0x001f62000c1e1900 */
        /* <DEDUP_REMOVED lines=15> */
[----:B------:R-:W2:Y:S04]  /*1310*/  LDG.E.CONSTANT R17, desc[UR8][R10.64+0x1000] ;  /* 0x001000080a117981 */ /* 0x000ea8000c1e9900 */
[----:B------:R-:W3:Y:S04]  /*1320*/  LDL.64 R12, [R0+0x8] ;  /* 0x00000800000c7983 */ /* 0x000ee80000100a00 */
[----:B0-----:R-:W4:Y:S04]  /*1330*/  LDG.E.CONSTANT R25, desc[UR8][R6.64+0x1000] ;  /* 0x0010000806197981 */ /* 0x001f28000c1e9900 */
        /* <DEDUP_REMOVED lines=15> */
[----:B------:R-:W3:Y:S04]  /*1430*/  LDL.64 R12, [R0+0x10] ;  /* 0x00001000000c7983 */ /* 0x000ee80000100a00 */
[----:B0-----:R-:W4:Y:S04]  /*1440*/  LDG.E.CONSTANT R25, desc[UR8][R6.64+0x2000] ;  /* 0x0020000806197981 */ /* 0x001f28000c1e9900 */
        /* <DEDUP_REMOVED lines=13> */
[----:B------:R-:W2:Y:S04]  /*1520*/  LDG.E.CONSTANT R10, desc[UR8][R10.64+0x3000] ;  /* 0x003000080a0a7981 */ /* 0x000ea8000c1e9900 */
[----:B------:R1:W3:Y:S04]  /*1530*/  LDL.64 R12, [R0+0x18] ;  /* 0x00001800000c7983 */ /* 0x0002e80000100a00 */
        /* <DEDUP_REMOVED lines=9> */
[----:B-1----:R-:W-:Y:S01]  /*15d0*/  IADD3 R0, R0, 0x20, RZ ;  /* 0x0000002000007810 */ /* 0x002fe20007ffe0ff */
        /* <DEDUP_REMOVED lines=8> */
[C---:B------:R-:W-:Y:S01]  /*1660*/  IADD3 R6, R9.reuse, 0x400, RZ ;  /* 0x0000040009067810 */ /* 0x040fe20007ffe0ff */
[----:B------:R-:W-:-:S03]  /*1670*/  VIADD R9, R9, 0x1000 ;  /* 0x0000100009097836 */ /* 0x000fc60000000000 */
[----:B------:R-:W-:-:S05]  /*1680*/  ISETP.GE.AND P1, PT, R6, UR5, PT ;  /* 0x0000000506007c0c */ /* 0x000fca000bf26270 */
[----:B-----5:R-:W-:-:S05]  /*1690*/  @P0 HADD2 R11, R11, R26 ;  /* 0x0000001a0b0b0230 */ /* 0x020fca0000000000 */
[----:B------:R2:W-:Y:S03]  /*16a0*/  STG.E desc[UR8][R4.64+0x3000], R11 ;  /* 0x0030000b04007986 */ /* 0x0005e6000c101908 */
[----:B------:R-:W-:Y:S05]  /*16b0*/  @!P1 BRA `(.L_x_107) ;  /* 0xfffffff800b89947 */ /* 0x000fea000383ffff */
[----:B------:R-:W-:Y:S05]  /*16c0*/  EXIT ;  /* 0x000000000000794d */ /* 0x000fea0003800000 */
.L_x_106:
        /* <DEDUP_REMOVED lines=14> */
.L_x_109:
        /* <DEDUP_REMOVED lines=51> */
[----:B------:R-:W-:Y:S01]  /*1ae0*/  IADD3 R23, P1, R23, 0x4000, RZ ;  /* 0x0000400017177810 */ /* 0x000fe20007f3e0ff */
[----:B------:R-:W-:Y:S01]  /*1af0*/  VIADD R9, R9, 0x4 ;  /* 0x0000000409097836 */ /* 0x000fe20000000000 */
[----:B--2---:R-:W-:-:S02]  /*1b00*/  IADD3 R4, P2, R4, 0x4000, RZ ;  /* 0x0000400004047810 */ /* 0x004fc40007f5e0ff */
[----:B------:R-:W-:Y:S02]  /*1b10*/  IADD3.X R22, RZ, R22, RZ, P1, !PT ;  /* 0x00000016ff167210 */ /* 0x000fe40000ffe4ff */
[----:B------:R-:W-:Y:S02]  /*1b20*/  IADD3.X R5, RZ, R5, RZ, P2, !PT ;  /* 0x00000005ff057210 */ /* 0x000fe400017fe4ff */
        /* <DEDUP_REMOVED lines=15> */
.L_x_108:
        /* <DEDUP_REMOVED lines=10> */
.L_x_110:
        /* <DEDUP_REMOVED lines=14> */
[----:B------:R-:W-:-:S05]  /*1da0*/  VIADD R10, R24, 0xfffff800 ;  /* 0xfffff800180a7836 */ /* 0x000fca0000000000 */
        /* <DEDUP_REMOVED lines=48> */
.L_x_111:
        /* <DEDUP_REMOVED lines=13> */
.L_x_213:


//--------------------- .text._Z17layer_norm_kernelILi8EEvPK6__halfS2_S2_PS0_ffiib --------------------------
	.section	.text._Z17layer_norm_kernelILi8EEvPK6__halfS2_S2_PS0_ffiib,"ax",@progbits
	.align	128
        .global         _Z17layer_norm_kernelILi8EEvPK6__halfS2_S2_PS0_ffiib
        .type           _Z17layer_norm_kernelILi8EEvPK6__halfS2_S2_PS0_ffiib,@function
        .size           _Z17layer_norm_kernelILi8EEvPK6__halfS2_S2_PS0_ffiib,(.L_x_214 - _Z17layer_norm_kernelILi8EEvPK6__halfS2_S2_PS0_ffiib)
        .other          _Z17layer_norm_kernelILi8EEvPK6__halfS2_S2_PS0_ffiib,@"STO_CUDA_ENTRY STV_DEFAULT"
_Z17layer_norm_kernelILi8EEvPK6__halfS2_S2_PS0_ffiib:
.text._Z17layer_norm_kernelILi8EEvPK6__halfS2_S2_PS0_ffiib:
        /* <DEDUP_REMOVED lines=124> */
.L_x_113:
[----:B------:R-:W-:Y:S05]  /*07c0*/  BSYNC B0 ;  /* 0x0000000000007941 */ /* 0x000fea0003800000 */
.L_x_112:
[----:B------:R-:W-:Y:S01]  /*07d0*/  IMAD.MOV.U32 R19, RZ, RZ, 0x20 ;  /* 0x00000020ff137424 */ /* 0x000fe200078e00ff */
[----:B------:R-:W-:-:S07]  /*07e0*/  MOV R20, 0x20 ;  /* 0x0000002000147802 */ /* 0x000fce0000000f00 */
.L_x_114:
        /* <DEDUP_REMOVED lines=17> */
[----:B------:R0:W1:Y:S02]  /*0900*/  LDS R22, [R21] ;  /* 0x0000000015167984 */ /* 0x0000640000000800 */
.L_x_115:
        /* <DEDUP_REMOVED lines=8> */
[----:B------:R-:W-:-:S03]  /*0990*/  MOV R25, RZ ;  /* 0x000000ff00197202 */ /* 0x000fc60000000f00 */
[----:B------:R-:W-:Y:S05]  /*09a0*/  @P0 BRA `(.L_x_117) ;  /* 0x0000000000f40947 */ /* 0x000fea0003800000 */
        /* <DEDUP_REMOVED lines=61> */
.L_x_117:
[----:B------:R-:W-:Y:S05]  /*0d80*/  BSYNC B0 ;  /* 0x0000000000007941 */ /* 0x000fea0003800000 */
.L_x_116:
[----:B0-----:R-:W-:-:S11]  /*0d90*/  HFMA2.MMA R2, -RZ, RZ, 0, 1.9073486328125e-06 ;  /* 0x00000020ff027435 */ /* 0x001fd600000001ff */
.L_x_118:
        /* <DEDUP_REMOVED lines=10> */
.L_x_119:
        /* <DEDUP_REMOVED lines=24> */
.L_x_121:
[----:B------:R-:W-:-:S04]  /*0fc0*/  IADD3 R4, R3, 0x400, RZ ;  /* 0x0000040003047810 */ /* 0x000fc80007ffe0ff */
[----:B------:R-:W-:-:S13]  /*0fd0*/  ISETP.GE.AND P0, PT, R4, UR5, PT ;  /* 0x0000000504007c0c */ /* 0x000fda000bf06270 */
[----:B0-2---:R-:W-:Y:S05]  /*0fe0*/  @P0 EXIT ;  /* 0x000000000000094d */ /* 0x005fea0003800000 */
[----:B------:R-:W-:Y:S01]  /*0ff0*/  MOV R12, UR12 ;  /* 0x0000000c000c7c02 */ /* 0x000fe20008000f00 */
[----:B------:R-:W-:Y:S01]  /*1000*/  IMAD.U32 R13, RZ, RZ, UR13 ;  /* 0x0000000dff0d7e24 */ /* 0x000fe2000f8e00ff */
[----:B------:R-:W2:Y:S03]  /*1010*/  LDL.128 R4, [R0] ;  /* 0x0000000000047983 */ /* 0x000ea60000100c00 */
        /* <DEDUP_REMOVED lines=12> */
[----:B0-----:R-:W-:-:S03]  /*10e0*/  HADD2.F32 R20, -RZ, R17.H1_H1 ;  /* 0x30000011ff147230 */ /* 0x001fc60000004100 */
        /* <DEDUP_REMOVED lines=11> */
[----:B------:R-:W2:Y:S04]  /*11a0*/  LDG.E.CONSTANT R4, desc[UR8][R12.64+0x1000] ;  /* 0x001000080c047981 */ /* 0x000ea8000c1e9900 */
[----:B------:R-:W3:Y:S04]  /*11b0*/  LDG.E.CONSTANT R17, desc[UR8][R14.64+0x1000] ;  /* 0x001000080e117981 */ /* 0x000ee8000c1e9900 */
[----:B------:R-:W4:Y:S01]  /*11c0*/  @P0 LDG.E R20, desc[UR8][R10.64+0x1000] ;  /* 0x001000080a140981 */ /* 0x000f22000c1e1900 */
[--C-:B--2---:R-:W-:Y:S02]  /*11d0*/  HADD2.F32 R5, -RZ, R4.reuse.H0_H0 ;  /* 0x20000004ff057230 */ /* 0x104fe40000004100 */
[----:B------:R-:W-:-:S03]  /*11e0*/  HADD2.F32 R4, -RZ, R4.H1_H1 ;  /* 0x30000004ff047230 */ /* 0x000fc60000004100 */
[----:B------:R-:W-:Y:S02]  /*11f0*/  FMUL.FTZ R5, R5, R6 ;  /* 0x0000000605057220 */ /* 0x000fe40000410000 */
[----:B------:R-:W-:Y:S02]  /*1200*/  FMUL.FTZ R7, R4, R7 ;  /* 0x0000000704077220 */ /* 0x000fe40000410000 */
[C---:B------:R-:W-:Y:S02]  /*1210*/  FMUL.FTZ R5, R2.reuse, R5 ;  /* 0x0000000502057220 */ /* 0x040fe40000410000 */
[----:B------:R-:W-:-:S05]  /*1220*/  FMUL.FTZ R4, R2, R7 ;  /* 0x0000000702047220 */ /* 0x000fca0000410000 */
[----:B------:R-:W-:-:S06]  /*1230*/  F2FP.F16.F32.PACK_AB R4, R4, R5 ;  /* 0x000000050404723e */ /* 0x000fcc00000000ff */
[----:B---3--:R-:W-:Y:S01]  /*1240*/  HFMA2.MMA R17, R4, 1, 1, R17 ;  /* 0x3c003c0004117835 */ /* 0x008fe20000000011 */
[----:B------:R-:W-:-:S04]  /*1250*/  IADD3 R4, R3, 0xc00, RZ ;  /* 0x00000c0003047810 */ /* 0x000fc80007ffe0ff */
[----:B------:R-:W-:-:S05]  /*1260*/  ISETP.GE.AND P1, PT, R4, UR5, PT ;  /* 0x0000000504007c0c */ /* 0x000fca000bf26270 */
[----:B----4-:R-:W-:-:S05]  /*1270*/  @P0 HADD2 R17, R17, R20 ;  /* 0x0000001411110230 */ /* 0x010fca0000000000 */
[----:B------:R1:W-:Y:S03]  /*1280*/  STG.E desc[UR8][R10.64+0x1000], R17 ;  /* 0x001000110a007986 */ /* 0x0003e6000c101908 */
[----:B------:R-:W-:Y:S05]  /*1290*/  @P1 EXIT ;  /* 0x000000000000194d */ /* 0x000fea0003800000 */
[----:B-1----:R-:W2:Y:S04]  /*12a0*/  LDG.E.CONSTANT R17, desc[UR8][R12.64+0x2000] ;  /* 0x002000080c117981 */ /* 0x002ea8000c1e9900 */
[----:B------:R-:W3:Y:S04]  /*12b0*/  LDL.128 R4, [R0+0x10] ;  /* 0x0000100000047983 */ /* 0x000ee80000100c00 */
[----:B0-----:R-:W4:Y:S04]  /*12c0*/  LDG.E.CONSTANT R21, desc[UR8][R14.64+0x2000] ;  /* 0x002000080e157981 */ /* 0x001f28000c1e9900 */
        /* <DEDUP_REMOVED lines=16> */
[----:B------:R-:W3:Y:S04]  /*13d0*/  LDG.E.CONSTANT R14, desc[UR8][R14.64+0x3000] ;  /* 0x003000080e0e7981 */ /* 0x000ee8000c1e9900 */
[----:B------:R-:W4:Y:S01]  /*13e0*/  @P0 LDG.E R20, desc[UR8][R10.64+0x3000] ;  /* 0x003000080a140981 */ /* 0x000f22000c1e1900 */
[----:B------:R-:W-:Y:S01]  /*13f0*/  UIADD3 UR14, UP0, UR14, 0x4000, URZ ;  /* 0x000040000e0e7890 */ /* 0x000fe2000ff1e03f */
[----:B------:R-:W-:Y:S01]  /*1400*/  IADD3 R0, R0, 0x20, RZ ;  /* 0x0000002000007810 */ /* 0x000fe20007ffe0ff */
[----:B------:R-:W-:-:S02]  /*1410*/  UIADD3 UR6, UP1, UR6, 0x4000, URZ ;  /* 0x0000400006067890 */ /* 0x000fc4000ff3e03f */
[----:B------:R-:W-:Y:S02]  /*1420*/  UIADD3 UR12, UP2, UR12, 0x4000, URZ ;  /* 0x000040000c0c7890 */ /* 0x000fe4000ff5e03f */
[----:B------:R-:W-:Y:S02]  /*1430*/  UIADD3.X UR15, URZ, UR15, URZ, UP0, !UPT ;  /* 0x0000000f3f0f7290 */ /* 0x000fe400087fe43f */
[----:B------:R-:W-:Y:S02]  /*1440*/  UIADD3.X UR7, URZ, UR7, URZ, UP1, !UPT ;  /* 0x000000073f077290 */ /* 0x000fe40008ffe43f */
[----:B------:R-:W-:Y:S01]  /*1450*/  UIADD3.X UR13, URZ, UR13, URZ, UP2, !UPT ;  /* 0x0000000d3f0d7290 */ /* 0x000fe200097fe43f */
[--C-:B--2---:R-:W-:Y:S02]  /*1460*/  HADD2.F32 R5, -RZ, R12.reuse.H0_H0 ;  /* 0x2000000cff057230 */ /* 0x104fe40000004100 */
[----:B------:R-:W-:-:S03]  /*1470*/  HADD2.F32 R4, -RZ, R12.H1_H1 ;  /* 0x3000000cff047230 */ /* 0x000fc60000004100 */
[----:B------:R-:W-:Y:S02]  /*1480*/  FMUL.FTZ R5, R5, R6 ;  /* 0x0000000605057220 */ /* 0x000fe40000410000 */
[----:B------:R-:W-:Y:S02]  /*1490*/  FMUL.FTZ R7, R4, R7 ;  /* 0x0000000704077220 */ /* 0x000fe40000410000 */
[C---:B------:R-:W-:Y:S02]  /*14a0*/  FMUL.FTZ R5, R2.reuse, R5 ;  /* 0x0000000502057220 */ /* 0x040fe40000410000 */
[----:B------:R-:W-:-:S05]  /*14b0*/  FMUL.FTZ R4, R2, R7 ;  /* 0x0000000702047220 */ /* 0x000fca0000410000 */
[----:B------:R-:W-:-:S06]  /*14c0*/  F2FP.F16.F32.PACK_AB R7, R4, R5 ;  /* 0x000000050407723e */ /* 0x000fcc00000000ff */
[----:B---3--:R-:W-:-:S10]  /*14d0*/  HFMA2.MMA R5, R7, 1, 1, R14 ;  /* 0x3c003c0007057835 */ /* 0x008fd4000000000e */
[----:B----4-:R-:W-:Y:S01]  /*14e0*/  @P0 HADD2 R5, R5, R20 ;  /* 0x0000001405050230 */ /* 0x010fe20000000000 */
[----:B------:R-:W-:-:S04]  /*14f0*/  ISETP.GE.U32.AND P0, PT, R16, 0x8, PT ;  /* 0x000000081000780c */ /* 0x000fc80003f06070 */
[----:B------:R2:W-:Y:S09]  /*1500*/  STG.E desc[UR8][R10.64+0x3000], R5 ;  /* 0x003000050a007986 */ /* 0x0005f2000c101908 */
[----:B------:R-:W-:Y:S05]  /*1510*/  @!P0 BRA `(.L_x_121) ;  /* 0xfffffff800a88947 */ /* 0x000fea000383ffff */
[----:B------:R-:W-:Y:S05]  /*1520*/  EXIT ;  /* 0x000000000000794d */ /* 0x000fea0003800000 */
.L_x_120:
        /* <DEDUP_REMOVED lines=12> */
[----:B------:R-:W-:-:S03]  /*15f0*/  IADD3 R18, R18, -0x400, RZ ;  /* 0xfffffc0012127810 */ /* 0x000fc60007ffe0ff */
[----:B------:R-:W-:Y:S01]  /*1600*/  IMAD.MOV.U32 R11, RZ, RZ, R5 ;  /* 0x000000ffff0b7224 */ /* 0x000fe200078e0005 */
[----:B------:R-:W-:-:S07]  /*1610*/  MOV R10, R4 ;  /* 0x00000004000a7202 */ /* 0x000fce0000000f00 */
.L_x_123:
        /* <DEDUP_REMOVED lines=69> */
.L_x_122:
[----:B------:R-:W2:Y:S01]  /*1a70*/  LDC.64 R4, c[0x0][0x218] ;  /* 0x00008600ff047b82 */ /* 0x000ea20000000a00 */
[----:B------:R-:W-:Y:S01]  /*1a80*/  USHF.L.U32 UR6, UR4, 0x1, URZ ;  /* 0x0000000104067899 */ /* 0x000fe2000800063f */
[----:B------:R-:W-:Y:S01]  /*1a90*/  HFMA2.MMA R3, -RZ, RZ, 0, 0 ;  /* 0x00000000ff037435 */ /* 0x000fe200000001ff */
[----:B------:R-:W-:-:S04]  /*1aa0*/  USHF.L.U64.HI UR4, UR4, 0x1, UR7 ;  /* 0x0000000104047899 */ /* 0x000fc80008010207 */
[----:B------:R-:W-:Y:S02]  /*1ab0*/  MOV R8, UR6 ;  /* 0x0000000600087c02 */ /* 0x000fe40008000f00 */
[----:B------:R-:W-:-:S03]  /*1ac0*/  IMAD.U32 R9, RZ, RZ, UR4 ;  /* 0x00000004ff097e24 */ /* 0x000fc6000f8e00ff */
[----:B------:R-:W-:-:S04]  /*1ad0*/  IMAD.WIDE R8, R18, 0x4, R8 ;  /* 0x0000000412087825 */ /* 0x000fc800078e0208 */
[C---:B--2---:R-:W-:Y:S01]  /*1ae0*/  IMAD.WIDE R4, R18.reuse, 0x4, R4 ;  /* 0x0000000412047825 */ /* 0x044fe200078e0204 */
[----:B------:R-:W-:Y:S02]  /*1af0*/  IADD3 R18, R18, -0x400, RZ ;  /* 0xfffffc0012127810 */ /* 0x000fe40007ffe0ff */
[----:B------:R-:W-:Y:S02]  /*1b00*/  MOV R10, R4 ;  /* 0x00000004000a7202 */ /* 0x000fe40000000f00 */
[----:B------:R-:W-:-:S07]  /*1b10*/  MOV R11, R5 ;  /* 0x00000005000b7202 */ /* 0x000fce0000000f00 */
.L_x_124:
[----:B------:R-:W-:-:S04]  /*1b20*/  IADD3 R4, R18, 0x400, RZ ;  /* 0x0000040012047810 */ /* 0x000fc80007ffe0ff */
[----:B------:R-:W-:-:S13]  /*1b30*/  ISETP.GE.AND P0, PT, R4, UR5, PT ;  /* 0x0000000504007c0c */ /* 0x000fda000bf06270 */
[----:B-12---:R-:W-:Y:S05]  /*1b40*/  @P0 EXIT ;  /* 0x000000000000094d */ /* 0x006fea0003800000 */
[----:B------:R-:W2:Y:S04]  /*1b50*/  LDG.E.CONSTANT R12, desc[UR8][R10.64] ;  /* 0x000000080a0c7981 */ /* 0x000ea8000c1e9900 */
[----:B------:R-:W3:Y:S01]  /*1b60*/  LDL.128 R4, [R0] ;  /* 0x0000000000047983 */ /* 0x000ee20000100c00 */
[----:B------:R-:W-:Y:S01]  /*1b70*/  IADD3 R14, R18, 0x800, RZ ;  /* 0x00000800120e7810 */ /* 0x000fe20007ffe0ff */
[--C-:B--2---:R-:W-:Y:S02]  /*1b80*/  HADD2.F32 R13, -RZ, R12.reuse.H0_H0 ;  /* 0x2000000cff0d7230 */ /* 0x104fe40000004100 */
[----:B------:R-:W-:-:S03]  /*1b90*/  HADD2.F32 R12, -RZ, R12.H1_H1 ;  /* 0x3000000cff0c7230 */ /* 0x000fc60000004100 */
[----:B---3--:R-:W-:Y:S02]  /*1ba0*/  FMUL.FTZ R13, R4, R13 ;  /* 0x0000000d040d7220 */ /* 0x008fe40000410000 */
[----:B------:R-:W-:Y:S01]  /*1bb0*/  FMUL.FTZ R5, R5, R12 ;  /* 0x0000000c05057220 */ /* 0x000fe20000410000 */
[----:B------:R-:W-:Y:S01]  /*1bc0*/  IADD3 R12, P0, R8, UR14, RZ ;  /* 0x0000000e080c7c10 */ /* 0x000fe2000ff1e0ff */
        /* <DEDUP_REMOVED lines=10> */
[----:B------:R-:W-:Y:S01]  /*1c70*/  FMUL.FTZ R5, R5, R6 ;  /* 0x0000000605057220 */ /* 0x000fe20000410000 */
[----:B------:R-:W-:Y:S01]  /*1c80*/  IADD3 R6, R18, 0xc00, RZ ;  /* 0x00000c0012067810 */ /* 0x000fe20007ffe0ff */
[----:B------:R-:W-:Y:S02]  /*1c90*/  FMUL.FTZ R7, R4, R7 ;  /* 0x0000000704077220 */ /* 0x000fe40000410000 */
[----:B------:R-:W-:Y:S01]  /*1ca0*/  FMUL.FTZ R5, R2, R5 ;  /* 0x0000000502057220 */ /* 0x000fe20000410000 */
[----:B------:R-:W-:Y:S01]  /*1cb0*/  ISETP.GE.AND P0, PT, R6, UR5, PT ;  /* 0x0000000506007c0c */ /* 0x000fe2000bf06270 */
[----:B------:R-:W-:-:S05]  /*1cc0*/  FMUL.FTZ R4, R2, R7 ;  /* 0x0000000702047220 */ /* 0x000fca0000410000 */
[----:B------:R-:W-:-:S05]  /*1cd0*/  F2FP.F16.F32.PACK_AB R5, R4, R5 ;  /* 0x000000050405723e */ /* 0x000fca00000000ff */
[----:B------:R1:W-:Y:S02]  /*1ce0*/  STG.E desc[UR8][R12.64+0x1000], R5 ;  /* 0x001000050c007986 */ /* 0x0003e4000c101908 */
        /* <DEDUP_REMOVED lines=16> */
[----:B------:R-:W-:Y:S01]  /*1df0*/  ISETP.GE.U32.AND P0, PT, R3, 0x8, PT ;  /* 0x000000080300780c */ /* 0x000fe20003f06070 */
[----:B------:R-:W-:Y:S01]  /*1e00*/  UIADD3 UR14, UP0, UR14, 0x4000, URZ ;  /* 0x000040000e0e7890 */ /* 0x000fe2000ff1e03f */
[----:B------:R-:W-:-:S03]  /*1e10*/  IADD3 R0, R0, 0x20, RZ ;  /* 0x0000002000007810 */ /* 0x000fc60007ffe0ff */
[----:B------:R-:W-:Y:S01]  /*1e20*/  UIADD3.X UR15, URZ, UR15, URZ, UP0, !UPT ;  /* 0x0000000f3f0f7290 */ /* 0x000fe200087fe43f */
        /* <DEDUP_REMOVED lines=12> */
.L_x_125:
        /* <DEDUP_REMOVED lines=9> */
.L_x_214:


//--------------------- .text._Z17layer_norm_kernelILi7EEvPK6__halfS2_S2_PS0_ffiib --------------------------
	.section	.text._Z17layer_norm_kernelILi7EEvPK6__halfS2_S2_PS0_ffiib,"ax",@progbits
	.align	128
        .global         _Z17layer_norm_kernelILi7EEvPK6__halfS2_S2_PS0_ffiib
        .type           _Z17layer_norm_kernelILi7EEvPK6__halfS2_S2_PS0_ffiib,@function
        .size           _Z17layer_norm_kernelILi7EEvPK6__halfS2_S2_PS0_ffiib,(.L_x_215 - _Z17layer_norm_kernelILi7EEvPK6__halfS2_S2_PS0_ffiib)
        .other          _Z17layer_norm_kernelILi7EEvPK6__halfS2_S2_PS0_ffiib,@"STO_CUDA_ENTRY STV_DEFAULT"
_Z17layer_norm_kernelILi7EEvPK6__halfS2_S2_PS0_ffiib:
.text._Z17layer_norm_kernelILi7EEvPK6__halfS2_S2_PS0_ffiib:
        /* <DEDUP_REMOVED lines=13> */
[----:B------:R-:W-:Y:S01]  /*00d0*/  IMAD.MOV.U32 R0, RZ, RZ, R1 ;  /* 0x000000ffff007224 */ /* 0x000fe200078e0001 */
        /* <DEDUP_REMOVED lines=101> */
.L_x_127:
[----:B------:R-:W-:Y:S05]  /*0730*/  BSYNC B0 ;  /* 0x0000000000007941 */ /* 0x000fea0003800000 */
.L_x_126:
[----:B------:R-:W-:Y:S01]  /*0740*/  HFMA2.MMA R8, -RZ, RZ, 0, 1.9073486328125e-06 ;  /* 0x00000020ff087435 */ /* 0x000fe200000001ff */
[----:B------:R-:W-:-:S10]  /*0750*/  MOV R24, 0x20 ;  /* 0x0000002000187802 */ /* 0x000fd40000000f00 */
.L_x_128:
        /* <DEDUP_REMOVED lines=18> */
.L_x_129:
        /* <DEDUP_REMOVED lines=64> */
.L_x_131:
[----:B------:R-:W-:Y:S05]  /*0c80*/  BSYNC B0 ;  /* 0x0000000000007941 */ /* 0x000fea0003800000 */
.L_x_130:
[----:B------:R-:W-:-:S07]  /*0c90*/  MOV R2, 0x20 ;  /* 0x0000002000027802 */ /* 0x000fce0000000f00 */
.L_x_132:
        /* <DEDUP_REMOVED lines=16> */
.L_x_133:
[C---:B---3--:R-:W-:Y:S02]  /*0da0*/  LEA.HI R2, R24.reuse, R24, RZ, 0x1 ;  /* 0x0000001818027211 */ /* 0x048fe400078f08ff */
[----:B------:R-:W-:Y:S02]  /*0db0*/  ISETP.GT.AND P0, PT, R24, 0x3, PT ;  /* 0x000000031800780c */ /* 0x000fe40003f04270 */
[----:B------:R-:W-:-:S05]  /*0dc0*/  SHF.R.S32.HI R2, RZ, 0x1, R2 ;  /* 0x00000001ff027819 */ /* 0x000fca0000011402 */
[----:B-1----:R-:W1:Y:S01]  /*0dd0*/  SHFL.BFLY PT, R8, R3, R2, 0x1f ;  /* 0x0c001f0203087589 */ /* 0x002e6200000e0000 */
[----:B------:R-:W-:Y:S02]  /*0de0*/  IMAD.MOV.U32 R24, RZ, RZ, R2 ;  /* 0x000000ffff187224 */ /* 0x000fe400078e0002 */
[----:B-1----:R-:W-:-:S03]  /*0df0*/  FADD.FTZ R3, R8, R3 ;  /* 0x0000000308037221 */ /* 0x002fc60000010000 */
        /* <DEDUP_REMOVED lines=20> */
[----:B0-----:R-:W-:Y:S01]  /*0f40*/  IADD3 R20, R14, 0xc00, RZ ;  /* 0x00000c000e147810 */ /* 0x001fe20007ffe0ff */
[----:B------:R-:W-:Y:S01]  /*0f50*/  IMAD.MOV.U32 R21, RZ, RZ, 0x3 ;  /* 0x00000003ff157424 */ /* 0x000fe200078e00ff */
[----:B------:R-:W-:-:S13]  /*0f60*/  ISETP.NE.AND P0, PT, RZ, UR4, PT ;  /* 0x00000004ff007c0c */ /* 0x000fda000bf05270 */
.L_x_135:
[----:B0-----:R-:W-:Y:S01]  /*0f70*/  IMAD.WIDE R10, R14, 0x4, R4 ;  /* 0x000000040e0a7825 */ /* 0x001fe200078e0204 */
[----:B------:R-:W2:Y:S04]  /*0f80*/  LDL.64 R16, [R0] ;  /* 0x0000000000107983 */ /* 0x000ea80000100a00 */
[----:B------:R-:W3:Y:S01]  /*0f90*/  LDG.E.CONSTANT R24, desc[UR10][R10.64] ;  /* 0x0000000a0a187981 */ /* 0x000ee2000c1e9900 */
[----:B------:R-:W-:Y:S02]  /*0fa0*/  MOV R12, R18 ;  /* 0x00000012000c7202 */ /* 0x000fe40000000f00 */
[----:B------:R-:W-:-:S03]  /*0fb0*/  MOV R13, R19 ;  /* 0x00000013000d7202 */ /* 0x000fc60000000f00 */
        /* <DEDUP_REMOVED lines=37> */
[----:B------:R-:W4:Y:S04]  /*1210*/  LDG.E.CONSTANT R23, desc[UR10][R12.64+0x2000] ;  /* 0x0020000a0c177981 */ /* 0x000f28000c1e9900 */
[----:B0-----:R-:W5:Y:S01]  /*1220*/  @P0 LDG.E R22, desc[UR10][R8.64+0x2000] ;  /* 0x0020000a08160981 */ /* 0x001f62000c1e1900 */
        /* <DEDUP_REMOVED lines=14> */
[----:B------:R-:W0:Y:S04]  /*1310*/  LDG.E.CONSTANT R10, desc[UR10][R10.64+0x3000] ;  /* 0x0030000a0a0a7981 */ /* 0x000e28000c1e9900 */
[----:B------:R1:W2:Y:S04]  /*1320*/  LDL.64 R16, [R0+0x18] ;  /* 0x0000180000107983 */ /* 0x0002a80000100a00 */
[----:B------:R-:W3:Y:S04]  /*1330*/  LDG.E.CONSTANT R12, desc[UR10][R12.64+0x3000] ;  /* 0x0030000a0c0c7981 */ /* 0x000ee8000c1e9900 */
[----:B------:R-:W4:Y:S01]  /*1340*/  @P0 LDG.E R24, desc[UR10][R8.64+0x3000] ;  /* 0x0030000a08180981 */ /* 0x000f22000c1e1900 */
[----:B------:R-:W-:Y:S01]  /*1350*/  IADD3 R7, P2, R7, 0x4000, RZ ;  /* 0x0000400007077810 */ /* 0x000fe20007f5e0ff */
[----:B-1----:R-:W-:Y:S01]  /*1360*/  VIADD R0, R0, 0x20 ;  /* 0x0000002000007836 */ /* 0x002fe20000000000 */
[----:B------:R-:W-:-:S02]  /*1370*/  IADD3 R18, P3, R18, 0x4000, RZ ;  /* 0x0000400012127810 */ /* 0x000fc40007f7e0ff */
[----:B------:R-:W-:Y:S02]  /*1380*/  IADD3 R4, P4, R4, 0x4000, RZ ;  /* 0x0000400004047810 */ /* 0x000fe40007f9e0ff */
[----:B------:R-:W-:Y:S02]  /*1390*/  IADD3 R21, R21, 0x4, RZ ;  /* 0x0000000415157810 */ /* 0x000fe40007ffe0ff */
[----:B------:R-:W-:Y:S02]  /*13a0*/  IADD3.X R6, RZ, R6, RZ, P2, !PT ;  /* 0x00000006ff067210 */ /* 0x000fe400017fe4ff */
[----:B------:R-:W-:Y:S02]  /*13b0*/  IADD3.X R19, RZ, R19, RZ, P3, !PT ;  /* 0x00000013ff137210 */ /* 0x000fe40001ffe4ff */
[----:B------:R-:W-:Y:S01]  /*13c0*/  IADD3.X R5, RZ, R5, RZ, P4, !PT ;  /* 0x00000005ff057210 */ /* 0x000fe200027fe4ff */
[--C-:B0-----:R-:W-:Y:S02]  /*13d0*/  HADD2.F32 R23, -RZ, R10.reuse.H0_H0 ;  /* 0x2000000aff177230 */ /* 0x101fe40000004100 */
[----:B------:R-:W-:-:S02]  /*13e0*/  HADD2.F32 R22, -RZ, R10.H1_H1 ;  /* 0x3000000aff167230 */ /* 0x000fc40000004100 */
[----:B------:R-:W-:Y:S02]  /*13f0*/  VIADD R10, R20, 0x400 ;  /* 0x00000400140a7836 */ /* 0x000fe40000000000 */
[----:B--2---:R-:W-:Y:S01]  /*1400*/  FMUL.FTZ R16, R16, R23 ;  /* 0x0000001710107220 */ /* 0x004fe20000410000 */
[----:B------:R-:W-:Y:S01]  /*1410*/  IADD3 R20, R20, 0x1000, RZ ;  /* 0x0000100014147810 */ /* 0x000fe20007ffe0ff */
[----:B------:R-:W-:Y:S02]  /*1420*/  FMUL.FTZ R22, R17, R22 ;  /* 0x0000001611167220 */ /* 0x000fe40000410000 */
[C---:B------:R-:W-:Y:S01]  /*1430*/  FMUL.FTZ R16, R15.reuse, R16 ;  /* 0x000000100f107220 */ /* 0x040fe20000410000 */
[----:B------:R-:W-:Y:S01]  /*1440*/  ISETP.GE.AND P1, PT, R10, UR5, PT ;  /* 0x000000050a007c0c */ /* 0x000fe2000bf26270 */
[----:B------:R-:W-:-:S05]  /*1450*/  FMUL.FTZ R17, R15, R22 ;  /* 0x000000160f117220 */ /* 0x000fca0000410000 */
[----:B------:R-:W-:-:S06]  /*1460*/  F2FP.F16.F32.PACK_AB R11, R17, R16 ;  /* 0x00000010110b723e */ /* 0x000fcc00000000ff */
[----:B---3--:R-:W-:-:S10]  /*1470*/  HFMA2.MMA R11, R11, 1, 1, R12 ;  /* 0x3c003c000b0b7835 */ /* 0x008fd4000000000c */
[----:B----4-:R-:W-:-:S05]  /*1480*/  @P0 HADD2 R11, R11, R24 ;  /* 0x000000180b0b0230 */ /* 0x010fca0000000000 */
[----:B------:R0:W-:Y:S01]  /*1490*/  STG.E desc[UR10][R8.64+0x3000], R11 ;  /* 0x0030000b08007986 */ /* 0x0001e2000c10190a */
[----:B------:R-:W-:Y:S05]  /*14a0*/  @!P1 BRA `(.L_x_135) ;  /* 0xfffffff800b09947 */ /* 0x000fea000383ffff */
[----:B------:R-:W-:Y:S05]  /*14b0*/  EXIT ;  /* 0x000000000000794d */ /* 0x000fea0003800000 */
.L_x_134:
        /* <DEDUP_REMOVED lines=14> */
.L_x_137:
[----:B--2---:R-:W2:Y:S04]  /*15a0*/  LDG.E.CONSTANT R13, desc[UR10][R4.64] ;  /* 0x0000000a040d7981 */ /* 0x004ea8000c1e9900 */
[----:B------:R-:W3:Y:S01]  /*15b0*/  LDL.64 R10, [R0] ;  /* 0x00000000000a7983 */ /* 0x000ee20000100a00 */
[----:B------:R-:W-:-:S04]  /*15c0*/  IADD3 R8, P0, R2, R7, RZ ;  /* 0x0000000702087210 */ /* 0x000fc80007f1e0ff */
[----:B------:R-:W-:-:S05]  /*15d0*/  IADD3.X R9, R3, R6, RZ, P0, !PT ;  /* 0x0000000603097210 */ /* 0x000fca00007fe4ff */
[----:B------:R-:W4:Y:S01]  /*15e0*/  LDG.E R18, desc[UR10][R8.64] ;  /* 0x0000000a08127981 */ /* 0x000f22000c1e1900 */
[--C-:B--2---:R-:W-:Y:S02]  /*15f0*/  HADD2.F32 R17, -RZ, R13.reuse.H0_H0 ;  /* 0x2000000dff117230 */ /* 0x104fe40000004100 */
[----:B------:R-:W-:Y:S02]  /*1600*/  HADD2.F32 R16, -RZ, R13.H1_H1 ;  /* 0x3000000dff107230 */ /* 0x000fe40000004100 */
[----:B------:R-:W-:Y:S02]  /*1610*/  VIADD R13, R14, 0xfffff800 ;  /* 0xfffff8000e0d7836 */ /* 0x000fe40000000000 */
[----:B---3--:R-:W-:Y:S01]  /*1620*/  FMUL.FTZ R10, R10, R17 ;  /* 0x000000110a0a7220 */ /* 0x008fe20000410000 */
[----:B------:R-:W-:-:S03]  /*1630*/  FMUL.FTZ R16, R11, R16 ;  /* 0x000000100b107220 */ /* 0x000fc60000410000 */
[----:B-1----:R-:W-:Y:S01]  /*1640*/  FMUL.FTZ R10, R15, R10 ;  /* 0x0000000a0f0a7220 */ /* 0x002fe20000410000 */
[----:B------:R-:W-:Y:S01]  /*1650*/  ISETP.GE.AND P0, PT, R13, UR5, PT ;  /* 0x000000050d007c0c */ /* 0x000fe2000bf06270 */
[----:B------:R-:W-:-:S05]  /*1660*/  FMUL.FTZ R11, R15, R16 ;  /* 0x000000100f0b7220 */ /* 0x000fca0000410000 */
[----:B------:R-:W-:-:S06]  /*1670*/  F2FP.F16.F32.PACK_AB R11, R11, R10 ;  /* 0x0000000a0b0b723e */ /* 0x000fcc00000000ff */
[----:B----4-:R-:W-:-:S07]  /*1680*/  HFMA2.MMA R11, R11, 1, 1, R18 ;  /* 0x3c003c000b0b7835 */ /* 0x010fce0000000012 */
[----:B------:R1:W-:Y:S01]  /*1690*/  STG.E desc[UR10][R8.64], R11 ;  /* 0x0000000b08007986 */ /* 0x0003e2000c10190a */
[----:B------:R-:W-:Y:S05]  /*16a0*/  @P0 EXIT ;  /* 0x000000000000094d */ /* 0x000fea0003800000 */
[----:B------:R-:W2:Y:S04]  /*16b0*/  LDG.E.CONSTANT R13, desc[UR10][R4.64+0x1000] ;  /* 0x0010000a040d7981 */ /* 0x000ea8000c1e9900 */
[----:B-1----:R-:W3:Y:S04]  /*16c0*/  LDL.64 R10, [R0+0x8] ;  /* 0x00000800000a7983 */ /* 0x002ee80000100a00 */
        /* <DEDUP_REMOVED lines=29> */
[----:B------:R2:W3:Y:S04]  /*18a0*/  LDG.E.CONSTANT R13, desc[UR10][R4.64+0x3000] ;  /* 0x0030000a040d7981 */ /* 0x0004e8000c1e9900 */
[----:B-1----:R0:W4:Y:S04]  /*18b0*/  LDL.64 R10, [R0+0x18] ;  /* 0x00001800000a7983 */ /* 0x0021280000100a00 */
[----:B------:R-:W5:Y:S01]  /*18c0*/  LDG.E R18, desc[UR10][R8.64+0x3000] ;  /* 0x0030000a08127981 */ /* 0x000f62000c1e1900 */
[----:B------:R-:W-:Y:S02]  /*18d0*/  IADD3 R7, P1, R7, 0x4000, RZ ;  /* 0x0000400007077810 */ /* 0x000fe40007f3e0ff */
[----:B--2---:R-:W-:Y:S01]  /*18e0*/  IADD3 R4, P2, R4, 0x4000, RZ ;  /* 0x0000400004047810 */ /* 0x004fe20007f5e0ff */
[----:B0-----:R-:W-:Y:S01]  /*18f0*/  VIADD R0, R0, 0x20 ;  /* 0x0000002000007836 */ /* 0x001fe20000000000 */
[----:B------:R-:W-:-:S02]  /*1900*/  IADD3 R12, R12, 0x4, RZ ;  /* 0x000000040c0c7810 */ /* 0x000fc40007ffe0ff */
[----:B------:R-:W-:Y:S02]  /*1910*/  IADD3.X R5, RZ, R5, RZ, P2, !PT ;  /* 0x00000005ff057210 */ /* 0x000fe400017fe4ff */
[----:B------:R-:W-:Y:S01]  /*1920*/  IADD3.X R6, RZ, R6, RZ, P1, !PT ;  /* 0x00000006ff067210 */ /* 0x000fe20000ffe4ff */
[--C-:B---3--:R-:W-:Y:S02]  /*1930*/  HADD2.F32 R17, -RZ, R13.reuse.H0_H0 ;  /* 0x2000000dff117230 */ /* 0x108fe40000004100 */
        /* <DEDUP_REMOVED lines=13> */
.L_x_136:
        /* <DEDUP_REMOVED lines=10> */
.L_x_138:
[----:B------:R-:W2:Y:S04]  /*1ab0*/  LDG.E.CONSTANT R8, desc[UR10][R4.64] ;  /* 0x0000000a04087981 */ /* 0x000ea8000c1e9900 */
[----:B------:R-:W3:Y:S01]  /*1ac0*/  LDL.64 R12, [R0] ;  /* 0x00000000000c7983 */ /* 0x000ee20000100a00 */
[--C-:B--2---:R-:W-:Y:S02]  /*1ad0*/  HADD2.F32 R9, -RZ, R8.reuse.H0_H0 ;  /* 0x20000008ff097230 */ /* 0x104fe40000004100 */
[----:B------:R-:W-:-:S03]  /*1ae0*/  HADD2.F32 R8, -RZ, R8.H1_H1 ;  /* 0x30000008ff087230 */ /* 0x000fc60000004100 */
[----:B---3--:R-:W-:Y:S01]  /*1af0*/  FMUL.FTZ R12, R12, R9 ;  /* 0x000000090c0c7220 */ /* 0x008fe20000410000 */
[----:B------:R-:W-:Y:S01]  /*1b00*/  IADD3 R9, R14, -0x800, RZ ;  /* 0xfffff8000e097810 */ /* 0x000fe20007ffe0ff */
[----:B------:R-:W-:Y:S01]  /*1b10*/  FMUL.FTZ R16, R13, R8 ;  /* 0x000000080d107220 */ /* 0x000fe20000410000 */
[----:B------:R-:W-:Y:S01]  /*1b20*/  IADD3 R8, P1, R2, R7, RZ ;  /* 0x0000000702087210 */ /* 0x000fe20007f3e0ff */
[----:B-1----:R-:W-:Y:S01]  /*1b30*/  FMUL.FTZ R12, R15, R12 ;  /* 0x0000000c0f0c7220 */ /* 0x002fe20000410000 */
[----:B------:R-:W-:Y:S01]  /*1b40*/  ISETP.GE.AND P0, PT, R9, UR5, PT ;  /* 0x0000000509007c0c */ /* 0x000fe2000bf06270 */
[----:B------:R-:W-:Y:S01]  /*1b50*/  FMUL.FTZ R11, R15, R16 ;  /* 0x000000100f0b7220 */ /* 0x000fe20000410000 */
[----:B------:R-:W-:-:S04]  /*1b60*/  IADD3.X R9, R3, R6, RZ, P1, !PT ;  /* 0x0000000603097210 */ /* 0x000fc80000ffe4ff */
[----:B------:R-:W-:-:S05]  /*1b70*/  F2FP.F16.F32.PACK_AB R11, R11, R12 ;  /* 0x0000000c0b0b723e */ /* 0x000fca00000000ff */
[----:B------:R1:W-:Y:S02]  /*1b80*/  STG.E desc[UR10][R8.64], R11 ;  /* 0x0000000b08007986 */ /* 0x0003e4000c10190a */
[----:B------:R-:W-:Y:S05]  /*1b90*/  @P0 EXIT ;  /* 0x000000000000094d */ /* 0x000fea0003800000 */
[----:B-1----:R-:W2:Y:S04]  /*1ba0*/  LDG.E.CONSTANT R11, desc[UR10][R4.64+0x1000] ;  /* 0x0010000a040b7981 */ /* 0x002ea8000c1e9900 */
[----:B------:R-:W3:Y:S01]  /*1bb0*/  LDL.64 R12, [R0+0x8] ;  /* 0x00000800000c7983 */ /* 0x000ee20000100a00 */
[--C-:B--2---:R-:W-:Y:S02]  /*1bc0*/  HADD2.F32 R16, -RZ, R11.reuse.H1_H1 ;  /* 0x3000000bff107230 */ /* 0x104fe40000004100 */
[----:B------:R-:W-:-:S03]  /*1bd0*/  HADD2.F32 R17, -RZ, R11.H0_H0 ;  /* 0x2000000bff117230 */ /* 0x000fc60000004100 */
[----:B---3--:R-:W-:Y:S01]  /*1be0*/  FMUL.FTZ R16, R13, R16 ;  /* 0x000000100d107220 */ /* 0x008fe20000410000 */
[----:B------:R-:W-:Y:S02]  /*1bf0*/  VIADD R13, R14, 0xfffffc00 ;  /* 0xfffffc000e0d7836 */ /* 0x000fe40000000000 */
[----:B------:R-:W-:Y:S01]  /*1c00*/  FMUL.FTZ R12, R12, R17 ;  /* 0x000000110c0c7220 */ /* 0x000fe20000410000 */
[----:B------:R-:W-:Y:S02]  /*1c10*/  FMUL.FTZ R11, R15, R16 ;  /* 0x000000100f0b7220 */ /* 0x000fe40000410000 */
[----:B------:R-:W-:Y:S01]  /*1c20*/  ISETP.GE.AND P0, PT, R13, UR5, PT ;  /* 0x000000050d007c0c */ /* 0x000fe2000bf06270 */
[----:B------:R-:W-:-:S05]  /*1c30*/  FMUL.FTZ R12, R15, R12 ;  /* 0x0000000c0f0c7220 */ /* 0x000fca0000410000 */
[----:B------:R-:W-:-:S05]  /*1c40*/  F2FP.F16.F32.PACK_AB R11, R11, R12 ;  /* 0x0000000c0b0b723e */ /* 0x000fca00000000ff */
[----:B------:R1:W-:Y:S02]  /*1c50*/  STG.E desc[UR10][R8.64+0x1000], R11 ;  /* 0x0010000b08007986 */ /* 0x0003e4000c10190a */
[----:B------:R-:W-:Y:S05]  /*1c60*/  @P0 EXIT ;  /* 0x000000000000094d */ /* 0x000fea0003800000 */
[----:B-1----:R-:W2:Y:S04]  /*1c70*/  LDG.E.CONSTANT R11, desc[UR10][R4.64+0x2000] ;  /* 0x0020000a040b7981 */ /* 0x002ea8000c1e9900 */
[----:B------:R-:W3:Y:S01]  /*1c80*/  LDL.64 R12, [R0+0x10] ;  /* 0x00001000000c7983 */ /* 0x000ee20000100a00 */
[----:B------:R-:W-:Y:S01]  /*1c90*/  ISETP.GT.U32.AND P0, PT, R10, 0x6, PT ;  /* 0x000000060a00780c */ /* 0x000fe20003f04070 */
        /* <DEDUP_REMOVED lines=11> */
[----:B-1----:R1:W2:Y:S04]  /*1d50*/  LDG.E.CONSTANT R11, desc[UR10][R4.64+0x3000] ;  /* 0x0030000a040b7981 */ /* 0x0022a8000c1e9900 */
[----:B------:R0:W3:Y:S01]  /*1d60*/  LDL.64 R12, [R0+0x18] ;  /* 0x00001800000c7983 */ /* 0x0000e20000100a00 */
[----:B------:R-:W-:Y:S02]  /*1d70*/  IADD3 R7, P1, R7, 0x4000, RZ ;  /* 0x0000400007077810 */ /* 0x000fe40007f3e0ff */
[----:B------:R-:W-:Y:S02]  /*1d80*/  IADD3 R10, R10, 0x4, RZ ;  /* 0x000000040a0a7810 */ /* 0x000fe40007ffe0ff */
[----:B------:R-:W-:Y:S02]  /*1d90*/  IADD3.X R6, RZ, R6, RZ, P1, !PT ;  /* 0x00000006ff067210 */ /* 0x000fe40000ffe4ff */
[----:B-1----:R-:W-:-:S02]  /*1da0*/  IADD3 R4, P2, R4, 0x4000, RZ ;  /* 0x0000400004047810 */ /* 0x002fc40007f5e0ff */
[----:B0-----:R-:W-:Y:S02]  /*1db0*/  IADD3 R0, R0, 0x20, RZ ;  /* 0x0000002000007810 */ /* 0x001fe40007ffe0ff */
[----:B------:R-:W-:Y:S01]  /*1dc0*/  IADD3.X R5, RZ, R5, RZ, P2, !PT ;  /* 0x00000005ff057210 */ /* 0x000fe200017fe4ff */
        /* <DEDUP_REMOVED lines=13> */
.L_x_139:
        /* <DEDUP_REMOVED lines=14> */
.L_x_215:


//--------------------- .text._Z17layer_norm_kernelILi6EEvPK6__halfS2_S2_PS0_ffiib --------------------------
	.section	.text._Z17layer_norm_kernelILi6EEvPK6__halfS2_S2_PS0_ffiib,"ax",@progbits
	.align	128
        .global         _Z17layer_norm_kernelILi6EEvPK6__halfS2_S2_PS0_ffiib
        .type           _Z17layer_norm_kernelILi6EEvPK6__halfS2_S2_PS0_ffiib,@function
        .size           _Z17layer_norm_kernelILi6EEvPK6__halfS2_S2_PS0_ffiib,(.L_x_216 - _Z17layer_norm_kernelILi6EEvPK6__halfS2_S2_PS0_ffiib)
        .other          _Z17layer_norm_kernelILi6EEvPK6__halfS2_S2_PS0_ffiib,@"STO_CUDA_ENTRY STV_DEFAULT"
_Z17layer_norm_kernelILi6EEvPK6__halfS2_S2_PS0_ffiib:
.text._Z17layer_norm_kernelILi6EEvPK6__halfS2_S2_PS0_ffiib:
        /* <DEDUP_REMOVED lines=102> */
.L_x_141:
[----:B------:R-:W-:Y:S05]  /*0660*/  BSYNC B0 ;  /* 0x0000000000007941 */ /* 0x000fea0003800000 */
.L_x_140:
[----:B------:R-:W-:Y:S01]  /*0670*/  HFMA2.MMA R20, -RZ, RZ, 0, 1.9073486328125e-06 ;  /* 0x00000020ff147435 */ /* 0x000fe200000001ff */
[----:B------:R-:W-:-:S10]  /*0680*/  MOV R11, 0x20 ;  /* 0x00000020000b7802 */ /* 0x000fd40000000f00 */
.L_x_142:
        /* <DEDUP_REMOVED lines=18> */
.L_x_143:
        /* <DEDUP_REMOVED lines=55> */
.L_x_145:
[----:B------:R-:W-:Y:S05]  /*0b20*/  BSYNC B0 ;  /* 0x0000000000007941 */ /* 0x000fea0003800000 */
.L_x_144:
[----:B0-----:R-:W-:-:S07]  /*0b30*/  MOV R2, 0x20 ;  /* 0x0000002000027802 */ /* 0x001fce0000000f00 */
.L_x_146:
[C---:B------:R-:W-:Y:S02]  /*0b40*/  LEA.HI R3, R2.reuse, R2, RZ, 0x1 ;  /* 0x0000000202037211 */ /* 0x040fe400078f08ff */
[----:B------:R-:W-:Y:S02]  /*0b50*/  ISETP.GT.AND P2, PT, R2, 0x3, PT ;  /* 0x000000030200780c */ /* 0x000fe40003f44270 */
[----:B------:R-:W-:-:S04]  /*0b60*/  SHF.R.S32.HI R4, RZ, 0x1, R3 ;  /* 0x00000001ff047819 */ /* 0x000fc80000011403 */
[----:B------:R-:W-:Y:S01]  /*0b70*/  MOV R2, R4 ;  /* 0x0000000400027202 */ /* 0x000fe20000000f00 */
[----:B-1----:R-:W0:Y:S02]  /*0b80*/  SHFL.BFLY PT, R6, R25, R4, 0x1f ;  /* 0x0c001f0419067589 */ /* 0x002e2400000e0000 */
[----:B0-----:R-:W-:-:S04]  /*0b90*/  FADD.FTZ R25, R6, R25 ;  /* 0x0000001906197221 */ /* 0x001fc80000010000 */
[----:B------:R-:W-:Y:S05]  /*0ba0*/  @P2 BRA `(.L_x_146) ;  /* 0xfffffffc00e42947 */ /* 0x000fea000383ffff */
[----:B------:R0:W-:Y:S01]  /*0bb0*/  @!P0 STS [R20+UR6], R25 ;  /* 0x0000001914008988 */ /* 0x0001e20008000806 */
[----:B------:R-:W-:Y:S06]  /*0bc0*/  BAR.SYNC.DEFER_BLOCKING 0x0 ;  /* 0x0000000000007b1d */ /* 0x000fec0000010000 */
[----:B------:R-:W1:Y:S02]  /*0bd0*/  LDS R21, [R21] ;  /* 0x0000000015157984 */ /* 0x000e640000000800 */
.L_x_147:
        /* <DEDUP_REMOVED lines=17> */
[----:B------:R-:W-:Y:S02]  /*0cf0*/  IMAD.U32 R2, RZ, RZ, UR10 ;  /* 0x0000000aff027e24 */ /* 0x000fe4000f8e00ff */
[----:B------:R-:W-:Y:S01]  /*0d00*/  MOV R3, UR6 ;  /* 0x0000000600037c02 */ /* 0x000fe20008000f00 */
[----:B------:R-:W-:Y:S06]  /*0d10*/  @P1 EXIT ;  /* 0x000000000000194d */ /* 0x000fec0003800000 */
[----:B------:R-:W-:Y:S01]  /*0d20*/  ULDC.U8 UR4, c[0x0][0x240] ;  /* 0x0000900000047ab9 */ /* 0x000fe20000000000 */
[----:B------:R-:W-:Y:S01]  /*0d30*/  ULDC.64 UR6, c[0x0][0x220] ;  /* 0x0000880000067ab9 */ /* 0x000fe20000000a00 */
[----:B------:R-:W-:Y:S01]  /*0d40*/  UPRMT UR4, UR4, 0x8880, URZ ;  /* 0x0000888004047896 */ /* 0x000fe2000800003f */
[----:B------:R-:W-:Y:S01]  /*0d50*/  HFMA2.MMA R23, -RZ, RZ, 0, 1.1920928955078125e-07 ;  /* 0x00000002ff177435 */ /* 0x000fe200000001ff */
[----:B0-----:R-:W-:Y:S01]  /*0d60*/  MOV R20, UR6 ;  /* 0x0000000600147c02 */ /* 0x001fe20008000f00 */
[C---:B------:R-:W-:Y:S01]  /*0d70*/  IMAD.WIDE R2, R8.reuse, 0x4, R2 ;  /* 0x0000000408027825 */ /* 0x040fe200078e0202 */
[----:B------:R-:W-:Y:S02]  /*0d80*/  MOV R21, UR7 ;  /* 0x0000000700157c02 */ /* 0x000fe40008000f00 */
[----:B------:R-:W-:Y:S02]  /*0d90*/  ISETP.NE.AND P0, PT, RZ, UR4, PT ;  /* 0x00000004ff007c0c */ /* 0x000fe4000bf05270 */
[----:B------:R-:W-:-:S11]  /*0da0*/  IADD3 R22, R8, 0xc00, RZ ;  /* 0x00000c0008167810 */ /* 0x000fd60007ffe0ff */
.L_x_149:
[----:B------:R-:W-:Y:S01]  /*0db0*/  IMAD.WIDE R14, R8, 0x4, R12 ;  /* 0x00000004080e7825 */ /* 0x000fe200078e020c */
[----:B--2---:R-:W2:Y:S04]  /*0dc0*/  LDL.128 R4, [R0] ;  /* 0x0000000000047983 */ /* 0x004ea80000100c00 */
[----:B------:R-:W3:Y:S01]  /*0dd0*/  LDG.E.CONSTANT R24, desc[UR8][R14.64] ;  /* 0x000000080e187981 */ /* 0x000ee2000c1e9900 */
[----:B------:R-:W-:Y:S01]  /*0de0*/  MOV R19, R21 ;  /* 0x0000001500137202 */ /* 0x000fe20000000f00 */
[----:B------:R-:W-:-:S04]  /*0df0*/  IMAD.MOV.U32 R18, RZ, RZ, R20 ;  /* 0x000000ffff127224 */ /* 0x000fc800078e0014 */
[----:B------:R-:W-:Y:S01]  /*0e00*/  IMAD.WIDE R18, R8, 0x4, R18 ;  /* 0x0000000408127825 */ /* 0x000fe200078e0212 */
[----:B0-----:R-:W-:-:S04]  /*0e10*/  IADD3 R16, P1, R2, R9, RZ ;  /* 0x0000000902107210 */ /* 0x001fc80007f3e0ff */
        /* <DEDUP_REMOVED lines=53> */
[----:B------:R-:W-:Y:S02]  /*1170*/  IADD3 R9, P2, R9, 0x4000, RZ ;  /* 0x0000400009097810 */ /* 0x000fe40007f5e0ff */
[----:B------:R-:W-:-:S02]  /*1180*/  IADD3 R20, P3, R20, 0x4000, RZ ;  /* 0x0000400014147810 */ /* 0x000fc40007f7e0ff */
[----:B------:R-:W-:Y:S02]  /*1190*/  IADD3 R12, P4, R12, 0x4000, RZ ;  /* 0x000040000c0c7810 */ /* 0x000fe40007f9e0ff */
[----:B------:R-:W-:Y:S02]  /*11a0*/  IADD3 R23, R23, 0x4, RZ ;  /* 0x0000000417177810 */ /* 0x000fe40007ffe0ff */
[----:B------:R-:W-:Y:S02]  /*11b0*/  IADD3 R0, R0, 0x20, RZ ;  /* 0x0000002000007810 */ /* 0x000fe40007ffe0ff */
[----:B------:R-:W-:Y:S02]  /*11c0*/  IADD3.X R10, RZ, R10, RZ, P2, !PT ;  /* 0x0000000aff0a7210 */ /* 0x000fe400017fe4ff */
[----:B------:R-:W-:Y:S02]  /*11d0*/  IADD3.X R21, RZ, R21, RZ, P3, !PT ;  /* 0x00000015ff157210 */ /* 0x000fe40001ffe4ff */
[----:B------:R-:W-:Y:S01]  /*11e0*/  IADD3.X R13, RZ, R13, RZ, P4, !PT ;  /* 0x0000000dff0d7210 */ /* 0x000fe200027fe4ff */
[----:B--2---:R-:W-:-:S02]  /*11f0*/  HADD2.F32 R5, -RZ, R14.H0_H0 ;  /* 0x2000000eff057230 */ /* 0x004fc40000004100 */
[----:B------:R-:W-:-:S03]  /*1200*/  HADD2.F32 R4, -RZ, R14.H1_H1 ;  /* 0x3000000eff047230 */ /* 0x000fc60000004100 */
[----:B------:R-:W-:Y:S02]  /*1210*/  FMUL.FTZ R6, R5, R6 ;  /* 0x0000000605067220 */ /* 0x000fe40000410000 */
[----:B------:R-:W-:Y:S02]  /*1220*/  FMUL.FTZ R4, R4, R7 ;  /* 0x0000000704047220 */ /* 0x000fe40000410000 */
[C---:B------:R-:W-:Y:S02]  /*1230*/  FMUL.FTZ R6, R11.reuse, R6 ;  /* 0x000000060b067220 */ /* 0x040fe40000410000 */
[----:B------:R-:W-:Y:S01]  /*1240*/  FMUL.FTZ R5, R11, R4 ;  /* 0x000000040b057220 */ /* 0x000fe20000410000 */
[C---:B------:R-:W-:Y:S01]  /*1250*/  IADD3 R4, R22.reuse, 0x400, RZ ;  /* 0x0000040016047810 */ /* 0x040fe20007ffe0ff */
[----:B------:R-:W-:-:S03]  /*1260*/  VIADD R22, R22, 0x1000 ;  /* 0x0000100016167836 */ /* 0x000fc60000000000 */
[----:B------:R-:W-:Y:S02]  /*1270*/  F2FP.F16.F32.PACK_AB R5, R5, R6 ;  /* 0x000000060505723e */ /* 0x000fe400000000ff */
[----:B------:R-:W-:-:S04]  /*1280*/  ISETP.GE.AND P1, PT, R4, UR5, PT ;  /* 0x0000000504007c0c */ /* 0x000fc8000bf26270 */
[----:B---3--:R-:W-:-:S10]  /*1290*/  HFMA2.MMA R5, R5, 1, 1, R18 ;  /* 0x3c003c0005057835 */ /* 0x008fd40000000012 */
[----:B----4-:R-:W-:-:S05]  /*12a0*/  @P0 HADD2 R5, R5, R24 ;  /* 0x0000001805050230 */ /* 0x010fca0000000000 */
[----:B------:R2:W-:Y:S01]  /*12b0*/  STG.E desc[UR8][R16.64+0x3000], R5 ;  /* 0x0030000510007986 */ /* 0x0005e2000c101908 */
[----:B------:R-:W-:Y:S05]  /*12c0*/  @!P1 BRA `(.L_x_149) ;  /* 0xfffffff800b89947 */ /* 0x000fea000383ffff */
[----:B------:R-:W-:Y:S05]  /*12d0*/  EXIT ;  /* 0x000000000000794d */ /* 0x000fea0003800000 */
.L_x_148:
[----:B------:R-:W-:Y:S02]  /*12e0*/  ULDC.U8 UR6, c[0x0][0x240] ;  /* 0x0000900000067ab9 */ /* 0x000fe40000000000 */
[----:B------:R-:W-:-:S06]  /*12f0*/  UPRMT UR6, UR6, 0x8880, URZ ;  /* 0x0000888006067896 */ /* 0x000fcc000800003f */
[----:B------:R-:W-:-:S13]  /*1300*/  ISETP.NE.AND P0, PT, RZ, UR6, PT ;  /* 0x00000006ff007c0c */ /* 0x000fda000bf05270 */
[----:B------:R-:W-:Y:S05]  /*1310*/  @!P0 BRA `(.L_x_150) ;  /* 0x0000000400448947 */ /* 0x000fea0003800000 */
[----:B------:R-:W2:Y:S01]  /*1320*/  LDC.64 R4, c[0x0][0x218] ;  /* 0x00008600ff047b82 */ /* 0x000ea20000000a00 */
[----:B------:R-:W-:Y:S02]  /*1330*/  USHF.L.U64.HI UR6, UR4, 0x1, UR7 ;  /* 0x0000000104067899 */ /* 0x000fe40008010207 */
[----:B------:R-:W-:-:S04]  /*1340*/  USHF.L.U32 UR10, UR4, 0x1, URZ ;  /* 0x00000001040a7899 */ /* 0x000fc8000800063f */
[----:B------:R-:W-:Y:S02]  /*1350*/  MOV R3, UR6 ;  /* 0x0000000600037c02 */ /* 0x000fe40008000f00 */
[----:B------:R-:W-:-:S04]  /*1360*/  IMAD.U32 R2, RZ, RZ, UR10 ;  /* 0x0000000aff027e24 */ /* 0x000fc8000f8e00ff */
[----:B------:R-:W-:-:S04]  /*1370*/  IMAD.WIDE R2, R8, 0x4, R2 ;  /* 0x0000000408027825 */ /* 0x000fc800078e0202 */
[----:B--2---:R-:W-:Y:S01]  /*1380*/  IMAD.WIDE R4, R8, 0x4, R4 ;  /* 0x0000000408047825 */ /* 0x004fe200078e0204 */
[----:B------:R-:W-:Y:S06]  /*1390*/  @P1 EXIT ;  /* 0x000000000000194d */ /* 0x000fec0003800000 */
[----:B------:R-:W-:Y:S01]  /*13a0*/  HFMA2.MMA R16, -RZ, RZ, 0, 1.1920928955078125e-07 ;  /* 0x00000002ff107435 */ /* 0x000fe200000001ff */
[----:B------:R-:W-:Y:S02]  /*13b0*/  MOV R12, R4 ;  /* 0x00000004000c7202 */ /* 0x000fe40000000f00 */
[----:B------:R-:W-:Y:S02]  /*13c0*/  MOV R13, R5 ;  /* 0x00000005000d7202 */ /* 0x000fe40000000f00 */
[----:B------:R-:W-:-:S07]  /*13d0*/  IADD3 R8, R8, 0xc00, RZ ;  /* 0x00000c0008087810 */ /* 0x000fce0007ffe0ff */
.L_x_151:
[----:B--2---:R-:W2:Y:S04]  /*13e0*/  LDG.E.CONSTANT R17, desc[UR8][R12.64] ;  /* 0x000000080c117981 */ /* 0x004ea8000c1e9900 */
[----:B------:R-:W3:Y:S01]  /*13f0*/  LDL.128 R4, [R0] ;  /* 0x0000000000047983 */ /* 0x000ee20000100c00 */
[----:B------:R-:W-:-:S05]  /*1400*/  IADD3 R14, P0, R2, R9, RZ ;  /* 0x00000009020e7210 */ /* 0x000fca0007f1e0ff */
[----:B------:R-:W-:-:S05]  /*1410*/  IMAD.X R15, R3, 0x1, R10, P0 ;  /* 0x00000001030f7824 */ /* 0x000fca00000e060a */
[----:B0-----:R-:W4:Y:S01]  /*1420*/  LDG.E R20, desc[UR8][R14.64] ;  /* 0x000000080e147981 */ /* 0x001f22000c1e1900 */
        /* <DEDUP_REMOVED lines=12> */
[----:B------:R-:W0:Y:S04]  /*14f0*/  LDG.E.CONSTANT R4, desc[UR8][R12.64+0x1000] ;  /* 0x001000080c047981 */ /* 0x000e28000c1e9900 */
[----:B------:R-:W2:Y:S01]  /*1500*/  LDG.E R17, desc[UR8][R14.64+0x1000] ;  /* 0x001000080e117981 */ /* 0x000ea2000c1e1900 */
[----:B------:R-:W-:Y:S01]  /*1510*/  ISETP.GT.U32.AND P0, PT, R16, 0x5, PT ;  /* 0x000000051000780c */ /* 0x000fe20003f04070 */
[--C-:B0-----:R-:W-:Y:S02]  /*1520*/  HADD2.F32 R5, -RZ, R4.reuse.H0_H0 ;  /* 0x20000004ff057230 */ /* 0x101fe40000004100 */
        /* <DEDUP_REMOVED lines=12> */
[----:B0-----:R-:W2:Y:S04]  /*15f0*/  LDG.E.CONSTANT R17, desc[UR8][R12.64+0x2000] ;  /* 0x002000080c117981 */ /* 0x001ea8000c1e9900 */
        /* <DEDUP_REMOVED lines=13> */
[----:B------:R1:W0:Y:S04]  /*16d0*/  LDG.E.CONSTANT R4, desc[UR8][R12.64+0x3000] ;  /* 0x003000080c047981 */ /* 0x000228000c1e9900 */
[----:B------:R-:W2:Y:S01]  /*16e0*/  LDG.E R17, desc[UR8][R14.64+0x3000] ;  /* 0x003000080e117981 */ /* 0x000ea2000c1e1900 */
[----:B------:R-:W-:Y:S01]  /*16f0*/  IADD3 R9, P1, R9, 0x4000, RZ ;  /* 0x0000400009097810 */ /* 0x000fe20007f3e0ff */
[----:B------:R-:W-:Y:S01]  /*1700*/  VIADD R16, R16, 0x4 ;  /* 0x0000000410107836 */ /* 0x000fe20000000000 */
[----:B------:R-:W-:Y:S02]  /*1710*/  IADD3 R0, R0, 0x20, RZ ;  /* 0x0000002000007810 */ /* 0x000fe40007ffe0ff */
[----:B------:R-:W-:Y:S02]  /*1720*/  IADD3.X R10, RZ, R10, RZ, P1, !PT ;  /* 0x0000000aff0a7210 */ /* 0x000fe40000ffe4ff */
[----:B-1----:R-:W-:-:S04]  /*1730*/  IADD3 R12, P2, R12, 0x4000, RZ ;  /* 0x000040000c0c7810 */ /* 0x002fc80007f5e0ff */
[----:B------:R-:W-:Y:S01]  /*1740*/  IADD3.X R13, RZ, R13, RZ, P2, !PT ;  /* 0x0000000dff0d7210 */ /* 0x000fe200017fe4ff */
[--C-:B0-----:R-:W-:Y:S02]  /*1750*/  HADD2.F32 R5, -RZ, R4.reuse.H0_H0 ;  /* 0x20000004ff057230 */ /* 0x101fe40000004100 */
[----:B------:R-:W-:-:S03]  /*1760*/  HADD2.F32 R4, -RZ, R4.H1_H1 ;  /* 0x30000004ff047230 */ /* 0x000fc60000004100 */
[----:B------:R-:W-:Y:S02]  /*1770*/  FMUL.FTZ R6, R5, R6 ;  /* 0x0000000605067220 */ /* 0x000fe40000410000 */
[----:B------:R-:W-:Y:S02]  /*1780*/  FMUL.FTZ R4, R4, R7 ;  /* 0x0000000704047220 */ /* 0x000fe40000410000 */
[C---:B------:R-:W-:Y:S02]  /*1790*/  FMUL.FTZ R6, R11.reuse, R6 ;  /* 0x000000060b067220 */ /* 0x040fe40000410000 */
[----:B------:R-:W-:Y:S01]  /*17a0*/  FMUL.FTZ R5, R11, R4 ;  /* 0x000000040b057220 */ /* 0x000fe20000410000 */
[C---:B------:R-:W-:Y:S02]  /*17b0*/  IADD3 R4, R8.reuse, 0x400, RZ ;  /* 0x0000040008047810 */ /* 0x040fe40007ffe0ff */
[----:B------:R-:W-:Y:S02]  /*17c0*/  IADD3 R8, R8, 0x1000, RZ ;  /* 0x0000100008087810 */ /* 0x000fe40007ffe0ff */
[----:B------:R-:W-:-:S02]  /*17d0*/  F2FP.F16.F32.PACK_AB R5, R5, R6 ;  /* 0x000000060505723e */ /* 0x000fc400000000ff */
[----:B------:R-:W-:-:S04]  /*17e0*/  ISETP.GE.AND P0, PT, R4, UR5, PT ;  /* 0x0000000504007c0c */ /* 0x000fc8000bf06270 */
[----:B--2---:R-:W-:-:S07]  /*17f0*/  HFMA2.MMA R17, R5, 1, 1, R17 ;  /* 0x3c003c0005117835 */ /* 0x004fce0000000011 */
[----:B------:R2:W-:Y:S02]  /*1800*/  STG.E desc[UR8][R14.64+0x3000], R17 ;  /* 0x003000110e007986 */ /* 0x0005e4000c101908 */
[----:B------:R-:W-:Y:S05]  /*1810*/  @!P0 BRA `(.L_x_151) ;  /* 0xfffffff800f08947 */ /* 0x000fea000383ffff */
[----:B------:R-:W-:Y:S05]  /*1820*/  EXIT ;  /* 0x000000000000794d */ /* 0x000fea0003800000 */
.L_x_150:
        /* <DEDUP_REMOVED lines=8> */
[----:B------:R-:W-:Y:S01]  /*18b0*/  HFMA2.MMA R16, -RZ, RZ, 0, 1.1920928955078125e-07 ;  /* 0x00000002ff107435 */ /* 0x000fe200000001ff */
[----:B------:R-:W-:Y:S01]  /*18c0*/  MOV R12, R4 ;  /* 0x00000004000c7202 */ /* 0x000fe20000000f00 */
[----:B------:R-:W-:Y:S01]  /*18d0*/  IMAD.MOV.U32 R13, RZ, RZ, R5 ;  /* 0x000000ffff0d7224 */ /* 0x000fe200078e0005 */
[----:B------:R-:W-:-:S08]  /*18e0*/  IADD3 R8, R8, 0xc00, RZ ;  /* 0x00000c0008087810 */ /* 0x000fd00007ffe0ff */
.L_x_152:
[----:B--2---:R-:W2:Y:S04]  /*18f0*/  LDG.E.CONSTANT R14, desc[UR8][R12.64] ;  /* 0x000000080c0e7981 */ /* 0x004ea8000c1e9900 */
[----:B------:R-:W3:Y:S01]  /*1900*/  LDL.128 R4, [R0] ;  /* 0x0000000000047983 */ /* 0x000ee20000100c00 */
        /* <DEDUP_REMOVED lines=24> */
[----:B------:R-:W-:-:S04]  /*1a90*/  IADD3 R4, R8, -0x400, RZ ;  /* 0xfffffc0008047810 */ /* 0x000fc80007ffe0ff */
        /* <DEDUP_REMOVED lines=15> */
[----:B------:R-:W-:Y:S02]  /*1b90*/  IADD3 R9, P1, R9, 0x4000, RZ ;  /* 0x0000400009097810 */ /* 0x000fe40007f3e0ff */
[----:B------:R-:W-:Y:S02]  /*1ba0*/  IADD3 R16, R16, 0x4, RZ ;  /* 0x0000000410107810 */ /* 0x000fe40007ffe0ff */
[----:B------:R-:W-:Y:S02]  /*1bb0*/  IADD3 R0, R0, 0x20, RZ ;  /* 0x0000002000007810 */ /* 0x000fe40007ffe0ff */
[----:B------:R-:W-:Y:S02]  /*1bc0*/  IADD3.X R10, RZ, R10, RZ, P1, !PT ;  /* 0x0000000aff0a7210 */ /* 0x000fe40000ffe4ff */
[----:B--2---:R-:W-:-:S04]  /*1bd0*/  IADD3 R12, P2, R12, 0x4000, RZ ;  /* 0x000040000c0c7810 */ /* 0x004fc80007f5e0ff */
[----:B------:R-:W-:Y:S01]  /*1be0*/  IADD3.X R13, RZ, R13, RZ, P2, !PT ;  /* 0x0000000dff0d7210 */ /* 0x000fe200017fe4ff */
[--C-:B-1----:R-:W-:Y:S02]  /*1bf0*/  HADD2.F32 R5, -RZ, R4.reuse.H0_H0 ;  /* 0x20000004ff057230 */ /* 0x102fe40000004100 */
[----:B------:R-:W-:-:S03]  /*1c00*/  HADD2.F32 R4, -RZ, R4.H1_H1 ;  /* 0x30000004ff047230 */ /* 0x000fc60000004100 */
[----:B------:R-:W-:Y:S02]  /*1c10*/  FMUL.FTZ R6, R5, R6 ;  /* 0x0000000605067220 */ /* 0x000fe40000410000 */
[----:B------:R-:W-:Y:S02]  /*1c20*/  FMUL.FTZ R4, R4, R7 ;  /* 0x0000000704047220 */ /* 0x000fe40000410000 */
[C---:B------:R-:W-:Y:S02]  /*1c30*/  FMUL.FTZ R6, R11.reuse, R6 ;  /* 0x000000060b067220 */ /* 0x040fe40000410000 */
[----:B------:R-:W-:Y:S01]  /*1c40*/  FMUL.FTZ R5, R11, R4 ;  /* 0x000000040b057220 */ /* 0x000fe20000410000 */
[C---:B------:R-:W-:Y:S01]  /*1c50*/  VIADD R4, R8.reuse, 0x400 ;  /* 0x0000040008047836 */ /* 0x040fe20000000000 */
[----:B------:R-:W-:-:S03]  /*1c60*/  IADD3 R8, R8, 0x1000, RZ ;  /* 0x0000100008087810 */ /* 0x000fc60007ffe0ff */
[----:B------:R-:W-:Y:S02]  /*1c70*/  F2FP.F16.F32.PACK_AB R5, R5, R6 ;  /* 0x000000060505723e */ /* 0x000fe400000000ff */
[----:B------:R-:W-:-:S03]  /*1c80*/  ISETP.GE.AND P0, PT, R4, UR5, PT ;  /* 0x0000000504007c0c */ /* 0x000fc6000bf06270 */
[----:B------:R2:W-:Y:S10]  /*1c90*/  STG.E desc[UR8][R14.64+0x3000], R5 ;  /* 0x003000050e007986 */ /* 0x0005f4000c101908 */
[----:B------:R-:W-:Y:S05]  /*1ca0*/  @!P0 BRA `(.L_x_152) ;  /* 0xfffffffc00108947 */ /* 0x000fea000383ffff */
[----:B------:R-:W-:Y:S05]  /*1cb0*/  EXIT ;  /* 0x000000000000794d */ /* 0x000fea0003800000 */
.L_x_153:
        /* <DEDUP_REMOVED lines=12> */
.L_x_216:


//--------------------- .text._Z17layer_norm_kernelILi5EEvPK6__halfS2_S2_PS0_ffiib --------------------------
	.section	.text._Z17layer_norm_kernelILi5EEvPK6__halfS2_S2_PS0_ffiib,"ax",@progbits
	.align	128
        .global         _Z17layer_norm_kernelILi5EEvPK6__halfS2_S2_PS0_ffiib
        .type           _Z17layer_norm_kernelILi5EEvPK6__halfS2_S2_PS0_ffiib,@function
        .size           _Z17layer_norm_kernelILi5EEvPK6__halfS2_S2_PS0_ffiib,(.L_x_217 - _Z17layer_norm_kernelILi5EEvPK6__halfS2_S2_PS0_ffiib)
        .other          _Z17layer_norm_kernelILi5EEvPK6__halfS2_S2_PS0_ffiib,@"STO_CUDA_ENTRY STV_DEFAULT"
_Z17layer_norm_kernelILi5EEvPK6__halfS2_S2_PS0_ffiib:
.text._Z17layer_norm_kernelILi5EEvPK6__halfS2_S2_PS0_ffiib:
        /* <DEDUP_REMOVED lines=49> */
[----:B------:R-:W-:Y:S02]  /*0310*/  FADD.FTZ R10, R21, R16 ;  /* 0x00000010150a7221 */ /* 0x000fe40000010000 */
[----:B------:R0:W-:Y:S01]  /*0320*/  STL.64 [R0+0x8], R16 ;  /* 0x0000081000007387 */ /* 0x0001e20000100a00 */
        /* <DEDUP_REMOVED lines=38> */
.L_x_155:
[----:B------:R-:W-:Y:S05]  /*0590*/  BSYNC B0 ;  /* 0x0000000000007941 */ /* 0x000fea0003800000 */
.L_x_154:
[----:B------:R-:W-:Y:S01]  /*05a0*/  HFMA2.MMA R7, -RZ, RZ, 0, 1.9073486328125e-06 ;  /* 0x00000020ff077435 */ /* 0x000fe200000001ff */
[----:B------:R-:W-:-:S10]  /*05b0*/  MOV R18, 0x20 ;  /* 0x0000002000127802 */ /* 0x000fd40000000f00 */
.L_x_156:
        /* <DEDUP_REMOVED lines=18> */
.L_x_157:
        /* <DEDUP_REMOVED lines=47> */
.L_x_159:
[----:B------:R-:W-:Y:S05]  /*09d0*/  BSYNC B0 ;  /* 0x0000000000007941 */ /* 0x000fea0003800000 */
.L_x_158:
[----:B0-----:R-:W-:-:S07]  /*09e0*/  MOV R2, 0x20 ;  /* 0x0000002000027802 */ /* 0x001fce0000000f00 */
.L_x_160:
        /* <DEDUP_REMOVED lines=10> */
.L_x_161:
        /* <DEDUP_REMOVED lines=11> */
[----:B-1----:R-:W-:-:S06]  /*0b40*/  FFMA.FTZ R7, R19, R3, R2 ;  /* 0x0000000313077223 */ /* 0x002fcc0000010002 */
[----:B------:R-:W1:Y:S06]  /*0b50*/  MUFU.RSQ R7, R7 ;  /* 0x0000000700077308 */ /* 0x000e6c0000001400 */
        /* <DEDUP_REMOVED lines=10> */
[----:B0-----:R-:W-:Y:S01]  /*0c00*/  MOV R18, UR6 ;  /* 0x0000000600127c02 */ /* 0x001fe20008000f00 */
[C---:B------:R-:W-:Y:S01]  /*0c10*/  IMAD.WIDE R2, R4.reuse, 0x4, R2 ;  /* 0x0000000404027825 */ /* 0x040fe200078e0202 */
[----:B------:R-:W-:Y:S02]  /*0c20*/  MOV R19, UR7 ;  /* 0x0000000700137c02 */ /* 0x000fe40008000f00 */
[----:B------:R-:W-:Y:S01]  /*0c30*/  ISETP.NE.AND P0, PT, RZ, UR4, PT ;  /* 0x00000004ff007c0c */ /* 0x000fe2000bf05270 */
[----:B------:R-:W-:-:S12]  /*0c40*/  VIADD R20, R4, 0xc00 ;  /* 0x00000c0004147836 */ /* 0x000fd80000000000 */
.L_x_163:
        /* <DEDUP_REMOVED lines=27> */
[----:B------:R-:W4:Y:S04]  /*0e00*/  LDG.E.CONSTANT R22, desc[UR8][R14.64+0x1000] ;  /* 0x001000080e167981 */ /* 0x000f28000c1e9900 */
[----:B0-----:R-:W5:Y:S01]  /*0e10*/  @P0 LDG.E R23, desc[UR8][R10.64+0x1000] ;  /* 0x001000080a170981 */ /* 0x001f62000c1e1900 */
[----:B--2---:R-:W-:-:S02]  /*0e20*/  HADD2.F32 R25, -RZ, R24.H0_H0 ;  /* 0x20000018ff197230 */ /* 0x004fc40000004100 */
[----:B------:R-:W-:-:S03]  /*0e30*/  HADD2.F32 R24, -RZ, R24.H1_H1 ;  /* 0x30000018ff187230 */ /* 0x000fc60000004100 */
[----:B---3--:R-:W-:Y:S02]  /*0e40*/  FMUL.FTZ R16, R16, R25 ;  /* 0x0000001910107220 */ /* 0x008fe40000410000 */
[----:B------:R-:W-:Y:S02]  /*0e50*/  FMUL.FTZ R24, R17, R24 ;  /* 0x0000001811187220 */ /* 0x000fe40000410000 */
[C---:B------:R-:W-:Y:S02]  /*0e60*/  FMUL.FTZ R16, R7.reuse, R16 ;  /* 0x0000001007107220 */ /* 0x040fe40000410000 */
[----:B------:R-:W-:-:S05]  /*0e70*/  FMUL.FTZ R17, R7, R24 ;  /* 0x0000001807117220 */ /* 0x000fca0000410000 */
[----:B------:R-:W-:Y:S01]  /*0e80*/  F2FP.F16.F32.PACK_AB R17, R17, R16 ;  /* 0x000000101111723e */ /* 0x000fe200000000ff */
[----:B------:R-:W-:-:S05]  /*0e90*/  VIADD R16, R20, 0xfffffc00 ;  /* 0xfffffc0014107836 */ /* 0x000fca0000000000 */
        /* <DEDUP_REMOVED lines=22> */
[----:B------:R1:W2:Y:S04]  /*1000*/  LDL.64 R16, [R0+0x18] ;  /* 0x0000180000107983 */ /* 0x0002a80000100a00 */
[----:B------:R-:W3:Y:S04]  /*1010*/  LDG.E.CONSTANT R14, desc[UR8][R14.64+0x3000] ;  /* 0x003000080e0e7981 */ /* 0x000ee8000c1e9900 */
[----:B------:R-:W4:Y:S01]  /*1020*/  @P0 LDG.E R24, desc[UR8][R10.64+0x3000] ;  /* 0x003000080a180981 */ /* 0x000f22000c1e1900 */
[----:B------:R-:W-:-:S02]  /*1030*/  IADD3 R8, P4, R8, 0x4000, RZ ;  /* 0x0000400008087810 */ /* 0x000fc40007f9e0ff */
[----:B------:R-:W-:Y:S02]  /*1040*/  IADD3 R5, P2, R5, 0x4000, RZ ;  /* 0x0000400005057810 */ /* 0x000fe40007f5e0ff */
[----:B------:R-:W-:Y:S01]  /*1050*/  IADD3 R18, P3, R18, 0x4000, RZ ;  /* 0x0000400012127810 */ /* 0x000fe20007f7e0ff */
[----:B------:R-:W-:Y:S01]  /*1060*/  IMAD.X R9, RZ, RZ, R9, P4 ;  /* 0x000000ffff097224 */ /* 0x000fe200020e0609 */
[----:B------:R-:W-:Y:S02]  /*1070*/  IADD3 R21, R21, 0x4, RZ ;  /* 0x0000000415157810 */ /* 0x000fe40007ffe0ff */
[----:B------:R-:W-:Y:S02]  /*1080*/  IADD3.X R6, RZ, R6, RZ, P2, !PT ;  /* 0x00000006ff067210 */ /* 0x000fe400017fe4ff */
[----:B------:R-:W-:Y:S02]  /*1090*/  IADD3.X R19, RZ, R19, RZ, P3, !PT ;  /* 0x00000013ff137210 */ /* 0x000fe40001ffe4ff */
[----:B-1----:R-:W-:Y:S01]  /*10a0*/  IADD3 R0, R0, 0x20, RZ ;  /* 0x0000002000007810 */ /* 0x002fe20007ffe0ff */
[----:B0-----:R-:W-:-:S02]  /*10b0*/  HADD2.F32 R23, -RZ, R12.H0_H0 ;  /* 0x2000000cff177230 */ /* 0x001fc40000004100 */
[----:B------:R-:W-:Y:S01]  /*10c0*/  HADD2.F32 R22, -RZ, R12.H1_H1 ;  /* 0x3000000cff167230 */ /* 0x000fe20000004100 */
[----:B------:R-:W-:Y:S02]  /*10d0*/  IADD3 R12, R20, 0x400, RZ ;  /* 0x00000400140c7810 */ /* 0x000fe40007ffe0ff */
[----:B--2---:R-:W-:Y:S01]  /*10e0*/  FMUL.FTZ R16, R16, R23 ;  /* 0x0000001710107220 */ /* 0x004fe20000410000 */
[----:B------:R-:W-:Y:S01]  /*10f0*/  IADD3 R20, R20, 0x1000, RZ ;  /* 0x0000100014147810 */ /* 0x000fe20007ffe0ff */
[----:B------:R-:W-:Y:S01]  /*1100*/  FMUL.FTZ R22, R17, R22 ;  /* 0x0000001611167220 */ /* 0x000fe20000410000 */
[----:B------:R-:W-:Y:S01]  /*1110*/  ISETP.GE.AND P1, PT, R12, UR5, PT ;  /* 0x000000050c007c0c */ /* 0x000fe2000bf26270 */
[C---:B------:R-:W-:Y:S02]  /*1120*/  FMUL.FTZ R16, R7.reuse, R16 ;  /* 0x0000001007107220 */ /* 0x040fe40000410000 */
[----:B------:R-:W-:-:S05]  /*1130*/  FMUL.FTZ R17, R7, R22 ;  /* 0x0000001607117220 */ /* 0x000fca0000410000 */
[----:B------:R-:W-:-:S06]  /*1140*/  F2FP.F16.F32.PACK_AB R13, R17, R16 ;  /* 0x00000010110d723e */ /* 0x000fcc00000000ff */
[----:B---3--:R-:W-:-:S10]  /*1150*/  HFMA2.MMA R13, R13, 1, 1, R14 ;  /* 0x3c003c000d0d7835 */ /* 0x008fd4000000000e */
[----:B----4-:R-:W-:-:S05]  /*1160*/  @P0 HADD2 R13, R13, R24 ;  /* 0x000000180d0d0230 */ /* 0x010fca0000000000 */
[----:B------:R0:W-:Y:S01]  /*1170*/  STG.E desc[UR8][R10.64+0x3000], R13 ;  /* 0x0030000d0a007986 */ /* 0x0001e2000c101908 */
[----:B------:R-:W-:Y:S05]  /*1180*/  @!P1 BRA `(.L_x_163) ;  /* 0xfffffff800b09947 */ /* 0x000fea000383ffff */
[----:B------:R-:W-:Y:S05]  /*1190*/  EXIT ;  /* 0x000000000000794d */ /* 0x000fea0003800000 */
.L_x_162:
        /* <DEDUP_REMOVED lines=14> */
.L_x_165:
[----:B--2---:R-:W2:Y:S04]  /*1280*/  LDG.E.CONSTANT R15, desc[UR8][R8.64] ;  /* 0x00000008080f7981 */ /* 0x004ea8000c1e9900 */
[----:B------:R-:W3:Y:S01]  /*1290*/  LDL.64 R12, [R0] ;  /* 0x00000000000c7983 */ /* 0x000ee20000100a00 */
[----:B------:R-:W-:-:S04]  /*12a0*/  IADD3 R10, P0, R2, R5, RZ ;  /* 0x00000005020a7210 */ /* 0x000fc80007f1e0ff */
[----:B------:R-:W-:-:S05]  /*12b0*/  IADD3.X R11, R3, R6, RZ, P0, !PT ;  /* 0x00000006030b7210 */ /* 0x000fca00007fe4ff */
[----:B0-----:R-:W4:Y:S01]  /*12c0*/  LDG.E R18, desc[UR8][R10.64] ;  /* 0x000000080a127981 */ /* 0x001f22000c1e1900 */
        /* <DEDUP_REMOVED lines=11> */
[----:B------:R-:W-:-:S05]  /*1380*/  VIADD R12, R4, 0xfffff800 ;  /* 0xfffff800040c7836 */ /* 0x000fca0000000000 */
[----:B------:R-:W-:-:S13]  /*1390*/  ISETP.GE.AND P0, PT, R12, UR5, PT ;  /* 0x000000050c007c0c */ /* 0x000fda000bf06270 */
[----:B------:R-:W-:Y:S05]  /*13a0*/  @P0 EXIT ;  /* 0x000000000000094d */ /* 0x000fea0003800000 */
[----:B------:R-:W2:Y:S04]  /*13b0*/  LDG.E.CONSTANT R15, desc[UR8][R8.64+0x1000] ;  /* 0x00100008080f7981 */ /* 0x000ea8000c1e9900 */
[----:B0-----:R-:W3:Y:S04]  /*13c0*/  LDL.64 R12, [R0+0x8] ;  /* 0x00000800000c7983 */ /* 0x001ee80000100a00 */
        /* <DEDUP_REMOVED lines=14> */
[----:B0-----:R-:W3:Y:S04]  /*14b0*/  LDL.64 R12, [R0+0x10] ;  /* 0x00001000000c7983 */ /* 0x001ee80000100a00 */
        /* <DEDUP_REMOVED lines=12> */
[----:B------:R1:W2:Y:S04]  /*1580*/  LDG.E.CONSTANT R15, desc[UR8][R8.64+0x3000] ;  /* 0x00300008080f7981 */ /* 0x0002a8000c1e9900 */
[----:B0-----:R0:W3:Y:S04]  /*1590*/  LDL.64 R12, [R0+0x18] ;  /* 0x00001800000c7983 */ /* 0x0010e80000100a00 */
[----:B------:R-:W4:Y:S01]  /*15a0*/  LDG.E R18, desc[UR8][R10.64+0x3000] ;  /* 0x003000080a127981 */ /* 0x000f22000c1e1900 */
[----:B------:R-:W-:Y:S02]  /*15b0*/  IADD3 R5, P1, R5, 0x4000, RZ ;  /* 0x0000400005057810 */ /* 0x000fe40007f3e0ff */
[----:B-1----:R-:W-:Y:S01]  /*15c0*/  IADD3 R8, P2, R8, 0x4000, RZ ;  /* 0x0000400008087810 */ /* 0x002fe20007f5e0ff */
[----:B0-----:R-:W-:Y:S01]  /*15d0*/  VIADD R0, R0, 0x20 ;  /* 0x0000002000007836 */ /* 0x001fe20000000000 */
[----:B------:R-:W-:-:S02]  /*15e0*/  IADD3 R14, R14, 0x4, RZ ;  /* 0x000000040e0e7810 */ /* 0x000fc40007ffe0ff */
[----:B------:R-:W-:Y:S02]  /*15f0*/  IADD3.X R9, RZ, R9, RZ, P2, !PT ;  /* 0x00000009ff097210 */ /* 0x000fe400017fe4ff */
        /* <DEDUP_REMOVED lines=15> */
.L_x_164:
        /* <DEDUP_REMOVED lines=10> */
.L_x_166:
        /* <DEDUP_REMOVED lines=14> */
[----:B-1----:R-:W-:-:S04]  /*1870*/  IADD3 R13, R4, -0x800, RZ ;  /* 0xfffff800040d7810 */ /* 0x002fc80007ffe0ff */
[----:B------:R-:W-:-:S13]  /*1880*/  ISETP.GE.AND P0, PT, R13, UR5, PT ;  /* 0x000000050d007c0c */ /* 0x000fda000bf06270 */
[----:B------:R-:W-:Y:S05]  /*1890*/  @P0 EXIT ;  /* 0x000000000000094d */ /* 0x000fea0003800000 */
[----:B------:R-:W2:Y:S04]  /*18a0*/  LDG.E.CONSTANT R13, desc[UR8][R8.64+0x1000] ;  /* 0x00100008080d7981 */ /* 0x000ea8000c1e9900 */
        /* <DEDUP_REMOVED lines=24> */
[----:B-1----:R1:W2:Y:S04]  /*1a30*/  LDG.E.CONSTANT R13, desc[UR8][R8.64+0x3000] ;  /* 0x00300008080d7981 */ /* 0x0022a8000c1e9900 */
[----:B------:R3:W4:Y:S01]  /*1a40*/  LDL.64 R14, [R0+0x18] ;  /* 0x00001800000e7983 */ /* 0x0007220000100a00 */
[----:B------:R-:W-:Y:S02]  /*1a50*/  IADD3 R5, P1, R5, 0x4000, RZ ;  /* 0x0000400005057810 */ /* 0x000fe40007f3e0ff */
[----:B------:R-:W-:Y:S02]  /*1a60*/  IADD3 R12, R12, 0x4, RZ ;  /* 0x000000040c0c7810 */ /* 0x000fe40007ffe0ff */
[----:B------:R-:W-:Y:S02]  /*1a70*/  IADD3.X R6, RZ, R6, RZ, P1, !PT ;  /* 0x00000006ff067210 */ /* 0x000fe40000ffe4ff */
[----:B-1----:R-:W-:-:S02]  /*1a80*/  IADD3 R8, P2, R8, 0x4000, RZ ;  /* 0x0000400008087810 */ /* 0x002fc40007f5e0ff */
[----:B---3--:R-:W-:Y:S02]  /*1a90*/  IADD3 R0, R0, 0x20, RZ ;  /* 0x0000002000007810 */ /* 0x008fe40007ffe0ff */
[----:B------:R-:W-:Y:S01]  /*1aa0*/  IADD3.X R9, RZ, R9, RZ, P2, !PT ;  /* 0x00000009ff097210 */ /* 0x000fe200017fe4ff */
[--C-:B--2---:R-:W-:Y:S02]  /*1ab0*/  HADD2.F32 R17, -RZ, R13.reuse.H0_H0 ;  /* 0x2000000dff117230 */ /* 0x104fe40000004100 */
        /* <DEDUP_REMOVED lines=12> */
.L_x_167:
        /* <DEDUP_REMOVED lines=16> */
.L_x_217:


//--------------------- .text._Z17layer_norm_kernelILi4EEvPK6__halfS2_S2_PS0_ffiib --------------------------
	.section	.text._Z17layer_norm_kernelILi4EEvPK6__halfS2_S2_PS0_ffiib,"ax",@progbits
	.align	128
        .global         _Z17layer_norm_kernelILi4EEvPK6__halfS2_S2_PS0_ffiib
        .type           _Z17layer_norm_kernelILi4EEvPK6__halfS2_S2_PS0_ffiib,@function
        .size           _Z17layer_norm_kernelILi4EEvPK6__halfS2_S2_PS0_ffiib,(.L_x_218 - _Z17layer_norm_kernelILi4EEvPK6__halfS2_S2_PS0_ffiib)
        .other          _Z17layer_norm_kernelILi4EEvPK6__halfS2_S2_PS0_ffiib,@"STO_CUDA_ENTRY STV_DEFAULT"
_Z17layer_norm_kernelILi4EEvPK6__halfS2_S2_PS0_ffiib:
.text._Z17layer_norm_kernelILi4EEvPK6__halfS2_S2_PS0_ffiib:
[----:B------:R-:W-:Y:S01]  /*0000*/  LDC R1, c[0x0][0x28] ;  /* 0x00000a00ff017b82 */ /* 0x000fe20000000800 */
[----:B------:R-:W0:Y:S07]  /*0010*/  S2R R2, SR_TID.X ;  /* 0x0000000000027919 */ /* 0x000e2e0000002100 */
[----:B------:R-:W1:Y:S01]  /*0020*/  S2UR UR6, SR_CTAID.X ;  /* 0x00000000000679c3 */ /* 0x000e620000002500 */
[----:B------:R-:W-:Y:S01]  /*0030*/  ULDC UR7, c[0x0][0x23c] ;  /* 0x00008f0000077ab9 */ /* 0x000fe20000000800 */
[----:B------:R-:W-:Y:S01]  /*0040*/  ULDC.64 UR10, c[0x0][0x208] ;  /* 0x00008200000a7ab9 */ /* 0x000fe20000000a00 */
[----:B------:R-:W-:Y:S01]  /*0050*/  ULEA.HI UR4, UR7, UR7, URZ, 0x1 ;  /* 0x0000000707047291 */ /* 0x000fe2000f8f083f */
[----:B------:R-:W-:Y:S01]  /*0060*/  BSSY B0, `(.L_x_168) ;  /* 0x000003a000007945 */ /* 0x000fe20003800000 */
[----:B------:R-:W-:-:S02]  /*0070*/  HFMA2.MMA R12, -RZ, RZ, 0, 0 ;  /* 0x00000000ff0c7435 */ /* 0x000fc400000001ff */
[----:B------:R-:W-:Y:S02]  /*0080*/  USHF.R.S32.HI UR5, URZ, 0x1, UR4 ;  /* 0x000000013f057899 */ /* 0x000fe40008011404 */
[----:B-1----:R-:W-:-:S04]  /*0090*/  UIMAD UR4, UR6, UR7, URZ ;  /* 0x00000007060472a4 */ /* 0x002fc8000f8e023f */
[----:B------:R-:W-:Y:S01]  /*00a0*/  USHF.R.S32.HI UR8, URZ, 0x1f, UR4 ;  /* 0x0000001f3f087899 */ /* 0x000fe20008011404 */
[C---:B0-----:R-:W-:Y:S02]  /*00b0*/  ISETP.GE.AND P1, PT, R2.reuse, UR5, PT ;  /* 0x0000000502007c0c */ /* 0x041fe4000bf26270 */
        /* <DEDUP_REMOVED lines=8> */
[----:B------:R-:W2:Y:S01]  /*0140*/  LDG.E.CONSTANT R0, desc[UR10][R4.64] ;  /* 0x0000000a04007981 */ /* 0x000ea2000c1e9900 */
[----:B------:R-:W-:-:S04]  /*0150*/  IADD3 R7, R2, 0x400, RZ ;  /* 0x0000040002077810 */ /* 0x000fc80007ffe0ff */
[----:B------:R-:W-:Y:S01]  /*0160*/  ISETP.GE.AND P0, PT, R7, UR5, PT ;  /* 0x0000000507007c0c */ /* 0x000fe2000bf06270 */
[--C-:B--2---:R-:W-:Y:S02]  /*0170*/  HADD2.F32 R3, -RZ, R0.reuse.H0_H0 ;  /* 0x20000000ff037230 */ /* 0x104fe40000004100 */
[----:B------:R-:W-:-:S03]  /*0180*/  HADD2.F32 R0, -RZ, R0.H1_H1 ;  /* 0x30000000ff007230 */ /* 0x000fc60000004100 */
[----:B------:R-:W-:Y:S02]  /*0190*/  FMNMX.FTZ R3, R3, 65504, PT ;  /* 0x477fe00003037809 */ /* 0x000fe40003810000 */
[----:B------:R-:W-:Y:S02]  /*01a0*/  FMNMX.FTZ R6, R0, 65504, PT ;  /* 0x477fe00000067809 */ /* 0x000fe40003810000 */
[----:B------:R-:W-:Y:S02]  /*01b0*/  FMNMX.FTZ R0, R3, -65504, !PT ;  /* 0xc77fe00003007809 */ /* 0x000fe40007810000 */
[----:B------:R-:W-:-:S03]  /*01c0*/  FMNMX.FTZ R3, R6, -65504, !PT ;  /* 0xc77fe00006037809 */ /* 0x000fc60007810000 */
[----:B------:R-:W-:-:S04]  /*01d0*/  FADD.FTZ R12, RZ, R0 ;  /* 0x00000000ff0c7221 */ /* 0x000fc80000010000 */
[----:B------:R-:W-:Y:S01]  /*01e0*/  FADD.FTZ R12, R3, R12 ;  /* 0x0000000c030c7221 */ /* 0x000fe20000010000 */
[----:B------:R-:W-:Y:S06]  /*01f0*/  @P0 BRA `(.L_x_169) ;  /* 0x0000000000800947 */ /* 0x000fec0003800000 */
        /* <DEDUP_REMOVED lines=9> */
[----:B------:R-:W-:-:S04]  /*0290*/  FADD.FTZ R12, R12, R6 ;  /* 0x000000060c0c7221 */ /* 0x000fc80000010000 */
[----:B------:R-:W-:Y:S01]  /*02a0*/  FADD.FTZ R12, R7, R12 ;  /* 0x0000000c070c7221 */ /* 0x000fe20000010000 */
[----:B------:R-:W-:Y:S06]  /*02b0*/  @P0 BRA `(.L_x_169) ;  /* 0x0000000000500947 */ /* 0x000fec0003800000 */
[----:B------:R-:W-:-:S04]  /*02c0*/  IADD3 R11, R2, 0xc00, RZ ;  /* 0x00000c00020b7810 */ /* 0x000fc80007ffe0ff */
[----:B------:R-:W-:Y:S02]  /*02d0*/  ISETP.GE.AND P0, PT, R11, UR5, PT ;  /* 0x000000050b007c0c */ /* 0x000fe4000bf06270 */
[----:B------:R-:W2:Y:S11]  /*02e0*/  LDG.E.CONSTANT R11, desc[UR10][R4.64+0x2000] ;  /* 0x0020000a040b7981 */ /* 0x000eb6000c1e9900 */
[----:B------:R-:W3:Y:S01]  /*02f0*/  @!P0 LDG.E.CONSTANT R15, desc[UR10][R4.64+0x3000] ;  /* 0x0030000a040f8981 */ /* 0x000ee2000c1e9900 */
[----:B--2---:R-:W-:-:S02]  /*0300*/  HADD2.F32 R13, -RZ, R11.H0_H0 ;  /* 0x2000000bff0d7230 */ /* 0x004fc40000004100 */
[----:B------:R-:W-:-:S03]  /*0310*/  HADD2.F32 R11, -RZ, R11.H1_H1 ;  /* 0x3000000bff0b7230 */ /* 0x000fc60000004100 */
[----:B------:R-:W-:Y:S02]  /*0320*/  FMNMX.FTZ R13, R13, 65504, PT ;  /* 0x477fe0000d0d7809 */ /* 0x000fe40003810000 */
[----:B------:R-:W-:Y:S02]  /*0330*/  FMNMX.FTZ R14, R11, 65504, PT ;  /* 0x477fe0000b0e7809 */ /* 0x000fe40003810000 */
[----:B------:R-:W-:Y:S01]  /*0340*/  FMNMX.FTZ R11, R13, -65504, !PT ;  /* 0xc77fe0000d0b7809 */ /* 0x000fe20007810000 */
[--C-:B---3--:R-:W-:Y:S01]  /*0350*/  @!P0 HADD2.F32 R16, -RZ, R15.reuse.H0_H0 ;  /* 0x2000000fff108230 */ /* 0x108fe20000004100 */
[----:B------:R-:W-:Y:S01]  /*0360*/  FMNMX.FTZ R13, R14, -65504, !PT ;  /* 0xc77fe0000e0d7809 */ /* 0x000fe20007810000 */
[----:B------:R-:W-:Y:S02]  /*0370*/  @!P0 HADD2.F32 R15, -RZ, R15.H1_H1 ;  /* 0x3000000fff0f8230 */ /* 0x000fe40000004100 */
[----:B------:R-:W-:Y:S01]  /*0380*/  FADD.FTZ R12, R12, R11 ;  /* 0x0000000b0c0c7221 */ /* 0x000fe20000010000 */
[----:B------:R-:W-:-:S02]  /*0390*/  @!P0 FMNMX.FTZ R16, R16, 65504, PT ;  /* 0x477fe00010108809 */ /* 0x000fc40003810000 */
[----:B------:R-:W-:Y:S01]  /*03a0*/  @!P0 FMNMX.FTZ R15, R15, 65504, PT ;  /* 0x477fe0000f0f8809 */ /* 0x000fe20003810000 */
[----:B------:R-:W-:Y:S01]  /*03b0*/  FADD.FTZ R12, R13, R12 ;  /* 0x0000000c0d0c7221 */ /* 0x000fe20000010000 */
[----:B------:R-:W-:Y:S02]  /*03c0*/  @!P0 FMNMX.FTZ R9, R16, -65504, !PT ;  /* 0xc77fe00010098809 */ /* 0x000fe40007810000 */
[----:B------:R-:W-:-:S03]  /*03d0*/  @!P0 FMNMX.FTZ R10, R15, -65504, !PT ;  /* 0xc77fe0000f0a8809 */ /* 0x000fc60007810000 */
[----:B------:R-:W-:-:S04]  /*03e0*/  @!P0 FADD.FTZ R5, R12, R9 ;  /* 0x000000090c058221 */ /* 0x000fc80000010000 */
[----:B------:R-:W-:-:S07]  /*03f0*/  @!P0 FADD.FTZ R12, R10, R5 ;  /* 0x000000050a0c8221 */ /* 0x000fce0000010000 */
.L_x_169:
[----:B------:R-:W-:Y:S05]  /*0400*/  BSYNC B0 ;  /* 0x0000000000007941 */ /* 0x000fea0003800000 */
.L_x_168:
[----:B------:R-:W-:Y:S01]  /*0410*/  HFMA2.MMA R5, -RZ, RZ, 0, 1.9073486328125e-06 ;  /* 0x00000020ff057435 */ /* 0x000fe200000001ff */
[----:B------:R-:W-:-:S10]  /*0420*/  MOV R4, 0x20 ;  /* 0x0000002000047802 */ /* 0x000fd40000000f00 */
.L_x_170:
        /* <DEDUP_REMOVED lines=18> */
.L_x_171:
        /* <DEDUP_REMOVED lines=14> */
[----:B------:R-:W-:-:S03]  /*0630*/  FFMA.FTZ R3, -R14, R15, R3 ;  /* 0x0000000f0e037223 */ /* 0x000fc60000010103 */
[----:B------:R-:W-:-:S04]  /*0640*/  FFMA.FTZ R12, R0, R0, RZ ;  /* 0x00000000000c7223 */ /* 0x000fc800000100ff */
[----:B------:R-:W-:-:S04]  /*0650*/  FFMA.FTZ R12, R3, R3, R12 ;  /* 0x00000003030c7223 */ /* 0x000fc8000001000c */
[----:B------:R-:W-:Y:S05]  /*0660*/  @P2 BRA `(.L_x_173) ;  /* 0x0000000000442947 */ /* 0x000fea0003800000 */
[----:B------:R-:W-:Y:S01]  /*0670*/  IADD3 R16, R2, 0x800, RZ ;  /* 0x0000080002107810 */ /* 0x000fe20007ffe0ff */
[CC--:B------:R-:W-:Y:S01]  /*0680*/  FFMA.FTZ R6, -R14.reuse, R15.reuse, R6 ;  /* 0x0000000f0e067223 */ /* 0x0c0fe20000010106 */
[----:B------:R-:W-:Y:S02]  /*0690*/  FFMA.FTZ R7, -R14, R15, R7 ;  /* 0x0000000f0e077223 */ /* 0x000fe40000010107 */
[----:B------:R-:W-:Y:S01]  /*06a0*/  ISETP.GE.AND P2, PT, R16, UR5, PT ;  /* 0x0000000510007c0c */ /* 0x000fe2000bf46270 */
[----:B------:R-:W-:-:S04]  /*06b0*/  FFMA.FTZ R12, R6, R6, R12 ;  /* 0x00000006060c7223 */ /* 0x000fc8000001000c */
[----:B------:R-:W-:-:S08]  /*06c0*/  FFMA.FTZ R12, R7, R7, R12 ;  /* 0x00000007070c7223 */ /* 0x000fd0000001000c */
[----:B------:R-:W-:Y:S05]  /*06d0*/  @P2 BRA `(.L_x_173) ;  /* 0x0000000000282947 */ /* 0x000fea0003800000 */
[----:B------:R-:W-:Y:S01]  /*06e0*/  IADD3 R16, R2, 0xc00, RZ ;  /* 0x00000c0002107810 */ /* 0x000fe20007ffe0ff */
[CC--:B------:R-:W-:Y:S01]  /*06f0*/  FFMA.FTZ R11, -R14.reuse, R15.reuse, R11 ;  /* 0x0000000f0e0b7223 */ /* 0x0c0fe2000001010b */
[----:B------:R-:W-:Y:S02]  /*0700*/  FFMA.FTZ R13, -R14, R15, R13 ;  /* 0x0000000f0e0d7223 */ /* 0x000fe4000001010d */
[----:B------:R-:W-:Y:S01]  /*0710*/  ISETP.GE.AND P2, PT, R16, UR5, PT ;  /* 0x0000000510007c0c */ /* 0x000fe2000bf46270 */
[----:B------:R-:W-:-:S04]  /*0720*/  FFMA.FTZ R12, R11, R11, R12 ;  /* 0x0000000b0b0c7223 */ /* 0x000fc8000001000c */
[----:B------:R-:W-:-:S08]  /*0730*/  FFMA.FTZ R12, R13, R13, R12 ;  /* 0x0000000d0d0c7223 */ /* 0x000fd0000001000c */
[CC--:B------:R-:W-:Y:S01]  /*0740*/  @!P2 FFMA.FTZ R9, -R14.reuse, R15.reuse, R9 ;  /* 0x0000000f0e09a223 */ /* 0x0c0fe20000010109 */
[----:B------:R-:W-:-:S03]  /*0750*/  @!P2 FFMA.FTZ R10, -R14, R15, R10 ;  /* 0x0000000f0e0aa223 */ /* 0x000fc6000001010a */
[----:B------:R-:W-:-:S04]  /*0760*/  @!P2 FFMA.FTZ R15, R9, R9, R12 ;  /* 0x00000009090fa223 */ /* 0x000fc8000001000c */
[----:B------:R-:W-:-:S07]  /*0770*/  @!P2 FFMA.FTZ R12, R10, R10, R15 ;  /* 0x0000000a0a0ca223 */ /* 0x000fce000001000f */
.L_x_173:
[----:B------:R-:W-:Y:S05]  /*0780*/  BSYNC B0 ;  /* 0x0000000000007941 */ /* 0x000fea0003800000 */
.L_x_172:
[----:B------:R-:W-:-:S07]  /*0790*/  MOV R14, 0x20 ;  /* 0x00000020000e7802 */ /* 0x000fce0000000f00 */
.L_x_174:
[C---:B------:R-:W-:Y:S02]  /*07a0*/  LEA.HI R15, R14.reuse, R14, RZ, 0x1 ;  /* 0x0000000e0e0f7211 */ /* 0x040fe400078f08ff */
[----:B------:R-:W-:Y:S02]  /*07b0*/  ISETP.GT.AND P2, PT, R14, 0x3, PT ;  /* 0x000000030e00780c */ /* 0x000fe40003f44270 */
[----:B------:R-:W-:-:S04]  /*07c0*/  SHF.R.S32.HI R15, RZ, 0x1, R15 ;  /* 0x00000001ff0f7819 */ /* 0x000fc8000001140f */
[----:B------:R-:W-:Y:S01]  /*07d0*/  MOV R14, R15 ;  /* 0x0000000f000e7202 */ /* 0x000fe20000000f00 */
[----:B------:R-:W0:Y:S02]  /*07e0*/  SHFL.BFLY PT, R17, R12, R15, 0x1f ;  /* 0x0c001f0f0c117589 */ /* 0x000e2400000e0000 */
[----:B0-----:R-:W-:-:S04]  /*07f0*/  FADD.FTZ R12, R17, R12 ;  /* 0x0000000c110c7221 */ /* 0x001fc80000010000 */
[----:B------:R-:W-:Y:S05]  /*0800*/  @P2 BRA `(.L_x_174) ;  /* 0xfffffffc00e42947 */ /* 0x000fea000383ffff */
[----:B------:R0:W-:Y:S01]  /*0810*/  @!P0 STS [R5+UR6], R12 ;  /* 0x0000000c05008988 */ /* 0x0001e20008000806 */
[----:B------:R-:W-:Y:S06]  /*0820*/  BAR.SYNC.DEFER_BLOCKING 0x0 ;  /* 0x0000000000007b1d */ /* 0x000fec0000010000 */
[----:B------:R0:W1:Y:S02]  /*0830*/  LDS R15, [R8] ;  /* 0x00000000080f7984 */ /* 0x0000640000000800 */
.L_x_175:
[C---:B0-----:R-:W-:Y:S02]  /*0840*/  LEA.HI R5, R4.reuse, R4, RZ, 0x1 ;  /* 0x0000000404057211 */ /* 0x041fe400078f08ff */
[----:B------:R-:W-:Y:S02]  /*0850*/  ISETP.GT.AND P0, PT, R4, 0x3, PT ;  /* 0x000000030400780c */ /* 0x000fe40003f04270 */
[----:B------:R-:W-:-:S04]  /*0860*/  SHF.R.S32.HI R8, RZ, 0x1, R5 ;  /* 0x00000001ff087819 */ /* 0x000fc80000011405 */
[----:B------:R-:W-:Y:S01]  /*0870*/  MOV R4, R8 ;  /* 0x0000000800047202 */ /* 0x000fe20000000f00 */
[----:B-1----:R-:W0:Y:S02]  /*0880*/  SHFL.BFLY PT, R12, R15, R8, 0x1f ;  /* 0x0c001f080f0c7589 */ /* 0x002e2400000e0000 */
[----:B0-----:R-:W-:-:S04]  /*0890*/  FADD.FTZ R15, R12, R15 ;  /* 0x0000000f0c0f7221 */ /* 0x001fc80000010000 */
[----:B------:R-:W-:Y:S05]  /*08a0*/  @P0 BRA `(.L_x_175) ;  /* 0xfffffffc00e40947 */ /* 0x000fea000383ffff */
[----:B------:R-:W0:Y:S01]  /*08b0*/  LDC.64 R16, c[0x0][0x230] ;  /* 0x00008c00ff107b82 */ /* 0x000e220000000a00 */
[----:B------:R-:W-:Y:S01]  /*08c0*/  ULDC.64 UR12, c[0x0][0x220] ;  /* 0x00008800000c7ab9 */ /* 0x000fe20000000a00 */
[----:B------:R-:W-:Y:S01]  /*08d0*/  ULDC.64 UR6, c[0x0][0x228] ;  /* 0x00008a0000067ab9 */ /* 0x000fe20000000a00 */
[----:B------:R-:W-:Y:S01]  /*08e0*/  ISETP.NE.U32.AND P0, PT, RZ, UR12, PT ;  /* 0x0000000cff007c0c */ /* 0x000fe2000bf05070 */
[----:B------:R-:W-:-:S03]  /*08f0*/  ULEA UR6, UP0, UR4, UR6, 0x1 ;  /* 0x0000000604067291 */ /* 0x000fc6000f80083f */
[----:B------:R-:W-:Y:S01]  /*0900*/  ISETP.NE.AND.EX P0, PT, RZ, UR13, PT, P0 ;  /* 0x0000000dff007c0c */ /* 0x000fe2000bf05300 */
[----:B------:R-:W1:Y:S01]  /*0910*/  LDC.64 R4, c[0x0][0x218] ;  /* 0x00008600ff047b82 */ /* 0x000e620000000a00 */
[----:B------:R-:W-:Y:S01]  /*0920*/  ULEA.HI.X UR4, UR4, UR7, UR8, 0x1, UP0 ;  /* 0x0000000704047291 */ /* 0x000fe200080f0c08 */
[----:B------:R-:W-:Y:S01]  /*0930*/  MOV R14, UR6 ;  /* 0x00000006000e7c02 */ /* 0x000fe20008000f00 */
[----:B0-----:R-:W-:-:S04]  /*0940*/  FFMA.FTZ R8, R15, R17, R16 ;  /* 0x000000110f087223 */ /* 0x001fc80000010010 */
[----:B------:R-:W-:Y:S02]  /*0950*/  MOV R15, UR4 ;  /* 0x00000004000f7c02 */ /* 0x000fe40008000f00 */
[----:B------:R-:W0:Y:S01]  /*0960*/  MUFU.RSQ R8, R8 ;  /* 0x0000000800087308 */ /* 0x000e220000001400 */
[----:B------:R-:W-:-:S04]  /*0970*/  IMAD.WIDE R14, R2, 0x4, R14 ;  /* 0x00000004020e7825 */ /* 0x000fc800078e020e */
[----:B-1----:R-:W-:Y:S01]  /*0980*/  IMAD.WIDE R4, R2, 0x4, R4 ;  /* 0x0000000402047825 */ /* 0x002fe200078e0204 */
[----:B------:R-:W-:Y:S06]  /*0990*/  @!P0 BRA `(.L_x_176) ;  /* 0x0000000400108947 */ /* 0x000fec0003800000 */
[----:B------:R-:W-:Y:S05]  /*09a0*/  @P1 EXIT ;  /* 0x000000000000194d */ /* 0x000fea0003800000 */
[----:B------:R-:W1:Y:S01]  /*09b0*/  LDC.64 R16, c[0x0][0x220] ;  /* 0x00008800ff107b82 */ /* 0x000e620000000a00 */
[----:B------:R-:W2:Y:S01]  /*09c0*/  LDG.E.CONSTANT R12, desc[UR10][R4.64] ;  /* 0x0000000a040c7981 */ /* 0x000ea2000c1e9900 */
[----:B------:R-:W-:Y:S02]  /*09d0*/  ULDC.U8 UR4, c[0x0][0x240] ;  /* 0x0000900000047ab9 */ /* 0x000fe40000000000 */
[----:B------:R-:W-:-:S06]  /*09e0*/  UPRMT UR4, UR4, 0x8880, URZ ;  /* 0x0000888004047896 */ /* 0x000fcc000800003f */
[----:B------:R-:W-:-:S13]  /*09f0*/  ISETP.NE.AND P0, PT, RZ, UR4, PT ;  /* 0x00000004ff007c0c */ /* 0x000fda000bf05270 */
[----:B------:R-:W3:Y:S01]  /*0a00*/  @P0 LDG.E R20, desc[UR10][R14.64] ;  /* 0x0000000a0e140981 */ /* 0x000ee2000c1e1900 */
[----:B-1----:R-:W-:-:S05]  /*0a10*/  IMAD.WIDE R16, R2, 0x4, R16 ;  /* 0x0000000402107825 */ /* 0x002fca00078e0210 */
[----:B------:R-:W4:Y:S01]  /*0a20*/  LDG.E.CONSTANT R18, desc[UR10][R16.64] ;  /* 0x0000000a10127981 */ /* 0x000f22000c1e9900 */
[--C-:B--2---:R-:W-:Y:S02]  /*0a30*/  HADD2.F32 R19, -RZ, R12.reuse.H0_H0 ;  /* 0x2000000cff137230 */ /* 0x104fe40000004100 */
[----:B------:R-:W-:-:S03]  /*0a40*/  HADD2.F32 R12, -RZ, R12.H1_H1 ;  /* 0x3000000cff0c7230 */ /* 0x000fc60000004100 */
[----:B------:R-:W-:Y:S02]  /*0a50*/  FMUL.FTZ R19, R19, R0 ;  /* 0x0000000013137220 */ /* 0x000fe40000410000 */
[----:B------:R-:W-:Y:S02]  /*0a60*/  FMUL.FTZ R3, R12, R3 ;  /* 0x000000030c037220 */ /* 0x000fe40000410000 */
[C---:B0-----:R-:W-:Y:S02]  /*0a70*/  FMUL.FTZ R19, R8.reuse, R19 ;  /* 0x0000001308137220 */ /* 0x041fe40000410000 */
[----:B------:R-:W-:-:S05]  /*0a80*/  FMUL.FTZ R0, R8, R3 ;  /* 0x0000000308007220 */ /* 0x000fca0000410000 */
[----:B------:R-:W-:Y:S02]  /*0a90*/  F2FP.F16.F32.PACK_AB R0, R0, R19 ;  /* 0x000000130000723e */ /* 0x000fe400000000ff */
[----:B------:R-:W-:-:S04]  /*0aa0*/  IADD3 R12, R2, 0x400, RZ ;  /* 0x00000400020c7810 */ /* 0x000fc80007ffe0ff */
[----:B------:R-:W-:Y:S01]  /*0ab0*/  ISETP.GE.AND P1, PT, R12, UR5, PT ;  /* 0x000000050c007c0c */ /* 0x000fe2000bf26270 */
[----:B----4-:R-:W-:-:S10]  /*0ac0*/  HFMA2.MMA R3, R0, 1, 1, R18 ;  /* 0x3c003c0000037835 */ /* 0x010fd40000000012 */
[----:B---3--:R-:W-:-:S05]  /*0ad0*/  @P0 HADD2 R3, R3, R20 ;  /* 0x0000001403030230 */ /* 0x008fca0000000000 */
[----:B------:R0:W-:Y:S01]  /*0ae0*/  STG.E desc[UR10][R14.64], R3 ;  /* 0x000000030e007986 */ /* 0x0001e2000c10190a */
[----:B------:R-:W-:Y:S05]  /*0af0*/  @P1 EXIT ;  /* 0x000000000000194d */ /* 0x000fea0003800000 */
[----:B------:R-:W0:Y:S04]  /*0b00*/  LDG.E.CONSTANT R0, desc[UR10][R4.64+0x1000] ;  /* 0x0010000a04007981 */ /* 0x000e28000c1e9900 */
[----:B------:R-:W2:Y:S04]  /*0b10*/  LDG.E.CONSTANT R12, desc[UR10][R16.64+0x1000] ;  /* 0x0010000a100c7981 */ /* 0x000ea8000c1e9900 */
[----:B------:R-:W3:Y:S01]  /*0b20*/  @P0 LDG.E R18, desc[UR10][R14.64+0x1000] ;  /* 0x0010000a0e120981 */ /* 0x000ee2000c1e1900 */
[--C-:B0-----:R-:W-:Y:S02]  /*0b30*/  HADD2.F32 R3, -RZ, R0.reuse.H0_H0 ;  /* 0x20000000ff037230 */ /* 0x101fe40000004100 */
[----:B------:R-:W-:-:S03]  /*0b40*/  HADD2.F32 R0, -RZ, R0.H1_H1 ;  /* 0x30000000ff007230 */ /* 0x000fc60000004100 */
[----:B------:R-:W-:Y:S02]  /*0b50*/  FMUL.FTZ R3, R3, R6 ;  /* 0x0000000603037220 */ /* 0x000fe40000410000 */
[----:B------:R-:W-:Y:S02]  /*0b60*/  FMUL.FTZ R7, R0, R7 ;  /* 0x0000000700077220 */ /* 0x000fe40000410000 */
[C---:B------:R-:W-:Y:S02]  /*0b70*/  FMUL.FTZ R3, R8.reuse, R3 ;  /* 0x0000000308037220 */ /* 0x040fe40000410000 */
[----:B------:R-:W-:-:S05]  /*0b80*/  FMUL.FTZ R0, R8, R7 ;  /* 0x0000000708007220 */ /* 0x000fca0000410000 */
[----:B------:R-:W-:Y:S02]  /*0b90*/  F2FP.F16.F32.PACK_AB R6, R0, R3 ;  /* 0x000000030006723e */ /* 0x000fe400000000ff */
[----:B------:R-:W-:-:S04]  /*0ba0*/  IADD3 R0, R2, 0x800, RZ ;  /* 0x0000080002007810 */ /* 0x000fc80007ffe0ff */
[----:B--2---:R-:W-:Y:S01]  /*0bb0*/  HFMA2.MMA R3, R6, 1, 1, R12 ;  /* 0x3c003c0006037835 */ /* 0x004fe2000000000c */
[----:B------:R-:W-:-:S09]  /*0bc0*/  ISETP.GE.AND P1, PT, R0, UR5, PT ;  /* 0x0000000500007c0c */ /* 0x000fd2000bf26270 */
[----:B---3--:R-:W-:-:S05]  /*0bd0*/  @P0 HADD2 R3, R3, R18 ;  /* 0x0000001203030230 */ /* 0x008fca0000000000 */
[----:B------:R0:W-:Y:S01]  /*0be0*/  STG.E desc[UR10][R14.64+0x1000], R3 ;  /* 0x001000030e007986 */ /* 0x0001e2000c10190a */
[----:B------:R-:W-:Y:S05]  /*0bf0*/  @P1 EXIT ;  /* 0x000000000000194d */ /* 0x000fea0003800000 */
[----:B------:R-:W2:Y:S04]  /*0c00*/  LDG.E.CONSTANT R0, desc[UR10][R4.64+0x2000] ;  /* 0x0020000a04007981 */ /* 0x000ea8000c1e9900 */
[----:B0-----:R-:W3:Y:S04]  /*0c10*/  LDG.E.CONSTANT R3, desc[UR10][R16.64+0x2000] ;  /* 0x0020000a10037981 */ /* 0x001ee8000c1e9900 */
[----:B------:R-:W4:Y:S01]  /*0c20*/  @P0 LDG.E R12, desc[UR10][R14.64+0x2000] ;  /* 0x0020000a0e0c0981 */ /* 0x000f22000c1e1900 */
[----:B------:R-:W-:-:S04]  /*0c30*/  IADD3 R2, R2, 0xc00, RZ ;  /* 0x00000c0002027810 */ /* 0x000fc80007ffe0ff */
[----:B------:R-:W-:Y:S01]  /*0c40*/  ISETP.GE.AND P1, PT, R2, UR5, PT ;  /* 0x0000000502007c0c */ /* 0x000fe2000bf26270 */
        /* <DEDUP_REMOVED lines=11> */
[----:B------:R-:W2:Y:S04]  /*0d00*/  LDG.E.CONSTANT R4, desc[UR10][R4.64+0x3000] ;  /* 0x0030000a04047981 */ /* 0x000ea8000c1e9900 */
[----:B------:R-:W3:Y:S04]  /*0d10*/  LDG.E.CONSTANT R16, desc[UR10][R16.64+0x3000] ;  /* 0x0030000a10107981 */ /* 0x000ee8000c1e9900 */
[----:B------:R-:W4:Y:S01]  /*0d20*/  @P0 LDG.E R2, desc[UR10][R14.64+0x3000] ;  /* 0x0030000a0e020981 */ /* 0x000f22000c1e1900 */
[--C-:B--2---:R-:W-:Y:S02]  /*0d30*/  HADD2.F32 R0, -RZ, R4.reuse.H0_H0 ;  /* 0x20000004ff007230 */ /* 0x104fe40000004100 */
[----:B0-----:R-:W-:-:S03]  /*0d40*/  HADD2.F32 R3, -RZ, R4.H1_H1 ;  /* 0x30000004ff037230 */ /* 0x001fc60000004100 */
[----:B------:R-:W-:Y:S02]  /*0d50*/  FMUL.FTZ R9, R0, R9 ;  /* 0x0000000900097220 */ /* 0x000fe40000410000 */
[----:B------:R-:W-:Y:S02]  /*0d60*/  FMUL.FTZ R3, R3, R10 ;  /* 0x0000000a03037220 */ /* 0x000fe40000410000 */
[C---:B------:R-:W-:Y:S02]  /*0d70*/  FMUL.FTZ R9, R8.reuse, R9 ;  /* 0x0000000908097220 */ /* 0x040fe40000410000 */
[----:B------:R-:W-:-:S05]  /*0d80*/  FMUL.FTZ R8, R8, R3 ;  /* 0x0000000308087220 */ /* 0x000fca0000410000 */
[----:B------:R-:W-:-:S06]  /*0d90*/  F2FP.F16.F32.PACK_AB R8, R8, R9 ;  /* 0x000000090808723e */ /* 0x000fcc00000000ff */
[----:B---3--:R-:W-:-:S10]  /*0da0*/  HFMA2.MMA R3, R8, 1, 1, R16 ;  /* 0x3c003c0008037835 */ /* 0x008fd40000000010 */
[----:B----4-:R-:W-:-:S05]  /*0db0*/  @P0 HADD2 R3, R3, R2 ;  /* 0x0000000203030230 */ /* 0x010fca0000000000 */
[----:B------:R-:W-:Y:S01]  /*0dc0*/  STG.E desc[UR10][R14.64+0x3000], R3 ;  /* 0x003000030e007986 */ /* 0x000fe2000c10190a */
[----:B------:R-:W-:Y:S05]  /*0dd0*/  EXIT ;  /* 0x000000000000794d */ /* 0x000fea0003800000 */
.L_x_176:
[----:B------:R-:W-:Y:S02]  /*0de0*/  ULDC.U8 UR4, c[0x0][0x240] ;  /* 0x0000900000047ab9 */ /* 0x000fe40000000000 */
[----:B------:R-:W-:-:S06]  /*0df0*/  UPRMT UR4, UR4, 0x8880, URZ ;  /* 0x0000888004047896 */ /* 0x000fcc000800003f */
[----:B------:R-:W-:-:S13]  /*0e00*/  ISETP.NE.AND P0, PT, RZ, UR4, PT ;  /* 0x00000004ff007c0c */ /* 0x000fda000bf05270 */
[----:B------:R-:W-:Y:S05]  /*0e10*/  @!P0 BRA `(.L_x_177) ;  /* 0x0000000000dc8947 */ /* 0x000fea0003800000 */
[----:B------:R-:W-:Y:S05]  /*0e20*/  @P1 EXIT ;  /* 0x000000000000194d */ /* 0x000fea0003800000 */
[----:B------:R-:W2:Y:S04]  /*0e30*/  LDG.E.CONSTANT R16, desc[UR10][R4.64] ;  /* 0x0000000a04107981 */ /* 0x000ea8000c1e9900 */
[----:B------:R-:W3:Y:S01]  /*0e40*/  LDG.E R12, desc[UR10][R14.64] ;  /* 0x0000000a0e0c7981 */ /* 0x000ee2000c1e1900 */
[--C-:B--2---:R-:W-:Y:S02]  /*0e50*/  HADD2.F32 R17, -RZ, R16.reuse.H0_H0 ;  /* 0x20000010ff117230 */ /* 0x104fe40000004100 */
[----:B------:R-:W-:-:S03]  /*0e60*/  HADD2.F32 R16, -RZ, R16.H1_H1 ;  /* 0x30000010ff107230 */ /* 0x000fc60000004100 */
[----:B------:R-:W-:Y:S02]  /*0e70*/  FMUL.FTZ R17, R17, R0 ;  /* 0x0000000011117220 */ /* 0x000fe40000410000 */
[----:B------:R-:W-:Y:S02]  /*0e80*/  FMUL.FTZ R3, R16, R3 ;  /* 0x0000000310037220 */ /* 0x000fe40000410000 */
[C---:B0-----:R-:W-:Y:S02]  /*0e90*/  FMUL.FTZ R17, R8.reuse, R17 ;  /* 0x0000001108117220 */ /* 0x041fe40000410000 */
[----:B------:R-:W-:Y:S01]  /*0ea0*/  FMUL.FTZ R0, R8, R3 ;  /* 0x0000000308007220 */ /* 0x000fe20000410000 */
[----:B------:R-:W-:-:S04]  /*0eb0*/  IADD3 R3, R2, 0x400, RZ ;  /* 0x0000040002037810 */ /* 0x000fc80007ffe0ff */
[----:B------:R-:W-:Y:S02]  /*0ec0*/  F2FP.F16.F32.PACK_AB R0, R0, R17 ;  /* 0x000000110000723e */ /* 0x000fe400000000ff */
[----:B------:R-:W-:-:S04]  /*0ed0*/  ISETP.GE.AND P0, PT, R3, UR5, PT ;  /* 0x0000000503007c0c */ /* 0x000fc8000bf06270 */
[----:B---3--:R-:W-:-:S07]  /*0ee0*/  HFMA2.MMA R3, R0, 1, 1, R12 ;  /* 0x3c003c0000037835 */ /* 0x008fce000000000c */
[----:B------:R0:W-:Y:S02]  /*0ef0*/  STG.E desc[UR10][R14.64], R3 ;  /* 0x000000030e007986 */ /* 0x0001e4000c10190a */
[----:B------:R-:W-:Y:S05]  /*0f00*/  @P0 EXIT ;  /* 0x000000000000094d */ /* 0x000fea0003800000 */
[----:B0-----:R-:W2:Y:S04]  /*0f10*/  LDG.E.CONSTANT R3, desc[UR10][R4.64+0x1000] ;  /* 0x0010000a04037981 */ /* 0x001ea8000c1e9900 */
[----:B------:R-:W3:Y:S01]  /*0f20*/  LDG.E R0, desc[UR10][R14.64+0x1000] ;  /* 0x0010000a0e007981 */ /* 0x000ee2000c1e1900 */
[--C-:B--2---:R-:W-:Y:S02]  /*0f30*/  HADD2.F32 R17, -RZ, R3.reuse.H0_H0 ;  /* 0x20000003ff117230 */ /* 0x104fe40000004100 */
[----:B------:R-:W-:-:S03]  /*0f40*/  HADD2.F32 R12, -RZ, R3.H1_H1 ;  /* 0x30000003ff0c7230 */ /* 0x000fc60000004100 */
[----:B------:R-:W-:Y:S02]  /*0f50*/  FMUL.FTZ R17, R17, R6 ;  /* 0x0000000611117220 */ /* 0x000fe40000410000 */
[----:B------:R-:W-:Y:S02]  /*0f60*/  FMUL.FTZ R7, R12, R7 ;  /* 0x000000070c077220 */ /* 0x000fe40000410000 */
[C---:B------:R-:W-:Y:S02]  /*0f70*/  FMUL.FTZ R17, R8.reuse, R17 ;  /* 0x0000001108117220 */ /* 0x040fe40000410000 */
        /* <DEDUP_REMOVED lines=20> */
[----:B------:R-:W-:Y:S05]  /*10c0*/  @P0 EXIT ;  /* 0x000000000000094d */ /* 0x000fea0003800000 */
[----:B------:R-:W2:Y:S04]  /*10d0*/  LDG.E.CONSTANT R4, desc[UR10][R4.64+0x3000] ;  /* 0x0030000a04047981 */ /* 0x000ea8000c1e9900 */
[----:B------:R-:W3:Y:S01]  /*10e0*/  LDG.E R0, desc[UR10][R14.64+0x3000] ;  /* 0x0030000a0e007981 */ /* 0x000ee2000c1e1900 */
[--C-:B--2---:R-:W-:Y:S02]  /*10f0*/  HADD2.F32 R2, -RZ, R4.reuse.H0_H0 ;  /* 0x20000004ff027230 */ /* 0x104fe40000004100 */
[----:B0-----:R-:W-:-:S03]  /*1100*/  HADD2.F32 R3, -RZ, R4.H1_H1 ;  /* 0x30000004ff037230 */ /* 0x001fc60000004100 */
[----:B------:R-:W-:Y:S02]  /*1110*/  FMUL.FTZ R9, R2, R9 ;  /* 0x0000000902097220 */ /* 0x000fe40000410000 */
[----:B------:R-:W-:Y:S02]  /*1120*/  FMUL.FTZ R3, R3, R10 ;  /* 0x0000000a03037220 */ /* 0x000fe40000410000 */
[C---:B------:R-:W-:Y:S02]  /*1130*/  FMUL.FTZ R9, R8.reuse, R9 ;  /* 0x0000000908097220 */ /* 0x040fe40000410000 */
[----:B------:R-:W-:-:S05]  /*1140*/  FMUL.FTZ R8, R8, R3 ;  /* 0x0000000308087220 */ /* 0x000fca0000410000 */
[----:B------:R-:W-:-:S06]  /*1150*/  F2FP.F16.F32.PACK_AB R3, R8, R9 ;  /* 0x000000090803723e */ /* 0x000fcc00000000ff */
[----:B---3--:R-:W-:-:S07]  /*1160*/  HFMA2.MMA R3, R3, 1, 1, R0 ;  /* 0x3c003c0003037835 */ /* 0x008fce0000000000 */
[----:B------:R-:W-:Y:S01]  /*1170*/  STG.E desc[UR10][R14.64+0x3000], R3 ;  /* 0x003000030e007986 */ /* 0x000fe2000c10190a */
[----:B------:R-:W-:Y:S05]  /*1180*/  EXIT ;  /* 0x000000000000794d */ /* 0x000fea0003800000 */
.L_x_177:
[----:B------:R-:W-:Y:S05]  /*1190*/  @P1 EXIT ;  /* 0x000000000000194d */ /* 0x000fea0003800000 */
[----:B------:R-:W2:Y:S02]  /*11a0*/  LDG.E.CONSTANT R12, desc[UR10][R4.64] ;  /* 0x0000000a040c7981 */ /* 0x000ea4000c1e9900 */
[--C-:B--2---:R-:W-:Y:S02]  /*11b0*/  HADD2.F32 R17, -RZ, R12.reuse.H0_H0 ;  /* 0x2000000cff117230 */ /* 0x104fe40000004100 */
[----:B------:R-:W-:-:S03]  /*11c0*/  HADD2.F32 R12, -RZ, R12.H1_H1 ;  /* 0x3000000cff0c7230 */ /* 0x000fc60000004100 */
[----:B------:R-:W-:Y:S02]  /*11d0*/  FMUL.FTZ R17, R17, R0 ;  /* 0x0000000011117220 */ /* 0x000fe40000410000 */
[----:B------:R-:W-:Y:S01]  /*11e0*/  FMUL.FTZ R19, R12, R3 ;  /* 0x000000030c137220 */ /* 0x000fe20000410000 */
[----:B------:R-:W-:Y:S01]  /*11f0*/  IADD3 R12, R2, 0x400, RZ ;  /* 0x00000400020c7810 */ /* 0x000fe20007ffe0ff */
[C---:B0-----:R-:W-:Y:S02]  /*1200*/  FMUL.FTZ R3, R8.reuse, R17 ;  /* 0x0000001108037220 */ /* 0x041fe40000410000 */
[----:B------:R-:W-:Y:S01]  /*1210*/  FMUL.FTZ R0, R8, R19 ;  /* 0x0000001308007220 */ /* 0x000fe20000410000 */
[----:B------:R-:W-:-:S04]  /*1220*/  ISETP.GE.AND P0, PT, R12, UR5, PT ;  /* 0x000000050c007c0c */ /* 0x000fc8000bf06270 */
[----:B------:R-:W-:-:S05]  /*1230*/  F2FP.F16.F32.PACK_AB R3, R0, R3 ;  /* 0x000000030003723e */ /* 0x000fca00000000ff */
[----:B------:R0:W-:Y:S04]  /*1240*/  STG.E desc[UR10][R14.64], R3 ;  /* 0x000000030e007986 */ /* 0x0001e8000c10190a */
[----:B------:R-:W-:Y:S05]  /*1250*/  @P0 EXIT ;  /* 0x000000000000094d */ /* 0x000fea0003800000 */
[----:B------:R-:W0:Y:S02]  /*1260*/  LDG.E.CONSTANT R0, desc[UR10][R4.64+0x1000] ;  /* 0x0010000a04007981 */ /* 0x000e24000c1e9900 */
[--C-:B0-----:R-:W-:Y:S02]  /*1270*/  HADD2.F32 R3, -RZ, R0.reuse.H0_H0 ;  /* 0x20000000ff037230 */ /* 0x101fe40000004100 */
        /* <DEDUP_REMOVED lines=10> */
[----:B------:R-:W2:Y:S01]  /*1320*/  LDG.E.CONSTANT R0, desc[UR10][R4.64+0x2000] ;  /* 0x0020000a04007981 */ /* 0x000ea2000c1e9900 */
[----:B------:R-:W-:-:S04]  /*1330*/  IADD3 R2, R2, 0xc00, RZ ;  /* 0x00000c0002027810 */ /* 0x000fc80007ffe0ff */
[----:B------:R-:W-:Y:S01]  /*1340*/  ISETP.GE.AND P0, PT, R2, UR5, PT ;  /* 0x0000000502007c0c */ /* 0x000fe2000bf06270 */
[--C-:B--2---:R-:W-:Y:S02]  /*1350*/  HADD2.F32 R6, -RZ, R0.reuse.H0_H0 ;  /* 0x20000000ff067230 */ /* 0x104fe40000004100 */
[----:B------:R-:W-:-:S03]  /*1360*/  HADD2.F32 R0, -RZ, R0.H1_H1 ;  /* 0x30000000ff007230 */ /* 0x000fc60000004100 */
[----:B------:R-:W-:Y:S02]  /*1370*/  FMUL.FTZ R11, R6, R11 ;  /* 0x0000000b060b7220 */ /* 0x000fe40000410000 */
[----:B------:R-:W-:Y:S02]  /*1380*/  FMUL.FTZ R13, R0, R13 ;  /* 0x0000000d000d7220 */ /* 0x000fe40000410000 */
[C---:B0-----:R-:W-:Y:S02]  /*1390*/  FMUL.FTZ R3, R8.reuse, R11 ;  /* 0x0000000b08037220 */ /* 0x041fe40000410000 */
[----:B------:R-:W-:-:S05]  /*13a0*/  FMUL.FTZ R0, R8, R13 ;  /* 0x0000000d08007220 */ /* 0x000fca0000410000 */
[----:B------:R-:W-:-:S05]  /*13b0*/  F2FP.F16.F32.PACK_AB R3, R0, R3 ;  /* 0x000000030003723e */ /* 0x000fca00000000ff */
[----:B------:R0:W-:Y:S01]  /*13c0*/  STG.E desc[UR10][R14.64+0x2000], R3 ;  /* 0x002000030e007986 */ /* 0x0001e2000c10190a */
[----:B------:R-:W-:Y:S05]  /*13d0*/  @P0 EXIT ;  /* 0x000000000000094d */ /* 0x000fea0003800000 */
[----:B------:R-:W2:Y:S02]  /*13e0*/  LDG.E.CONSTANT R4, desc[UR10][R4.64+0x3000] ;  /* 0x0030000a04047981 */ /* 0x000ea4000c1e9900 */
[--C-:B--2---:R-:W-:Y:S02]  /*13f0*/  HADD2.F32 R0, -RZ, R4.reuse.H0_H0 ;  /* 0x20000004ff007230 */ /* 0x104fe40000004100 */
[----:B0-----:R-:W-:-:S03]  /*1400*/  HADD2.F32 R3, -RZ, R4.H1_H1 ;  /* 0x30000004ff037230 */ /* 0x001fc60000004100 */
[----:B------:R-:W-:Y:S02]  /*1410*/  FMUL.FTZ R9, R0, R9 ;  /* 0x0000000900097220 */ /* 0x000fe40000410000 */
[----:B------:R-:W-:Y:S02]  /*1420*/  FMUL.FTZ R7, R3, R10 ;  /* 0x0000000a03077220 */ /* 0x000fe40000410000 */
[C---:B------:R-:W-:Y:S02]  /*1430*/  FMUL.FTZ R3, R8.reuse, R9 ;  /* 0x0000000908037220 */ /* 0x040fe40000410000 */
[----:B------:R-:W-:-:S05]  /*1440*/  FMUL.FTZ R8, R8, R7 ;  /* 0x0000000708087220 */ /* 0x000fca0000410000 */
[----:B------:R-:W-:-:S05]  /*1450*/  F2FP.F16.F32.PACK_AB R3, R8, R3 ;  /* 0x000000030803723e */ /* 0x000fca00000000ff */
[----:B------:R-:W-:Y:S01]  /*1460*/  STG.E desc[UR10][R14.64+0x3000], R3 ;  /* 0x003000030e007986 */ /* 0x000fe2000c10190a */
[----:B------:R-:W-:Y:S05]  /*1470*/  EXIT ;  /* 0x000000000000794d */ /* 0x000fea0003800000 */
.L_x_178:
        /* <DEDUP_REMOVED lines=16> */
.L_x_218:


//--------------------- .text._Z17layer_norm_kernelILi3EEvPK6__halfS2_S2_PS0_ffiib --------------------------
	.section	.text._Z17layer_norm_kernelILi3EEvPK6__halfS2_S2_PS0_ffiib,"ax",@progbits
	.align	128
        .global         _Z17layer_norm_kernelILi3EEvPK6__halfS2_S2_PS0_ffiib
        .type           _Z17layer_norm_kernelILi3EEvPK6__halfS2_S2_PS0_ffiib,@function
        .size           _Z17layer_norm_kernelILi3EEvPK6__halfS2_S2_PS0_ffiib,(.L_x_219 - _Z17layer_norm_kernelILi3EEvPK6__halfS2_S2_PS0_ffiib)
        .other          _Z17layer_norm_kernelILi3EEvPK6__halfS2_S2_PS0_ffiib,@"STO_CUDA_ENTRY STV_DEFAULT"
_Z17layer_norm_kernelILi3EEvPK6__halfS2_S2_PS0_ffiib:
.text._Z17layer_norm_kernelILi3EEvPK6__halfS2_S2_PS0_ffiib:
[----:B------:R-:W-:Y:S01]  /*0000*/  LDC R1, c[0x0][0x28] ;  /* 0x00000a00ff017b82 */ /* 0x000fe20000000800 */
[----:B------:R-:W0:Y:S07]  /*0010*/  S2R R2, SR_TID.X ;  /* 0x0000000000027919 */ /* 0x000e2e0000002100 */
[----:B------:R-:W1:Y:S01]  /*0020*/  S2UR UR6, SR_CTAID.X ;  /* 0x00000000000679c3 */ /* 0x000e620000002500 */
[----:B------:R-:W-:Y:S01]  /*0030*/  ULDC UR7, c[0x0][0x23c] ;  /* 0x00008f0000077ab9 */ /* 0x000fe20000000800 */
[----:B------:R-:W-:Y:S01]  /*0040*/  ULDC.64 UR10, c[0x0][0x208] ;  /* 0x00008200000a7ab9 */ /* 0x000fe20000000a00 */
[----:B------:R-:W-:Y:S01]  /*0050*/  ULEA.HI UR4, UR7, UR7, URZ, 0x1 ;  /* 0x0000000707047291 */ /* 0x000fe2000f8f083f */
[----:B------:R-:W-:Y:S01]  /*0060*/  BSSY B0, `(.L_x_179) ;  /* 0x000002e000007945 */ /* 0x000fe20003800000 */
[----:B------:R-:W-:Y:S01]  /*0070*/  HFMA2.MMA R9, -RZ, RZ, 0, 0 ;  /* 0x00000000ff097435 */ /* 0x000fe200000001ff */
[----:B------:R-:W-:Y:S01]  /*0080*/  MOV R6, 0x20 ;  /* 0x0000002000067802 */ /* 0x000fe20000000f00 */
[----:B------:R-:W-:-:S02]  /*0090*/  USHF.R.S32.HI UR5, URZ, 0x1, UR4 ;  /* 0x000000013f057899 */ /* 0x000fc40008011404 */
[----:B-1----:R-:W-:-:S04]  /*00a0*/  UIMAD UR4, UR6, UR7, URZ ;  /* 0x00000007060472a4 */ /* 0x002fc8000f8e023f */
[----:B------:R-:W-:Y:S01]  /*00b0*/  USHF.R.S32.HI UR8, URZ, 0x1f, UR4 ;  /* 0x0000001f3f087899 */ /* 0x000fe20008011404 */
[----:B0-----:R-:W-:-:S13]  /*00c0*/  ISETP.GE.AND P1, PT, R2, UR5, PT ;  /* 0x0000000502007c0c */ /* 0x001fda000bf26270 */
        /* <DEDUP_REMOVED lines=39> */
.L_x_180:
[----:B------:R-:W-:Y:S05]  /*0340*/  BSYNC B0 ;  /* 0x0000000000007941 */ /* 0x000fea0003800000 */
.L_x_179:
[----:B------:R-:W-:Y:S01]  /*0350*/  HFMA2.MMA R11, -RZ, RZ, 0, 1.9073486328125e-06 ;  /* 0x00000020ff0b7435 */ /* 0x000fe200000001ff */
[----:B------:R-:W-:-:S10]  /*0360*/  LOP3.LUT R10, R2, 0x1f, RZ, 0xc0, !PT ;  /* 0x0000001f020a7812 */ /* 0x000fd400078ec0ff */
.L_x_181:
        /* <DEDUP_REMOVED lines=18> */
.L_x_182:
        /* <DEDUP_REMOVED lines=28> */
.L_x_184:
[----:B------:R-:W-:Y:S05]  /*0650*/  BSYNC B0 ;  /* 0x0000000000007941 */ /* 0x000fea0003800000 */
.L_x_183:
[----:B------:R-:W-:-:S07]  /*0660*/  MOV R11, 0x20 ;  /* 0x00000020000b7802 */ /* 0x000fce0000000f00 */
.L_x_185:
        /* <DEDUP_REMOVED lines=10> */
.L_x_186:
        /* <DEDUP_REMOVED lines=44> */
[----:B------:R-:W2:Y:S04]  /*09d0*/  LDG.E.CONSTANT R0, desc[UR10][R10.64+0x1000] ;  /* 0x0010000a0a007981 */ /* 0x000ea8000c1e9900 */
[----:B------:R-:W3:Y:S04]  /*09e0*/  LDG.E.CONSTANT R9, desc[UR10][R14.64+0x1000] ;  /* 0x0010000a0e097981 */ /* 0x000ee8000c1e9900 */
[----:B------:R-:W4:Y:S01]  /*09f0*/  @P0 LDG.E R18, desc[UR10][R12.64+0x1000] ;  /* 0x0010000a0c120981 */ /* 0x000f22000c1e1900 */
[----:B------:R-:W-:-:S04]  /*0a00*/  IADD3 R2, R2, 0x800, RZ ;  /* 0x0000080002027810 */ /* 0x000fc80007ffe0ff */
[----:B------:R-:W-:Y:S01]  /*0a10*/  ISETP.GE.AND P1, PT, R2, UR5, PT ;  /* 0x0000000502007c0c */ /* 0x000fe2000bf26270 */
        /* <DEDUP_REMOVED lines=25> */
.L_x_187:
        /* <DEDUP_REMOVED lines=19> */
[----:B------:R-:W2:Y:S04]  /*0ce0*/  LDG.E.CONSTANT R3, desc[UR10][R10.64+0x1000] ;  /* 0x0010000a0a037981 */ /* 0x000ea8000c1e9900 */
        /* <DEDUP_REMOVED lines=23> */
[----:B------:R-:W-:Y:S01]  /*0e60*/  STG.E desc[UR10][R12.64+0x2000], R3 ;  /* 0x002000030c007986 */ /* 0x000fe2000c10190a */
[----:B------:R-:W-:Y:S05]  /*0e70*/  EXIT ;  /* 0x000000000000794d */ /* 0x000fea0003800000 */
.L_x_188:
[----:B------:R-:W-:Y:S05]  /*0e80*/  @P1 EXIT ;  /* 0x000000000000194d */ /* 0x000fea0003800000 */
[----:B------:R-:W2:Y:S02]  /*0e90*/  LDG.E.CONSTANT R9, desc[UR10][R10.64] ;  /* 0x0000000a0a097981 */ /* 0x000ea4000c1e9900 */
[--C-:B--2---:R-:W-:Y:S02]  /*0ea0*/  HADD2.F32 R14, -RZ, R9.reuse.H1_H1 ;  /* 0x30000009ff0e7230 */ /* 0x104fe40000004100 */
[----:B------:R-:W-:-:S03]  /*0eb0*/  HADD2.F32 R15, -RZ, R9.H0_H0 ;  /* 0x20000009ff0f7230 */ /* 0x000fc60000004100 */
[----:B------:R-:W-:Y:S01]  /*0ec0*/  FMUL.FTZ R9, R14, R3 ;  /* 0x000000030e097220 */ /* 0x000fe20000410000 */
[----:B------:R-:W-:Y:S01]  /*0ed0*/  IADD3 R14, R2, 0x400, RZ ;  /* 0x00000400020e7810 */ /* 0x000fe20007ffe0ff */
[----:B------:R-:W-:Y:S02]  /*0ee0*/  FMUL.FTZ R15, R15, R0 ;  /* 0x000000000f0f7220 */ /* 0x000fe40000410000 */
[----:B0-----:R-:W-:Y:S01]  /*0ef0*/  FMUL.FTZ R0, R6, R9 ;  /* 0x0000000906007220 */ /* 0x001fe20000410000 */
        /* <DEDUP_REMOVED lines=14> */
[----:B------:R-:W-:-:S05]  /*0fe0*/  F2FP.F16.F32.PACK_AB R3, R0, R3 ;  /* 0x000000030003723e */ /* 0x000fca00000000ff */
[----:B------:R0:W-:Y:S01]  /*0ff0*/  STG.E desc[UR10][R12.64+0x1000], R3 ;  /* 0x001000030c007986 */ /* 0x0001e2000c10190a */
[----:B------:R-:W-:Y:S05]  /*1000*/  @P0 EXIT ;  /* 0x000000000000094d */ /* 0x000fea0003800000 */
[----:B------:R-:W0:Y:S02]  /*1010*/  LDG.E.CONSTANT R10, desc[UR10][R10.64+0x2000] ;  /* 0x0020000a0a0a7981 */ /* 0x000e24000c1e9900 */
[--C-:B0-----:R-:W-:Y:S02]  /*1020*/  HADD2.F32 R3, -RZ, R10.reuse.H0_H0 ;  /* 0x2000000aff037230 */ /* 0x101fe40000004100 */
[----:B------:R-:W-:-:S03]  /*1030*/  HADD2.F32 R0, -RZ, R10.H1_H1 ;  /* 0x3000000aff007230 */ /* 0x000fc60000004100 */
[----:B------:R-:W-:Y:S02]  /*1040*/  FMUL.FTZ R3, R3, R4 ;  /* 0x0000000403037220 */ /* 0x000fe40000410000 */
[----:B------:R-:W-:Y:S02]  /*1050*/  FMUL.FTZ R5, R0, R5 ;  /* 0x0000000500057220 */ /* 0x000fe40000410000 */
[C---:B------:R-:W-:Y:S02]  /*1060*/  FMUL.FTZ R3, R6.reuse, R3 ;  /* 0x0000000306037220 */ /* 0x040fe40000410000 */
[----:B------:R-:W-:-:S05]  /*1070*/  FMUL.FTZ R6, R6, R5 ;  /* 0x0000000506067220 */ /* 0x000fca0000410000 */
[----:B------:R-:W-:-:S05]  /*1080*/  F2FP.F16.F32.PACK_AB R3, R6, R3 ;  /* 0x000000030603723e */ /* 0x000fca00000000ff */
[----:B------:R-:W-:Y:S01]  /*1090*/  STG.E desc[UR10][R12.64+0x2000], R3 ;  /* 0x002000030c007986 */ /* 0x000fe2000c10190a */
[----:B------:R-:W-:Y:S05]  /*10a0*/  EXIT ;  /* 0x000000000000794d */ /* 0x000fea0003800000 */
.L_x_189:
        /* <DEDUP_REMOVED lines=13> */
.L_x_219:


//--------------------- .text._Z17layer_norm_kernelILi2EEvPK6__halfS2_S2_PS0_ffiib --------------------------
	.section	.text._Z17layer_norm_kernelILi2EEvPK6__halfS2_S2_PS0_ffiib,"ax",@progbits
	.align	128
        .global         _Z17layer_norm_kernelILi2EEvPK6__halfS2_S2_PS0_ffiib
        .type           _Z17layer_norm_kernelILi2EEvPK6__halfS2_S2_PS0_ffiib,@function
        .size           _Z17layer_norm_kernelILi2EEvPK6__halfS2_S2_PS0_ffiib,(.L_x_220 - _Z17layer_norm_kernelILi2EEvPK6__halfS2_S2_PS0_ffiib)
        .other          _Z17layer_norm_kernelILi2EEvPK6__halfS2_S2_PS0_ffiib,@"STO_CUDA_ENTRY STV_DEFAULT"
_Z17layer_norm_kernelILi2EEvPK6__halfS2_S2_PS0_ffiib:
.text._Z17layer_norm_kernelILi2EEvPK6__halfS2_S2_PS0_ffiib:
        /* <DEDUP_REMOVED lines=14> */
[----:B------:R-:W-:Y:S01]  /*00e0*/  ULDC.64 UR6, c[0x0][0x210] ;  /* 0x0000840000067ab9 */ /* 0x000fe20000000a00 */
[----:B------:R-:W-:Y:S01]  /*00f0*/  IADD3 R0, R2, 0x400, RZ ;  /* 0x0000040002007810 */ /* 0x000fe20007ffe0ff */
[----:B------:R-:W-:-:S03]  /*0100*/  ULEA UR6, UP0, UR4, UR6, 0x1 ;  /* 0x0000000604067291 */ /* 0x000fc6000f80083f */
[----:B------:R-:W-:Y:S01]  /*0110*/  ISETP.GE.AND P0, PT, R0, UR5, PT ;  /* 0x0000000500007c0c */ /* 0x000fe2000bf06270 */
[----:B------:R-:W-:Y:S02]  /*0120*/  ULEA.HI.X UR7, UR4, UR7, UR8, 0x1, UP0 ;  /* 0x0000000704077291 */ /* 0x000fe400080f0c08 */
[----:B------:R-:W-:-:S04]  /*0130*/  MOV R8, UR6 ;  /* 0x0000000600087c02 */ /* 0x000fc80008000f00 */
[----:B------:R-:W-:-:S03]  /*0140*/  MOV R9, UR7 ;  /* 0x0000000700097c02 */ /* 0x000fc60008000f00 */
[----:B------:R-:W-:-:S05]  /*0150*/  IMAD.WIDE R8, R2, 0x4, R8 ;  /* 0x0000000402087825 */ /* 0x000fca00078e0208 */
[----:B------:R-:W2:Y:S04]  /*0160*/  LDG.E.CONSTANT R0, desc[UR10][R8.64] ;  /* 0x0000000a08007981 */ /* 0x000ea8000c1e9900 */
[----:B------:R-:W3:Y:S01]  /*0170*/  @!P0 LDG.E.CONSTANT R10, desc[UR10][R8.64+0x1000] ;  /* 0x0010000a080a8981 */ /* 0x000ee2000c1e9900 */
[--C-:B--2---:R-:W-:Y:S02]  /*0180*/  HADD2.F32 R5, -RZ, R0.reuse.H0_H0 ;  /* 0x20000000ff057230 */ /* 0x104fe40000004100 */
[----:B------:R-:W-:Y:S02]  /*0190*/  HADD2.F32 R0, -RZ, R0.H1_H1 ;  /* 0x30000000ff007230 */ /* 0x000fe40000004100 */
[--C-:B---3--:R-:W-:Y:S01]  /*01a0*/  @!P0 HADD2.F32 R11, -RZ, R10.reuse.H0_H0 ;  /* 0x2000000aff0b8230 */ /* 0x108fe20000004100 */
[----:B------:R-:W-:Y:S01]  /*01b0*/  FMNMX.FTZ R5, R5, 65504, PT ;  /* 0x477fe00005057809 */ /* 0x000fe20003810000 */
[----:B------:R-:W-:Y:S01]  /*01c0*/  @!P0 HADD2.F32 R12, -RZ, R10.H1_H1 ;  /* 0x3000000aff0c8230 */ /* 0x000fe20000004100 */
[----:B------:R-:W-:-:S02]  /*01d0*/  FMNMX.FTZ R7, R0, 65504, PT ;  /* 0x477fe00000077809 */ /* 0x000fc40003810000 */
[----:B------:R-:W-:Y:S02]  /*01e0*/  FMNMX.FTZ R0, R5, -65504, !PT ;  /* 0xc77fe00005007809 */ /* 0x000fe40007810000 */
[----:B------:R-:W-:Y:S02]  /*01f0*/  @!P0 FMNMX.FTZ R11, R11, 65504, PT ;  /* 0x477fe0000b0b8809 */ /* 0x000fe40003810000 */
[----:B------:R-:W-:Y:S01]  /*0200*/  FMNMX.FTZ R5, R7, -65504, !PT ;  /* 0xc77fe00007057809 */ /* 0x000fe20007810000 */
[----:B------:R-:W-:Y:S01]  /*0210*/  FADD.FTZ R10, RZ, R0 ;  /* 0x00000000ff0a7221 */ /* 0x000fe20000010000 */
[----:B------:R-:W-:Y:S02]  /*0220*/  @!P0 FMNMX.FTZ R3, R11, -65504, !PT ;  /* 0xc77fe0000b038809 */ /* 0x000fe40007810000 */
[----:B------:R-:W-:Y:S01]  /*0230*/  @!P0 FMNMX.FTZ R12, R12, 65504, PT ;  /* 0x477fe0000c0c8809 */ /* 0x000fe20003810000 */
[----:B------:R-:W-:-:S03]  /*0240*/  FADD.FTZ R8, R5, R10 ;  /* 0x0000000a05087221 */ /* 0x000fc60000010000 */
[----:B------:R-:W-:Y:S01]  /*0250*/  @!P0 FMNMX.FTZ R4, R12, -65504, !PT ;  /* 0xc77fe0000c048809 */ /* 0x000fe20007810000 */
[----:B------:R-:W-:-:S04]  /*0260*/  @!P0 FADD.FTZ R7, R8, R3 ;  /* 0x0000000308078221 */ /* 0x000fc80000010000 */
[----:B------:R-:W-:-:S07]  /*0270*/  @!P0 FADD.FTZ R8, R4, R7 ;  /* 0x0000000704088221 */ /* 0x000fce0000010000 */
.L_x_191:
[----:B------:R-:W-:Y:S05]  /*0280*/  BSYNC B0 ;  /* 0x0000000000007941 */ /* 0x000fea0003800000 */
.L_x_190:
[----:B------:R-:W-:Y:S01]  /*0290*/  HFMA2.MMA R9, -RZ, RZ, 0, 1.9073486328125e-06 ;  /* 0x00000020ff097435 */ /* 0x000fe200000001ff */
[----:B------:R-:W-:-:S10]  /*02a0*/  LOP3.LUT R7, R2, 0x1f, RZ, 0xc0, !PT ;  /* 0x0000001f02077812 */ /* 0x000fd400078ec0ff */
.L_x_192:
        /* <DEDUP_REMOVED lines=18> */
.L_x_193:
        /* <DEDUP_REMOVED lines=10> */
[----:B------:R-:W-:Y:S01]  /*0470*/  IADD3 R8, R2, 0x400, RZ ;  /* 0x0000040002087810 */ /* 0x000fe20007ffe0ff */
[----:B------:R-:W-:Y:S02]  /*0480*/  ULDC UR7, c[0x0][0x234] ;  /* 0x00008d0000077ab9 */ /* 0x000fe40000000800 */
[C---:B------:R-:W-:Y:S01]  /*0490*/  FFMA.FTZ R0, -R11.reuse, UR7, R0 ;  /* 0x000000070b007c23 */ /* 0x040fe20008010100 */
[----:B------:R-:W-:Y:S01]  /*04a0*/  ISETP.GE.AND P2, PT, R8, UR5, PT ;  /* 0x0000000508007c0c */ /* 0x000fe2000bf46270 */
[----:B------:R-:W-:Y:S02]  /*04b0*/  FFMA.FTZ R5, -R11, UR7, R5 ;  /* 0x000000070b057c23 */ /* 0x000fe40008010105 */
[----:B------:R-:W-:-:S04]  /*04c0*/  FFMA.FTZ R8, R0, R0, RZ ;  /* 0x0000000000087223 */ /* 0x000fc800000100ff */
[----:B------:R-:W-:-:S06]  /*04d0*/  FFMA.FTZ R8, R5, R5, R8 ;  /* 0x0000000505087223 */ /* 0x000fcc0000010008 */
[C---:B------:R-:W-:Y:S01]  /*04e0*/  @!P2 FFMA.FTZ R3, -R11.reuse, UR7, R3 ;  /* 0x000000070b03ac23 */ /* 0x040fe20008010103 */
[----:B------:R-:W-:-:S03]  /*04f0*/  @!P2 FFMA.FTZ R4, -R11, UR7, R4 ;  /* 0x000000070b04ac23 */ /* 0x000fc60008010104 */
[----:B------:R-:W-:-:S04]  /*0500*/  @!P2 FFMA.FTZ R11, R3, R3, R8 ;  /* 0x00000003030ba223 */ /* 0x000fc80000010008 */
[----:B------:R-:W-:-:S07]  /*0510*/  @!P2 FFMA.FTZ R8, R4, R4, R11 ;  /* 0x000000040408a223 */ /* 0x000fce000001000b */
.L_x_195:
[----:B------:R-:W-:Y:S05]  /*0520*/  BSYNC B0 ;  /* 0x0000000000007941 */ /* 0x000fea0003800000 */
.L_x_194:
[----:B------:R-:W-:-:S07]  /*0530*/  MOV R10, 0x20 ;  /* 0x00000020000a7802 */ /* 0x000fce0000000f00 */
.L_x_196:
        /* <DEDUP_REMOVED lines=10> */
.L_x_197:
        /* <DEDUP_REMOVED lines=15> */
[----:B------:R-:W-:-:S05]  /*06d0*/  MOV R8, UR6 ;  /* 0x0000000600087c02 */ /* 0x000fca0008000f00 */
[----:B------:R-:W-:-:S03]  /*06e0*/  MOV R9, UR4 ;  /* 0x0000000400097c02 */ /* 0x000fc60008000f00 */
[----:B------:R-:W-:-:S04]  /*06f0*/  IMAD.WIDE R8, R2, 0x4, R8 ;  /* 0x0000000402087825 */ /* 0x000fc800078e0208 */
[----:B0-----:R-:W-:-:S06]  /*0700*/  FFMA.FTZ R12, R11, R13, R12 ;  /* 0x0000000d0b0c7223 */ /* 0x001fcc000001000c */
[----:B------:R-:W0:Y:S01]  /*0710*/  MUFU.RSQ R12, R12 ;  /* 0x0000000c000c7308 */ /* 0x000e220000001400 */
        /* <DEDUP_REMOVED lines=19> */
[----:B------:R-:W-:-:S06]  /*0850*/  F2FP.F16.F32.PACK_AB R0, R0, R15 ;  /* 0x0000000f0000723e */ /* 0x000fcc00000000ff */
[----:B----4-:R-:W-:-:S10]  /*0860*/  HFMA2.MMA R5, R0, 1, 1, R16 ;  /* 0x3c003c0000057835 */ /* 0x010fd40000000010 */
[----:B---3--:R-:W-:-:S05]  /*0870*/  @P0 HADD2 R5, R5, R18 ;  /* 0x0000001205050230 */ /* 0x008fca0000000000 */
        /* <DEDUP_REMOVED lines=16> */
.L_x_198:
[----:B------:R-:W-:Y:S02]  /*0980*/  ULDC.U8 UR4, c[0x0][0x240] ;  /* 0x0000900000047ab9 */ /* 0x000fe40000000000 */
[----:B------:R-:W-:-:S06]  /*0990*/  UPRMT UR4, UR4, 0x8880, URZ ;  /* 0x0000888004047896 */ /* 0x000fcc000800003f */
[----:B------:R-:W-:-:S13]  /*09a0*/  ISETP.NE.AND P0, PT, RZ, UR4, PT ;  /* 0x00000004ff007c0c */ /* 0x000fda000bf05270 */
[----:B------:R-:W-:Y:S05]  /*09b0*/  @!P0 BRA `(.L_x_199) ;  /* 0x00000000006c8947 */ /* 0x000fea0003800000 */
        /* <DEDUP_REMOVED lines=27> */
.L_x_199:
        /* <DEDUP_REMOVED lines=23> */
.L_x_200:
        /* <DEDUP_REMOVED lines=10> */
.L_x_220:


//--------------------- .text._Z17layer_norm_kernelILi1EEvPK6__halfS2_S2_PS0_ffiib --------------------------
	.section	.text._Z17layer_norm_kernelILi1EEvPK6__halfS2_S2_PS0_ffiib,"ax",@progbits
	.align	128
        .global         _Z17layer_norm_kernelILi1EEvPK6__halfS2_S2_PS0_ffiib
        .type           _Z17layer_norm_kernelILi1EEvPK6__halfS2_S2_PS0_ffiib,@function
        .size           _Z17layer_norm_kernelILi1EEvPK6__halfS2_S2_PS0_ffiib,(.L_x_221 - _Z17layer_norm_kernelILi1EEvPK6__halfS2_S2_PS0_ffiib)
        .other          _Z17layer_norm_kernelILi1EEvPK6__halfS2_S2_PS0_ffiib,@"STO_CUDA_ENTRY STV_DEFAULT"
_Z17layer_norm_kernelILi1EEvPK6__halfS2_S2_PS0_ffiib:
.text._Z17layer_norm_kernelILi1EEvPK6__halfS2_S2_PS0_ffiib:
[----:B------:R-:W-:Y:S08]  /*0000*/  LDC R1, c[0x0][0x28] ;  /* 0x00000a00ff017b82 */ /* 0x000ff00000000800 */
[----:B------:R-:W0:Y:S01]  /*0010*/  LDC R6, c[0x0][0x23c] ;  /* 0x00008f00ff067b82 */ /* 0x000e220000000800 */
[----:B------:R-:W1:Y:S01]  /*0020*/  S2R R2, SR_TID.X ;  /* 0x0000000000027919 */ /* 0x000e620000002100 */
[----:B------:R-:W-:-:S06]  /*0030*/  ULDC.64 UR6, c[0x0][0x208] ;  /* 0x0000820000067ab9 */ /* 0x000fcc0000000a00 */
[----:B------:R-:W2:Y:S01]  /*0040*/  S2UR UR4, SR_CTAID.X ;  /* 0x00000000000479c3 */ /* 0x000ea20000002500 */
[----:B0-----:R-:W-:-:S04]  /*0050*/  LEA.HI R4, R6, R6, RZ, 0x1 ;  /* 0x0000000606047211 */ /* 0x001fc800078f08ff */
[----:B------:R-:W-:-:S04]  /*0060*/  SHF.R.S32.HI R5, RZ, 0x1, R4 ;  /* 0x00000001ff057819 */ /* 0x000fc80000011404 */
[----:B-1----:R-:W-:Y:S01]  /*0070*/  ISETP.GE.AND P0, PT, R2, R5, PT ;  /* 0x000000050200720c */ /* 0x002fe20003f06270 */
[----:B--2---:R-:W-:-:S05]  /*0080*/  IMAD R5, R6, UR4, RZ ;  /* 0x0000000406057c24 */ /* 0x004fca000f8e02ff */
[----:B------:R-:W-:-:S07]  /*0090*/  SHF.R.S32.HI R4, RZ, 0x1f, R5 ;  /* 0x0000001fff047819 */ /* 0x000fce0000011405 */
[----:B------:R-:W0:Y:S02]  /*00a0*/  @!P0 LDC.64 R8, c[0x0][0x210] ;  /* 0x00008400ff088b82 */ /* 0x000e240000000a00 */
[----:B0-----:R-:W-:-:S04]  /*00b0*/  @!P0 LEA R8, P1, R5, R8, 0x1 ;  /* 0x0000000805088211 */ /* 0x001fc800078208ff */
[----:B------:R-:W-:-:S03]  /*00c0*/  @!P0 LEA.HI.X R9, R5, R9, R4, 0x1, P1 ;  /* 0x0000000905098211 */ /* 0x000fc600008f0c04 */
[----:B------:R-:W-:-:S06]  /*00d0*/  @!P0 IMAD.WIDE R8, R2, 0x4, R8 ;  /* 0x0000000402088825 */ /* 0x000fcc00078e0208 */
[----:B------:R-:W2:Y:S01]  /*00e0*/  @!P0 LDG.E.CONSTANT R8, desc[UR6][R8.64] ;  /* 0x0000000608088981 */ /* 0x000ea2000c1e9900 */
[----:B------:R-:W-:Y:S02]  /*00f0*/  IMAD.MOV.U32 R10, RZ, RZ, RZ ;  /* 0x000000ffff0a7224 */ /* 0x000fe400078e00ff */
[----:B------:R-:W-:Y:S02]  /*0100*/  IMAD.MOV.U32 R11, RZ, RZ, 0x20 ;  /* 0x00000020ff0b7424 */ /* 0x000fe400078e00ff */
[--C-:B--2---:R-:W-:Y:S02]  /*0110*/  @!P0 HADD2.F32 R6, -RZ, R8.reuse.H0_H0 ;  /* 0x20000008ff068230 */ /* 0x104fe40000004100 */
[----:B------:R-:W-:-:S03]  /*0120*/  @!P0 HADD2.F32 R7, -RZ, R8.H1_H1 ;  /* 0x30000008ff078230 */ /* 0x000fc60000004100 */
[----:B------:R-:W-:Y:S02]  /*0130*/  @!P0 FMNMX.FTZ R6, R6, 65504, PT ;  /* 0x477fe00006068809 */ /* 0x000fe40003810000 */
[----:B------:R-:W-:Y:S02]  /*0140*/  @!P0 FMNMX.FTZ R7, R7, 65504, PT ;  /* 0x477fe00007078809 */ /* 0x000fe40003810000 */
[----:B------:R-:W-:Y:S01]  /*0150*/  @!P0 FMNMX.FTZ R0, R6, -65504, !PT ;  /* 0xc77fe00006008809 */ /* 0x000fe20007810000 */
[----:B------:R-:W-:Y:S01]  /*0160*/  IMAD.MOV.U32 R6, RZ, RZ, 0x20 ;  /* 0x00000020ff067424 */ /* 0x000fe200078e00ff */
[----:B------:R-:W-:Y:S02]  /*0170*/  @!P0 FMNMX.FTZ R3, R7, -65504, !PT ;  /* 0xc77fe00007038809 */ /* 0x000fe40007810000 */
[----:B------:R-:W-:Y:S01]  /*0180*/  LOP3.LUT R7, R2, 0x1f, RZ, 0xc0, !PT ;  /* 0x0000001f02077812 */ /* 0x000fe200078ec0ff */
[----:B------:R-:W-:-:S04]  /*0190*/  @!P0 FADD.FTZ R12, RZ, R0 ;  /* 0x00000000ff0c8221 */ /* 0x000fc80000010000 */
[----:B------:R-:W-:-:S07]  /*01a0*/  @!P0 FADD.FTZ R10, R3, R12 ;  /* 0x0000000c030a8221 */ /* 0x000fce0000010000 */
.L_x_201:
        /* <DEDUP_REMOVED lines=10> */
[----:B------:R-:W-:-:S04]  /*0250*/  SHF.R.U32.HI R8, RZ, 0x3, R2 ;  /* 0x00000003ff087819 */ /* 0x000fc80000011602 */
[----:B------:R-:W-:Y:S01]  /*0260*/  LOP3.LUT R9, R8, 0x1ffffffc, RZ, 0xc0, !PT ;  /* 0x1ffffffc08097812 */ /* 0x000fe200078ec0ff */
[----:B------:R-:W-:Y:S01]  /*0270*/  IMAD.MOV.U32 R8, RZ, RZ, 0x20 ;  /* 0x00000020ff087424 */ /* 0x000fe200078e00ff */
[----:B0-----:R-:W-:-:S06]  /*0280*/  ULEA UR4, UR5, UR4, 0x18 ;  /* 0x0000000405047291 */ /* 0x001fcc000f8ec03f */
[----:B------:R-:W-:-:S03]  /*0290*/  LEA R7, R7, UR4, 0x2 ;  /* 0x0000000407077c11 */ /* 0x000fc6000f8e10ff */
[----:B------:R0:W-:Y:S01]  /*02a0*/  @!P2 STS [R9+UR4], R10 ;  /* 0x0000000a0900a988 */ /* 0x0001e20008000804 */
[----:B------:R-:W-:Y:S06]  /*02b0*/  BAR.SYNC.DEFER_BLOCKING 0x0 ;  /* 0x0000000000007b1d */ /* 0x000fec0000010000 */
[----:B------:R0:W1:Y:S02]  /*02c0*/  LDS R11, [R7] ;  /* 0x00000000070b7984 */ /* 0x0000640000000800 */
.L_x_202:
[C---:B0-----:R-:W-:Y:S02]  /*02d0*/  LEA.HI R10, R8.reuse, R8, RZ, 0x1 ;  /* 0x00000008080a7211 */ /* 0x041fe400078f08ff */
[----:B------:R-:W-:Y:S02]  /*02e0*/  ISETP.GT.AND P1, PT, R8, 0x3, PT ;  /* 0x000000030800780c */ /* 0x000fe40003f24270 */
[----:B------:R-:W-:-:S05]  /*02f0*/  SHF.R.S32.HI R10, RZ, 0x1, R10 ;  /* 0x00000001ff0a7819 */ /* 0x000fca000001140a */
[----:B-1----:R-:W0:Y:S01]  /*0300*/  SHFL.BFLY PT, R12, R11, R10, 0x1f ;  /* 0x0c001f0a0b0c7589 */ /* 0x002e2200000e0000 */
[----:B------:R-:W-:Y:S02]  /*0310*/  IMAD.MOV.U32 R8, RZ, RZ, R10 ;  /* 0x000000ffff087224 */ /* 0x000fe400078e000a */
[----:B0-----:R-:W-:-:S03]  /*0320*/  FADD.FTZ R11, R12, R11 ;  /* 0x0000000b0c0b7221 */ /* 0x001fc60000010000 */
[----:B------:R-:W-:Y:S05]  /*0330*/  @P1 BRA `(.L_x_202) ;  /* 0xfffffffc00e41947 */ /* 0x000fea000383ffff */
[----:B------:R-:W0:Y:S01]  /*0340*/  @!P0 LDC R10, c[0x0][0x234] ;  /* 0x00008d00ff0a8b82 */ /* 0x000e220000000800 */
[----:B------:R-:W-:Y:S02]  /*0350*/  IMAD.MOV.U32 R8, RZ, RZ, RZ ;  /* 0x000000ffff087224 */ /* 0x000fe400078e00ff */
[CC--:B0-----:R-:W-:Y:S01]  /*0360*/  @!P0 FFMA.FTZ R0, -R11.reuse, R10.reuse, R0 ;  /* 0x0000000a0b008223 */ /* 0x0c1fe20000010100 */
[----:B------:R-:W-:Y:S01]  /*0370*/  @!P0 FFMA.FTZ R3, -R11, R10, R3 ;  /* 0x0000000a0b038223 */ /* 0x000fe20000010103 */
[----:B------:R-:W-:Y:S02]  /*0380*/  IMAD.MOV.U32 R11, RZ, RZ, 0x20 ;  /* 0x00000020ff0b7424 */ /* 0x000fe400078e00ff */
[----:B------:R-:W-:-:S04]  /*0390*/  @!P0 FFMA.FTZ R10, R0, R0, RZ ;  /* 0x00000000000a8223 */ /* 0x000fc800000100ff */
[----:B------:R-:W-:-:S07]  /*03a0*/  @!P0 FFMA.FTZ R8, R3, R3, R10 ;  /* 0x0000000303088223 */ /* 0x000fce000001000a */
.L_x_203:
[C---:B------:R-:W-:Y:S02]  /*03b0*/  LEA.HI R10, R11.reuse, R11, RZ, 0x1 ;  /* 0x0000000b0b0a7211 */ /* 0x040fe400078f08ff */
[----:B------:R-:W-:Y:S02]  /*03c0*/  ISETP.GT.AND P1, PT, R11, 0x3, PT ;  /* 0x000000030b00780c */ /* 0x000fe40003f24270 */
[----:B------:R-:W-:-:S05]  /*03d0*/  SHF.R.S32.HI R13, RZ, 0x1, R10 ;  /* 0x00000001ff0d7819 */ /* 0x000fca000001140a */
[----:B------:R-:W0:Y:S01]  /*03e0*/  SHFL.BFLY PT, R15, R8, R13, 0x1f ;  /* 0x0c001f0d080f7589 */ /* 0x000e2200000e0000 */
[----:B------:R-:W-:Y:S02]  /*03f0*/  IMAD.MOV.U32 R11, RZ, RZ, R13 ;  /* 0x000000ffff0b7224 */ /* 0x000fe400078e000d */
[----:B0-----:R-:W-:-:S03]  /*0400*/  FADD.FTZ R8, R15, R8 ;  /* 0x000000080f087221 */ /* 0x001fc60000010000 */
[----:B------:R-:W-:Y:S05]  /*0410*/  @P1 BRA `(.L_x_203) ;  /* 0xfffffffc00e41947 */ /* 0x000fea000383ffff */
[----:B------:R0:W-:Y:S01]  /*0420*/  @!P2 STS [R9+UR4], R8 ;  /* 0x000000080900a988 */ /* 0x0001e20008000804 */
[----:B------:R-:W-:Y:S06]  /*0430*/  BAR.SYNC.DEFER_BLOCKING 0x0 ;  /* 0x0000000000007b1d */ /* 0x000fec0000010000 */
[----:B------:R0:W1:Y:S02]  /*0440*/  LDS R11, [R7] ;  /* 0x00000000070b7984 */ /* 0x0000640000000800 */
.L_x_204:
[C---:B0-----:R-:W-:Y:S02]  /*0450*/  LEA.HI R7, R6.reuse, R6, RZ, 0x1 ;  /* 0x0000000606077211 */ /* 0x041fe400078f08ff */
[----:B------:R-:W-:Y:S02]  /*0460*/  ISETP.GT.AND P1, PT, R6, 0x3, PT ;  /* 0x000000030600780c */ /* 0x000fe40003f24270 */
[----:B------:R-:W-:-:S05]  /*0470*/  SHF.R.S32.HI R8, RZ, 0x1, R7 ;  /* 0x00000001ff087819 */ /* 0x000fca0000011407 */
[----:B-1----:R-:W0:Y:S01]  /*0480*/  SHFL.BFLY PT, R10, R11, R8, 0x1f ;  /* 0x0c001f080b0a7589 */ /* 0x002e2200000e0000 */
[----:B------:R-:W-:Y:S02]  /*0490*/  IMAD.MOV.U32 R6, RZ, RZ, R8 ;  /* 0x000000ffff067224 */ /* 0x000fe400078e0008 */
[----:B0-----:R-:W-:-:S03]  /*04a0*/  FADD.FTZ R11, R10, R11 ;  /* 0x0000000b0a0b7221 */ /* 0x001fc60000010000 */
[----:B------:R-:W-:Y:S05]  /*04b0*/  @P1 BRA `(.L_x_204) ;  /* 0xfffffffc00e41947 */ /* 0x000fea000383ffff */
[----:B------:R-:W-:Y:S05]  /*04c0*/  @P0 EXIT ;  /* 0x000000000000094d */ /* 0x000fea0003800000 */
[----:B------:R-:W0:Y:S01]  /*04d0*/  LDC.64 R6, c[0x0][0x218] ;  /* 0x00008600ff067b82 */ /* 0x000e220000000a00 */
[----:B------:R-:W-:Y:S01]  /*04e0*/  ULDC.64 UR8, c[0x0][0x220] ;  /* 0x0000880000087ab9 */ /* 0x000fe20000000a00 */
[----:B------:R-:W-:Y:S01]  /*04f0*/  ULDC.U8 UR4, c[0x0][0x240] ;  /* 0x0000900000047ab9 */ /* 0x000fe20000000000 */
[----:B------:R-:W-:-:S04]  /*0500*/  ISETP.NE.U32.AND P0, PT, RZ, UR8, PT ;  /* 0x00000008ff007c0c */ /* 0x000fc8000bf05070 */
[----:B------:R-:W-:Y:S01]  /*0510*/  ISETP.NE.AND.EX P0, PT, RZ, UR9, PT, P0 ;  /* 0x00000009ff007c0c */ /* 0x000fe2000bf05300 */
[----:B------:R-:W1:Y:S01]  /*0520*/  LDC.64 R8, c[0x0][0x228] ;  /* 0x00008a00ff087b82 */ /* 0x000e620000000a00 */
[----:B0-----:R-:W-:-:S06]  /*0530*/  IMAD.WIDE R6, R2, 0x4, R6 ;  /* 0x0000000402067825 */ /* 0x001fcc00078e0206 */
[----:B------:R-:W2:Y:S01]  /*0540*/  LDG.E.CONSTANT R6, desc[UR6][R6.64] ;  /* 0x0000000606067981 */ /* 0x000ea2000c1e9900 */
[----:B------:R-:W-:Y:S01]  /*0550*/  UPRMT UR4, UR4, 0x8880, URZ ;  /* 0x0000888004047896 */ /* 0x000fe2000800003f */
[C---:B-1----:R-:W-:Y:S02]  /*0560*/  LEA R15, P3, R5.reuse, R8, 0x1 ;  /* 0x00000008050f7211 */ /* 0x042fe400078608ff */
[----:B------:R-:W-:Y:S02]  /*0570*/  SHF.R.S32.HI R13, RZ, 0x1f, R2 ;  /* 0x0000001fff0d7819 */ /* 0x000fe40000011402 */
[C---:B------:R-:W-:Y:S02]  /*0580*/  @P0 LEA R8, P2, R2.reuse, UR8, 0x2 ;  /* 0x0000000802080c11 */ /* 0x040fe4000f8410ff */
[----:B------:R-:W-:Y:S02]  /*0590*/  LEA.HI.X R5, R5, R9, R4, 0x1, P3 ;  /* 0x0000000905057211 */ /* 0x000fe400018f0c04 */
[----:B------:R-:W-:-:S02]  /*05a0*/  @P0 LEA.HI.X R9, R2, UR9, R13, 0x2, P2 ;  /* 0x0000000902090c11 */ /* 0x000fc400090f140d */
[----:B------:R-:W-:Y:S02]  /*05b0*/  ISETP.NE.AND P1, PT, RZ, UR4, PT ;  /* 0x00000004ff007c0c */ /* 0x000fe4000bf25270 */
[C---:B------:R-:W-:Y:S01]  /*05c0*/  LEA R4, P2, R2.reuse, R15, 0x2 ;  /* 0x0000000f02047211 */ /* 0x040fe200078410ff */
[----:B------:R-:W3:Y:S03]  /*05d0*/  @P0 LDG.E.CONSTANT R8, desc[UR6][R8.64] ;  /* 0x0000000608080981 */ /* 0x000ee6000c1e9900 */
[----:B------:R-:W-:Y:S02]  /*05e0*/  LEA.HI.X R5, R2, R5, R13, 0x2, P2 ;  /* 0x0000000502057211 */ /* 0x000fe400010f140d */
[----:B------:R-:W0:Y:S05]  /*05f0*/  LDC.64 R12, c[0x0][0x230] ;  /* 0x00008c00ff0c7b82 */ /* 0x000e2a0000000a00 */
[----:B------:R-:W4:Y:S01]  /*0600*/  @P1 LDG.E R10, desc[UR6][R4.64] ;  /* 0x00000006040a1981 */ /* 0x000f22000c1e1900 */
[----:B0-----:R-:W-:-:S04]  /*0610*/  FFMA.FTZ R12, R11, R13, R12 ;  /* 0x0000000d0b0c7223 */ /* 0x001fc8000001000c */
[----:B------:R-:W0:Y:S01]  /*0620*/  MUFU.RSQ R2, R12 ;  /* 0x0000000c00027308 */ /* 0x000e220000001400 */
[--C-:B--2---:R-:W-:Y:S02]  /*0630*/  HADD2.F32 R7, -RZ, R6.reuse.H0_H0 ;  /* 0x20000006ff077230 */ /* 0x104fe40000004100 */
[----:B------:R-:W-:-:S03]  /*0640*/  HADD2.F32 R6, -RZ, R6.H1_H1 ;  /* 0x30000006ff067230 */ /* 0x000fc60000004100 */
[----:B------:R-:W-:Y:S02]  /*0650*/  FMUL.FTZ R7, R7, R0 ;  /* 0x0000000007077220 */ /* 0x000fe40000410000 */
[----:B------:R-:W-:Y:S02]  /*0660*/  FMUL.FTZ R3, R6, R3 ;  /* 0x0000000306037220 */ /* 0x000fe40000410000 */
[C---:B0-----:R-:W-:Y:S02]  /*0670*/  FMUL.FTZ R7, R2.reuse, R7 ;  /* 0x0000000702077220 */ /* 0x041fe40000410000 */
[----:B------:R-:W-:-:S05]  /*0680*/  FMUL.FTZ R2, R2, R3 ;  /* 0x0000000302027220 */ /* 0x000fca0000410000 */
[----:B------:R-:W-:-:S06]  /*0690*/  F2FP.F16.F32.PACK_AB R7, R2, R7 ;  /* 0x000000070207723e */ /* 0x000fcc00000000ff */
[----:B---3--:R-:W-:-:S10]  /*06a0*/  @P0 HFMA2.MMA R7, R7, 1, 1, R8 ;  /* 0x3c003c0007070835 */ /* 0x008fd40000000008 */
[----:B----4-:R-:W-:-:S05]  /*06b0*/  @P1 HADD2 R7, R7, R10 ;  /* 0x0000000a07071230 */ /* 0x010fca0000000000 */
[----:B------:R-:W-:Y:S01]  /*06c0*/  STG.E desc[UR6][R4.64], R7 ;  /* 0x0000000704007986 */ /* 0x000fe2000c101906 */
[----:B------:R-:W-:Y:S05]  /*06d0*/  EXIT ;  /* 0x000000000000794d */ /* 0x000fea0003800000 */
.L_x_205:
        /* <DEDUP_REMOVED lines=10> */
.L_x_221:


//--------------------- .nv.shared._Z17layer_norm_kernelILi16EEvPK6__halfS2_S2_PS0_ffiib --------------------------
	.section	.nv.shared._Z17layer_norm_kernelILi16EEvPK6__halfS2_S2_PS0_ffiib,"aw",@nobits
	.sectionflags	@""
	.align	4
.nv.shared._Z17layer_norm_kernelILi16EEvPK6__halfS2_S2_PS0_ffiib:
	.zero		1152


//--------------------- .nv.shared.reserved.0     --------------------------
	.section	.nv.shared.reserved.0,"aw",@nobits
	.weak		__nv_reservedSMEM_offset_0_alias
	.size		__nv_reservedSMEM_offset_0_alias, 0, 0
	.other		__nv_reservedSMEM_offset_0_alias,@"STO_CUDA_RESERVED_SHARED STV_DEFAULT"
__nv_reservedSMEM_offset_0_alias:
	.zero		0


//--------------------- .nv.global                --------------------------
	.section	.nv.global,"aw",@nobits
.nv.global:
	.type		_ZN44_INTERNAL_5772b600_13_layer_norm_cu_b8158a864cuda3std3__48in_placeE,@object
	.size		_ZN44_INTERNAL_5772b600_13_layer_norm_cu_b8158a864cuda3std3__48in_placeE,(_ZN44_INTERNAL_5772b600_13_layer_norm_cu_b8158a864cuda3std6ranges3__45__cpo8distanceE - _ZN44_INTERNAL_5772b600_13_layer_norm_cu_b8158a864cuda3std3__48in_placeE)
_ZN44_INTERNAL_5772b600_13_layer_norm_cu_b8158a864cuda3std3__48in_placeE:
	.zero		1
	.type		_ZN44_INTERNAL_5772b600_13_layer_norm_cu_b8158a864cuda3std6ranges3__45__cpo8distanceE,@object
	.size		_ZN44_INTERNAL_5772b600_13_layer_norm_cu_b8158a864cuda3std6ranges3__45__cpo8distanceE,(_ZN44_INTERNAL_5772b600_13_layer_norm_cu_b8158a864cuda3std3__45__cpo6cbeginE - _ZN44_INTERNAL_5772b600_13_layer_norm_cu_b8158a864cuda3std6ranges3__45__cpo8distanceE)
_ZN44_INTERNAL_5772b600_13_layer_norm_cu_b8158a864cuda3std6ranges3__45__cpo8distanceE:
	.zero		1
	.type		_ZN44_INTERNAL_5772b600_13_layer_norm_cu_b8158a864cuda3std3__45__cpo6cbeginE,@object
	.size		_ZN44_INTERNAL_5772b600_13_layer_norm_cu_b8158a864cuda3std3__45__cpo6cbeginE,(_ZN44_INTERNAL_5772b600_13_layer_norm_cu_b8158a864cuda3std6ranges3__45__cpo7advanceE - _ZN44_INTERNAL_5772b600_13_layer_norm_cu_b8158a864cuda3std3__45__cpo6cbeginE)
_ZN44_INTERNAL_5772b600_13_layer_norm_cu_b8158a864cuda3std3__45__cpo6cbeginE:
	.zero		1
	.type		_ZN44_INTERNAL_5772b600_13_layer_norm_cu_b8158a864cuda3std6ranges3__45__cpo7advanceE,@object
	.size		_ZN44_INTERNAL_5772b600_13_layer_norm_cu_b8158a864cuda3std6ranges3__45__cpo7advanceE,(_ZN44_INTERNAL_5772b600_13_layer_norm_cu_b8158a864cuda3std3__45__cpo7crbeginE - _ZN44_INTERNAL_5772b600_13_layer_norm_cu_b8158a864cuda3std6ranges3__45__cpo7advanceE)
_ZN44_INTERNAL_5772b600_13_layer_norm_cu_b8158a864cuda3std6ranges3__45__cpo7advanceE:
	.zero		1
	.type		_ZN44_INTERNAL_5772b600_13_layer_norm_cu_b8158a864cuda3std3__45__cpo7crbeginE,@object
	.size		_ZN44_INTERNAL_5772b600_13_layer_norm_cu_b8158a864cuda3std3__45__cpo7crbeginE,(_ZN44_INTERNAL_5772b600_13_layer_norm_cu_b8158a864cuda3std6ranges3__45__cpo4dataE - _ZN44_INTERNAL_5772b600_13_layer_norm_cu_b8158a864cuda3std3__45__cpo7crbeginE)
_ZN44_INTERNAL_5772b600_13_layer_norm_cu_b8158a864cuda3std3__45__cpo7crbeginE:
	.zero		1
	.type		_ZN44_INTERNAL_5772b600_13_layer_norm_cu_b8158a864cuda3std6ranges3__45__cpo4dataE,@object
	.size		_ZN44_INTERNAL_5772b600_13_layer_norm_cu_b8158a864cuda3std6ranges3__45__cpo4dataE,(_ZN44_INTERNAL_5772b600_13_layer_norm_cu_b8158a864cuda3std6ranges3__45__cpo5beginE - _ZN44_INTERNAL_5772b600_13_layer_norm_cu_b8158a864cuda3std6ranges3__45__cpo4dataE)
_ZN44_INTERNAL_5772b600_13_layer_norm_cu_b8158a864cuda3std6ranges3__45__cpo4dataE:
	.zero		1
	.type		_ZN44_INTERNAL_5772b600_13_layer_norm_cu_b8158a864cuda3std6ranges3__45__cpo5beginE,@object
	.size		_ZN44_INTERNAL_5772b600_13_layer_norm_cu_b8158a864cuda3std6ranges3__45__cpo5beginE,(_ZN44_INTERNAL_5772b600_13_layer_norm_cu_b8158a864cuda3std3__446_GLOBAL__N__5772b600_13_layer_norm_cu_b8158a866ignoreE - _ZN44_INTERNAL_5772b600_13_layer_norm_cu_b8158a864cuda3std6ranges3__45__cpo5beginE)
_ZN44_INTERNAL_5772b600_13_layer_norm_cu_b8158a864cuda3std6ranges3__45__cpo5beginE:
	.zero		1
	.type		_ZN44_INTERNAL_5772b600_13_layer_norm_cu_b8158a864cuda3std3__446_GLOBAL__N__5772b600_13_layer_norm_cu_b8158a866ignoreE,@object
	.size		_ZN44_INTERNAL_5772b600_13_layer_norm_cu_b8158a864cuda3std3__446_GLOBAL__N__5772b600_13_layer_norm_cu_b8158a866ignoreE,(_ZN44_INTERNAL_5772b600_13_layer_norm_cu_b8158a864cuda3std6ranges3__45__cpo4sizeE - _ZN44_INTERNAL_5772b600_13_layer_norm_cu_b8158a864cuda3std3__446_GLOBAL__N__5772b600_13_layer_norm_cu_b8158a866ignoreE)
_ZN44_INTERNAL_5772b600_13_layer_norm_cu_b8158a864cuda3std3__446_GLOBAL__N__5772b600_13_layer_norm_cu_b8158a866ignoreE:
	.zero		1
	.type		_ZN44_INTERNAL_5772b600_13_layer_norm_cu_b8158a864cuda3std6ranges3__45__cpo4sizeE,@object
	.size		_ZN44_INTERNAL_5772b600_13_layer_norm_cu_b8158a864cuda3std6ranges3__45__cpo4sizeE,(_ZN44_INTERNAL_5772b600_13_layer_norm_cu_b8158a864cuda3std3__45__cpo5beginE - _ZN44_INTERNAL_5772b600_13_layer_norm_cu_b8158a864cuda3std6ranges3__45__cpo4sizeE)
_ZN44_INTERNAL_5772b600_13_layer_norm_cu_b8158a864cuda3std6ranges3__45__cpo4sizeE:
	.zero		1
	.type		_ZN44_INTERNAL_5772b600_13_layer_norm_cu_b8158a864cuda3std3__45__cpo5beginE,@object
	.size		_ZN44_INTERNAL_5772b600_13_layer_norm_cu_b8158a864cuda3std3__45__cpo5beginE,(_ZN44_INTERNAL_5772b600_13_layer_norm_cu_b8158a864cuda3std6ranges3__45__cpo6cbeginE - _ZN44_INTERNAL_5772b600_13_layer_norm_cu_b8158a864cuda3std3__45__cpo5beginE)
_ZN44_INTERNAL_5772b600_13_layer_norm_cu_b8158a864cuda3std3__45__cpo5beginE:
	.zero		1
	.type		_ZN44_INTERNAL_5772b600_13_layer_norm_cu_b8158a864cuda3std6ranges3__45__cpo6cbeginE,@object
	.size		_ZN44_INTERNAL_5772b600_13_layer_norm_cu_b8158a864cuda3std6ranges3__45__cpo6cbeginE,(_ZN44_INTERNAL_5772b600_13_layer_norm_cu_b8158a864cuda3std3__45__cpo6rbeginE - _ZN44_INTERNAL_5772b600_13_layer_norm_cu_b8158a864cuda3std6ranges3__45__cpo6cbeginE)
_ZN44_INTERNAL_5772b600_13_layer_norm_cu_b8158a864cuda3std6ranges3__45__cpo6cbeginE:
	.zero		1
	.type		_ZN44_INTERNAL_5772b600_13_layer_norm_cu_b8158a864cuda3std3__45__cpo6rbeginE,@object
	.size		_ZN44_INTERNAL_5772b600_13_layer_norm_cu_b8158a864cuda3std3__45__cpo6rbeginE,(_ZN44_INTERNAL_5772b600_13_layer_norm_cu_b8158a864cuda3std6ranges3__45__cpo4nextE - _ZN44_INTERNAL_5772b600_13_layer_norm_cu_b8158a864cuda3std3__45__cpo6rbeginE)
_ZN44_INTERNAL_5772b600_13_layer_norm_cu_b8158a864cuda3std3__45__cpo6rbeginE:
	.zero		1
	.type		_ZN44_INTERNAL_5772b600_13_layer_norm_cu_b8158a864cuda3std6ranges3__45__cpo4nextE,@object
	.size		_ZN44_INTERNAL_5772b600_13_layer_norm_cu_b8158a864cuda3std6ranges3__45__cpo4nextE,(_ZN44_INTERNAL_5772b600_13_layer_norm_cu_b8158a864cuda3std6ranges3__45__cpo4swapE - _ZN44_INTERNAL_5772b600_13_layer_norm_cu_b8158a864cuda3std6ranges3__45__cpo4nextE)
_ZN44_INTERNAL_5772b600_13_layer_norm_cu_b8158a864cuda3std6ranges3__45__cpo4nextE:
	.zero		1
	.type		_ZN44_INTERNAL_5772b600_13_layer_norm_cu_b8158a864cuda3std6ranges3__45__cpo4swapE,@object
	.size		_ZN44_INTERNAL_5772b600_13_layer_norm_cu_b8158a864cuda3std6ranges3__45__cpo4swapE,(_ZN44_INTERNAL_5772b600_13_layer_norm_cu_b8158a864cuda3std3__420unreachable_sentinelE - _ZN44_INTERNAL_5772b600_13_layer_norm_cu_b8158a864cuda3std6ranges3__45__cpo4swapE)
_ZN44_INTERNAL_5772b600_13_layer_norm_cu_b8158a864cuda3std6ranges3__45__cpo4swapE:
	.zero		1
	.type		_ZN44_INTERNAL_5772b600_13_layer_norm_cu_b8158a864cuda3std3__420unreachable_sentinelE,@object
	.size		_ZN44_INTERNAL_5772b600_13_layer_norm_cu_b8158a864cuda3std3__420unreachable_sentinelE,(_ZN44_INTERNAL_5772b600_13_layer_norm_cu_b8158a866thrust23THRUST_300001_SM_900_NS6system6detail10sequential3seqE - _ZN44_INTERNAL_5772b600_13_layer_norm_cu_b8158a864cuda3std3__420unreachable_sentinelE)
_ZN44_INTERNAL_5772b600_13_layer_norm_cu_b8158a864cuda3std3__420unreachable_sentinelE:
	.zero		1
	.type		_ZN44_INTERNAL_5772b600_13_layer_norm_cu_b8158a866thrust23THRUST_300001_SM_900_NS6system6detail10sequential3seqE,@object
	.size		_ZN44_INTERNAL_5772b600_13_layer_norm_cu_b8158a866thrust23THRUST_300001_SM_900_NS6system6detail10sequential3seqE,(_ZN44_INTERNAL_5772b600_13_layer_norm_cu_b8158a864cuda3std3__45__cpo4cendE - _ZN44_INTERNAL_5772b600_13_layer_norm_cu_b8158a866thrust23THRUST_300001_SM_900_NS6system6detail10sequential3seqE)
_ZN44_INTERNAL_5772b600_13_layer_norm_cu_b8158a866thrust23THRUST_300001_SM_900_NS6system6detail10sequential3seqE:
	.zero		1
	.type		_ZN44_INTERNAL_5772b600_13_layer_norm_cu_b8158a864cuda3std3__45__cpo4cendE,@object
	.size		_ZN44_INTERNAL_5772b600_13_layer_norm_cu_b8158a864cuda3std3__45__cpo4cendE,(_ZN44_INTERNAL_5772b600_13_layer_norm_cu_b8158a864cuda3std6ranges3__45__cpo9iter_swapE - _ZN44_INTERNAL_5772b600_13_layer_norm_cu_b8158a864cuda3std3__45__cpo4cendE)
_ZN44_INTERNAL_5772b600_13_layer_norm_cu_b8158a864cuda3std3__45__cpo4cendE:
	.zero		1
	.type		_ZN44_INTERNAL_5772b600_13_layer_norm_cu_b8158a864cuda3std6ranges3__45__cpo9iter_swapE,@object
	.size		_ZN44_INTERNAL_5772b600_13_layer_norm_cu_b8158a864cuda3std6ranges3__45__cpo9iter_swapE,(_ZN44_INTERNAL_5772b600_13_layer_norm_cu_b8158a864cuda3std3__45__cpo5crendE - _ZN44_INTERNAL_5772b600_13_layer_norm_cu_b8158a864cuda3std6ranges3__45__cpo9iter_swapE)
_ZN44_INTERNAL_5772b600_13_layer_norm_cu_b8158a864cuda3std6ranges3__45__cpo9iter_swapE:
	.zero		1
	.type		_ZN44_INTERNAL_5772b600_13_layer_norm_cu_b8158a864cuda3std3__45__cpo5crendE,@object
	.size		_ZN44_INTERNAL_5772b600_13_layer_norm_cu_b8158a864cuda3std3__45__cpo5crendE,(_ZN44_INTERNAL_5772b600_13_layer_norm_cu_b8158a864cuda3std6ranges3__45__cpo5cdataE - _ZN44_INTERNAL_5772b600_13_layer_norm_cu_b8158a864cuda3std3__45__cpo5crendE)
_ZN44_INTERNAL_5772b600_13_layer_norm_cu_b8158a864cuda3std3__45__cpo5crendE:
	.zero		1
	.type		_ZN44_INTERNAL_5772b600_13_layer_norm_cu_b8158a864cuda3std6ranges3__45__cpo5cdataE,@object
	.size		_ZN44_INTERNAL_5772b600_13_layer_norm_cu_b8158a864cuda3std6ranges3__45__cpo5cdataE,(_ZN44_INTERNAL_5772b600_13_layer_norm_cu_b8158a864cuda3std6ranges3__45__cpo3endE - _ZN44_INTERNAL_5772b600_13_layer_norm_cu_b8158a864cuda3std6ranges3__45__cpo5cdataE)
_ZN44_INTERNAL_5772b600_13_layer_norm_cu_b8158a864cuda3std6ranges3__45__cpo5cdataE:
	.zero		1
	.type		_ZN44_INTERNAL_5772b600_13_layer_norm_cu_b8158a864cuda3std6ranges3__45__cpo3endE,@object
	.size		_ZN44_INTERNAL_5772b600_13_layer_norm_cu_b8158a864cuda3std6ranges3__45__cpo3endE,(_ZN44_INTERNAL_5772b600_13_layer_norm_cu_b8158a864cuda3std3__419piecewise_constructE - _ZN44_INTERNAL_5772b600_13_layer_norm_cu_b8158a864cuda3std6ranges3__45__cpo3endE)
_ZN44_INTERNAL_5772b600_13_layer_norm_cu_b8158a864cuda3std6ranges3__45__cpo3endE:
	.zero		1
	.type		_ZN44_INTERNAL_5772b600_13_layer_norm_cu_b8158a864cuda3std3__419piecewise_constructE,@object
	.size		_ZN44_INTERNAL_5772b600_13_layer_norm_cu_b8158a864cuda3std3__419piecewise_constructE,(_ZN44_INTERNAL_5772b600_13_layer_norm_cu_b8158a864cuda3std6ranges3__45__cpo5ssizeE - _ZN44_INTERNAL_5772b600_13_layer_norm_cu_b8158a864cuda3std3__419piecewise_constructE)
_ZN44_INTERNAL_5772b600_13_layer_norm_cu_b8158a864cuda3std3__419piecewise_constructE:
	.zero		1
	.type		_ZN44_INTERNAL_5772b600_13_layer_norm_cu_b8158a864cuda3std6ranges3__45__cpo5ssizeE,@object
	.size		_ZN44_INTERNAL_5772b600_13_layer_norm_cu_b8158a864cuda3std6ranges3__45__cpo5ssizeE,(_ZN44_INTERNAL_5772b600_13_layer_norm_cu_b8158a864cuda3std3__45__cpo3endE - _ZN44_INTERNAL_5772b600_13_layer_norm_cu_b8158a864cuda3std6ranges3__45__cpo5ssizeE)
_ZN44_INTERNAL_5772b600_13_layer_norm_cu_b8158a864cuda3std6ranges3__45__cpo5ssizeE:
	.zero		1
	.type		_ZN44_INTERNAL_5772b600_13_layer_norm_cu_b8158a864cuda3std3__45__cpo3endE,@object
	.size		_ZN44_INTERNAL_5772b600_13_layer_norm_cu_b8158a864cuda3std3__45__cpo3endE,(_ZN44_INTERNAL_5772b600_13_layer_norm_cu_b8158a864cuda3std6ranges3__45__cpo4cendE - _ZN44_INTERNAL_5772b600_13_layer_norm_cu_b8158a864cuda3std3__45__cpo3endE)
_ZN44_INTERNAL_5772b600_13_layer_norm_cu_b8158a864cuda3std3__45__cpo3endE:
	.zero		1
	.type		_ZN44_INTERNAL_5772b600_13_layer_norm_cu_b8158a864cuda3std6ranges3__45__cpo4cendE,@object
	.size		_ZN44_INTERNAL_5772b600_13_layer_norm_cu_b8158a864cuda3std6ranges3__45__cpo4cendE,(_ZN44_INTERNAL_5772b600_13_layer_norm_cu_b8158a864cuda3std3__45__cpo4rendE - _ZN44_INTERNAL_5772b600_13_layer_norm_cu_b8158a864cuda3std6ranges3__45__cpo4cendE)
_ZN44_INTERNAL_5772b600_13_layer_norm_cu_b8158a864cuda3std6ranges3__45__cpo4cendE:
	.zero		1
	.type		_ZN44_INTERNAL_5772b600_13_layer_norm_cu_b8158a864cuda3std3__45__cpo4rendE,@object
	.size		_ZN44_INTERNAL_5772b600_13_layer_norm_cu_b8158a864cuda3std3__45__cpo4rendE,(_ZN44_INTERNAL_5772b600_13_layer_norm_cu_b8158a864cuda3std6ranges3__45__cpo4prevE - _ZN44_INTERNAL_5772b600_13_layer_norm_cu_b8158a864cuda3std3__45__cpo4rendE)
_ZN44_INTERNAL_5772b600_13_layer_norm_cu_b8158a864cuda3std3__45__cpo4rendE:
	.zero		1
	.type		_ZN44_INTERNAL_5772b600_13_layer_norm_cu_b8158a864cuda3std6ranges3__45__cpo4prevE,@object
	.size		_ZN44_INTERNAL_5772b600_13_layer_norm_cu_b8158a864cuda3std6ranges3__45__cpo4prevE,(_ZN44_INTERNAL_5772b600_13_layer_norm_cu_b8158a864cuda3std6ranges3__45__cpo9iter_moveE - _ZN44_INTERNAL_5772b600_13_layer_norm_cu_b8158a864cuda3std6ranges3__45__cpo4prevE)
_ZN44_INTERNAL_5772b600_13_layer_norm_cu_b8158a864cuda3std6ranges3__45__cpo4prevE:
	.zero		1
	.type		_ZN44_INTERNAL_5772b600_13_layer_norm_cu_b8158a864cuda3std6ranges3__45__cpo9iter_moveE,@object
	.size		_ZN44_INTERNAL_5772b600_13_layer_norm_cu_b8158a864cuda3std6ranges3__45__cpo9iter_moveE,(.L_13 - _ZN44_INTERNAL_5772b600_13_layer_norm_cu_b8158a864cuda3std6ranges3__45__cpo9iter_moveE)
_ZN44_INTERNAL_5772b600_13_layer_norm_cu_b8158a864cuda3std6ranges3__45__cpo9iter_moveE:
	.zero		1
.L_13:


//--------------------- .nv.shared._Z17layer_norm_kernelILi15EEvPK6__halfS2_S2_PS0_ffiib --------------------------
	.section	.nv.shared._Z17layer_norm_kernelILi15EEvPK6__halfS2_S2_PS0_ffiib,"aw",@nobits
	.sectionflags	@""
	.align	4
.nv.shared._Z17layer_norm_kernelILi15EEvPK6__halfS2_S2_PS0_ffiib:
	.zero		1152


//--------------------- .nv.shared._Z17layer_norm_kernelILi14EEvPK6__halfS2_S2_PS0_ffiib --------------------------
	.section	.nv.shared._Z17layer_norm_kernelILi14EEvPK6__halfS2_S2_PS0_ffiib,"aw",@nobits
	.sectionflags	@""
	.align	4
.nv.shared._Z17layer_norm_kernelILi14EEvPK6__halfS2_S2_PS0_ffiib:
	.zero		1152


//--------------------- .nv.shared._Z17layer_norm_kernelILi13EEvPK6__halfS2_S2_PS0_ffiib --------------------------
	.section	.nv.shared._Z17layer_norm_kernelILi13EEvPK6__halfS2_S2_PS0_ffiib,"aw",@nobits
	.sectionflags	@""
	.align	4
.nv.shared._Z17layer_norm_kernelILi13EEvPK6__halfS2_S2_PS0_ffiib:
	.zero		1152


//--------------------- .nv.shared._Z17layer_norm_kernelILi12EEvPK6__halfS2_S2_PS0_ffiib --------------------------
	.section	.nv.shared._Z17layer_norm_kernelILi12EEvPK6__halfS2_S2_PS0_ffiib,"aw",@nobits
	.sectionflags	@""
	.align	4
.nv.shared._Z17layer_norm_kernelILi12EEvPK6__halfS2_S2_PS0_ffiib:
	.zero		1152


//--------------------- .nv.shared._Z17layer_norm_kernelILi11EEvPK6__halfS2_S2_PS0_ffiib --------------------------
	.section	.nv.shared._Z17layer_norm_kernelILi11EEvPK6__halfS2_S2_PS0_ffiib,"aw",@nobits
	.sectionflags	@""
	.align	4
.nv.shared._Z17layer_norm_kernelILi11EEvPK6__halfS2_S2_PS0_ffiib:
	.zero		1152


//--------------------- .nv.shared._Z17layer_norm_kernelILi10EEvPK6__halfS2_S2_PS0_ffiib --------------------------
	.section	.nv.shared._Z17layer_norm_kernelILi10EEvPK6__halfS2_S2_PS0_ffiib,"aw",@nobits
	.sectionflags	@""
	.align	4
.nv.shared._Z17layer_norm_kernelILi10EEvPK6__halfS2_S2_PS0_ffiib:
	.zero		1152


//--------------------- .nv.shared._Z17layer_norm_kernelILi9EEvPK6__halfS2_S2_PS0_ffiib --------------------------
	.section	.nv.shared._Z17layer_norm_kernelILi9EEvPK6__halfS2_S2_PS0_ffiib,"aw",@nobits
	.sectionflags	@""
	.align	4
.nv.shared._Z17layer_norm_kernelILi9EEvPK6__halfS2_S2_PS0_ffiib:
	.zero		1152


//--------------------- .nv.shared._Z17layer_norm_kernelILi8EEvPK6__halfS2_S2_PS0_ffiib --------------------------
	.section	.nv.shared._Z17layer_norm_kernelILi8EEvPK6__halfS2_S2_PS0_ffiib,"aw",@nobits
	.sectionflags	@""
	.align	4
.nv.shared._Z17layer_norm_kernelILi8EEvPK6__halfS2_S2_PS0_ffiib:
	.zero		1152


//--------------------- .nv.shared._Z17layer_norm_kernelILi7EEvPK6__halfS2_S2_PS0_ffiib --------------------------
	.section	.nv.shared._Z17layer_norm_kernelILi7EEvPK6__halfS2_S2_PS0_ffiib,"aw",@nobits
	.sectionflags	@""
	.align	4
.nv.shared._Z17layer_norm_kernelILi7EEvPK6__halfS2_S2_PS0_ffiib:
	.zero		1152


//--------------------- .nv.shared._Z17layer_norm_kernelILi6EEvPK6__halfS2_S2_PS0_ffiib --------------------------
	.section	.nv.shared._Z17layer_norm_kernelILi6EEvPK6__halfS2_S2_PS0_ffiib,"aw",@nobits
	.sectionflags	@""
	.align	4
.nv.shared._Z17layer_norm_kernelILi6EEvPK6__halfS2_S2_PS0_ffiib:
	.zero		1152


//--------------------- .nv.shared._Z17layer_norm_kernelILi5EEvPK6__halfS2_S2_PS0_ffiib --------------------------
	.section	.nv.shared._Z17layer_norm_kernelILi5EEvPK6__halfS2_S2_PS0_ffiib,"aw",@nobits
	.sectionflags	@""
	.align	4
.nv.shared._Z17layer_norm_kernelILi5EEvPK6__halfS2_S2_PS0_ffiib:
	.zero		1152


//--------------------- .nv.shared._Z17layer_norm_kernelILi4EEvPK6__halfS2_S2_PS0_ffiib --------------------------
	.section	.nv.shared._Z17layer_norm_kernelILi4EEvPK6__halfS2_S2_PS0_ffiib,"aw",@nobits
	.sectionflags	@""
	.align	4
.nv.shared._Z17layer_norm_kernelILi4EEvPK6__halfS2_S2_PS0_ffiib:
	.zero		1152


//--------------------- .nv.shared._Z17layer_norm_kernelILi3EEvPK6__halfS2_S2_PS0_ffiib --------------------------
	.section	.nv.shared._Z17layer_norm_kernelILi3EEvPK6__halfS2_S2_PS0_ffiib,"aw",@nobits
	.sectionflags	@""
	.align	4
.nv.shared._Z17layer_norm_kernelILi3EEvPK6__halfS2_S2_PS0_ffiib:
	.zero		1152


//--------------------- .nv.shared._Z17layer_norm_kernelILi2EEvPK6__halfS2_S2_PS0_ffiib --------------------------
	.section	.nv.shared._Z17layer_norm_kernelILi2EEvPK6__halfS2_S2_PS0_ffiib,"aw",@nobits
	.sectionflags	@""
	.align	4
.nv.shared._Z17layer_norm_kernelILi2EEvPK6__halfS2_S2_PS0_ffiib:
	.zero		1152


//--------------------- .nv.shared._Z17layer_norm_kernelILi1EEvPK6__halfS2_S2_PS0_ffiib --------------------------
	.section	.nv.shared._Z17layer_norm_kernelILi1EEvPK6__halfS2_S2_PS0_ffiib,"aw",@nobits
	.sectionflags	@""
	.align	4
.nv.shared._Z17layer_norm_kernelILi1EEvPK6__halfS2_S2_PS0_ffiib:
	.zero		1152


//--------------------- .nv.constant0._Z17layer_norm_kernelILi16EEvPK6__halfS2_S2_PS0_ffiib --------------------------
	.section	.nv.constant0._Z17layer_norm_kernelILi16EEvPK6__halfS2_S2_PS0_ffiib,"a",@progbits
	.sectionflags	@""
	.align	4
.nv.constant0._Z17layer_norm_kernelILi16EEvPK6__halfS2_S2_PS0_ffiib:
	.zero		577


//--------------------- .nv.constant0._Z17layer_norm_kernelILi15EEvPK6__halfS2_S2_PS0_ffiib --------------------------
	.section	.nv.constant0._Z17layer_norm_kernelILi15EEvPK6__halfS2_S2_PS0_ffiib,"a",@progbits
	.sectionflags	@""
	.align	4
.nv.constant0._Z17layer_norm_kernelILi15EEvPK6__halfS2_S2_PS0_ffiib:
	.zero		577


//--------------------- .nv.constant0._Z17layer_norm_kernelILi14EEvPK6__halfS2_S2_PS0_ffiib --------------------------
	.section	.nv.constant0._Z17layer_norm_kernelILi14EEvPK6__halfS2_S2_PS0_ffiib,"a",@progbits
	.sectionflags	@""
	.align	4
.nv.constant0._Z17layer_norm_kernelILi14EEvPK6__halfS2_S2_PS0_ffiib:
	.zero		577


//--------------------- .nv.constant0._Z17layer_norm_kernelILi13EEvPK6__halfS2_S2_PS0_ffiib --------------------------
	.section	.nv.constant0._Z17layer_norm_kernelILi13EEvPK6__halfS2_S2_PS0_ffiib,"a",@progbits
	.sectionflags	@""
	.align	4
.nv.constant0._Z17layer_norm_kernelILi13EEvPK6__halfS2_S2_PS0_ffiib:
	.zero		577


//--------------------- .nv.constant0._Z17layer_norm_kernelILi12EEvPK6__halfS2_S2_PS0_ffiib --------------------------
	.section	.nv.constant0._Z17layer_norm_kernelILi12EEvPK6__halfS2_S2_PS0_ffiib,"a",@progbits
	.sectionflags	@""
	.align	4
.nv.constant0._Z17layer_norm_kernelILi12EEvPK6__halfS2_S2_PS0_ffiib:
	.zero		577


//--------------------- .nv.constant0._Z17layer_norm_kernelILi11EEvPK6__halfS2_S2_PS0_ffiib --------------------------
	.section	.nv.constant0._Z17layer_norm_kernelILi11EEvPK6__halfS2_S2_PS0_ffiib,"a",@progbits
	.sectionflags	@""
	.align	4
.nv.constant0._Z17layer_norm_kernelILi11EEvPK6__halfS2_S2_PS0_ffiib:
	.zero		577


//--------------------- .nv.constant0._Z17layer_norm_kernelILi10EEvPK6__halfS2_S2_PS0_ffiib --------------------------
	.section	.nv.constant0._Z17layer_norm_kernelILi10EEvPK6__halfS2_S2_PS0_ffiib,"a",@progbits
	.sectionflags	@""
	.align	4
.nv.constant0._Z17layer_norm_kernelILi10EEvPK6__halfS2_S2_PS0_ffiib:
	.zero		577


//--------------------- .nv.constant0._Z17layer_norm_kernelILi9EEvPK6__halfS2_S2_PS0_ffiib --------------------------
	.section	.nv.constant0._Z17layer_norm_kernelILi9EEvPK6__halfS2_S2_PS0_ffiib,"a",@progbits
	.sectionflags	@""
	.align	4
.nv.constant0._Z17layer_norm_kernelILi9EEvPK6__halfS2_S2_PS0_ffiib:
	.zero		577


//--------------------- .nv.constant0._Z17layer_norm_kernelILi8EEvPK6__halfS2_S2_PS0_ffiib --------------------------
	.section	.nv.constant0._Z17layer_norm_kernelILi8EEvPK6__halfS2_S2_PS0_ffiib,"a",@progbits
	.sectionflags	@""
	.align	4
.nv.constant0._Z17layer_norm_kernelILi8EEvPK6__halfS2_S2_PS0_ffiib:
	.zero		577


//--------------------- .nv.constant0._Z17layer_norm_kernelILi7EEvPK6__halfS2_S2_PS0_ffiib --------------------------
	.section	.nv.constant0._Z17layer_norm_kernelILi7EEvPK6__halfS2_S2_PS0_ffiib,"a",@progbits
	.sectionflags	@""
	.align	4
.nv.constant0._Z17layer_norm_kernelILi7EEvPK6__halfS2_S2_PS0_ffiib:
	.zero		577


//--------------------- .nv.constant0._Z17layer_norm_kernelILi6EEvPK6__halfS2_S2_PS0_ffiib --------------------------
	.section	.nv.constant0._Z17layer_norm_kernelILi6EEvPK6__halfS2_S2_PS0_ffiib,"a",@progbits
	.sectionflags	@""
	.align	4
.nv.constant0._Z17layer_norm_kernelILi6EEvPK6__halfS2_S2_PS0_ffiib:
	.zero		577


//--------------------- .nv.constant0._Z17layer_norm_kernelILi5EEvPK6__halfS2_S2_PS0_ffiib --------------------------
	.section	.nv.constant0._Z17layer_norm_kernelILi5EEvPK6__halfS2_S2_PS0_ffiib,"a",@progbits
	.sectionflags	@""
	.align	4
.nv.constant0._Z17layer_norm_kernelILi5EEvPK6__halfS2_S2_PS0_ffiib:
	.zero		577


//--------------------- .nv.constant0._Z17layer_norm_kernelILi4EEvPK6__halfS2_S2_PS0_ffiib --------------------------
	.section	.nv.constant0._Z17layer_norm_kernelILi4EEvPK6__halfS2_S2_PS0_ffiib,"a",@progbits
	.sectionflags	@""
	.align	4
.nv.constant0._Z17layer_norm_kernelILi4EEvPK6__halfS2_S2_PS0_ffiib:
	.zero		577


//--------------------- .nv.constant0._Z17layer_norm_kernelILi3EEvPK6__halfS2_S2_PS0_ffiib --------------------------
	.section	.nv.constant0._Z17layer_norm_kernelILi3EEvPK6__halfS2_S2_PS0_ffiib,"a",@progbits
	.sectionflags	@""
	.align	4
.nv.constant0._Z17layer_norm_kernelILi3EEvPK6__halfS2_S2_PS0_ffiib:
	.zero		577


//--------------------- .nv.constant0._Z17layer_norm_kernelILi2EEvPK6__halfS2_S2_PS0_ffiib --------------------------
	.section	.nv.constant0._Z17layer_norm_kernelILi2EEvPK6__halfS2_S2_PS0_ffiib,"a",@progbits
	.sectionflags	@""
	.align	4
.nv.constant0._Z17layer_norm_kernelILi2EEvPK6__halfS2_S2_PS0_ffiib:
	.zero		577


//--------------------- .nv.constant0._Z17layer_norm_kernelILi1EEvPK6__halfS2_S2_PS0_ffiib --------------------------
	.section	.nv.constant0._Z17layer_norm_kernelILi1EEvPK6__halfS2_S2_PS0_ffiib,"a",@progbits
	.sectionflags	@""
	.align	4
.nv.constant0._Z17layer_norm_kernelILi1EEvPK6__halfS2_S2_PS0_ffiib:
	.zero		577


//--------------------- SYMBOLS --------------------------

	.type		.nv.reservedSmem.offset0,@object
	.size		.nv.reservedSmem.offset0,0x4
